//
// Generated by NVIDIA NVVM Compiler
//
// Compiler Build ID: CL-36424714
// Cuda compilation tools, release 13.0, V13.0.88
// Based on NVVM 20.0.0
//

.version 9.0
.target sm_100
.address_size 64

	// .globl	_Z9kernelenkP3bigS0_S0_S0_S0_S0_
.extern .func  (.param .b64 func_retval0) malloc
(
	.param .b64 malloc_param_0
)
;
// _ZZ9kernelenkP3bigS0_S0_S0_S0_S0_E2sm has been demoted
// _ZZ9kernelenkP3bigS0_S0_S0_S0_S0_E2sk has been demoted
// _ZZ9kernelenkP3bigS0_S0_S0_S0_S0_E4sres has been demoted
// _ZZ9kernelenkP3bigS0_S0_S0_S0_S0_E2sp_$_0 has been demoted
// _ZZ9kernelenkP3bigS0_S0_S0_S0_S0_E2sg_$_0 has been demoted
// _ZZ9kernelenkP3bigS0_S0_S0_S0_S0_E2sy_$_0 has been demoted
// _ZZ9kernelenkP3bigS0_S0_S0_S0_S0_E1s has been demoted
// _ZZ9kerneldekP3bigS0_S0_S0_E2sa has been demoted
// _ZZ9kerneldekP3bigS0_S0_S0_E2sb has been demoted
// _ZZ9kerneldekP3bigS0_S0_S0_E4sres has been demoted
// _ZZ9kerneldekP3bigS0_S0_S0_E2sp_$_0 has been demoted
// _ZZ9kerneldekP3bigS0_S0_S0_E2se_$_0 has been demoted
// _ZZ9kerneldekP3bigS0_S0_S0_E1s has been demoted

.visible .entry _Z9kernelenkP3bigS0_S0_S0_S0_S0_(
	.param .u64 .ptr .align 1 _Z9kernelenkP3bigS0_S0_S0_S0_S0__param_0,
	.param .u64 .ptr .align 1 _Z9kernelenkP3bigS0_S0_S0_S0_S0__param_1,
	.param .u64 .ptr .align 1 _Z9kernelenkP3bigS0_S0_S0_S0_S0__param_2,
	.param .u64 .ptr .align 1 _Z9kernelenkP3bigS0_S0_S0_S0_S0__param_3,
	.param .u64 .ptr .align 1 _Z9kernelenkP3bigS0_S0_S0_S0_S0__param_4,
	.param .u64 .ptr .align 1 _Z9kernelenkP3bigS0_S0_S0_S0_S0__param_5
)
{
	.reg .pred 	%p<995>;
	.reg .b16 	%rs<695>;
	.reg .b32 	%r<2927>;
	.reg .b64 	%rd<1061>;
	// demoted variable
	.shared .align 8 .b8 _ZZ9kernelenkP3bigS0_S0_S0_S0_S0_E2sm[2048];
	// demoted variable
	.shared .align 8 .b8 _ZZ9kernelenkP3bigS0_S0_S0_S0_S0_E2sk[2048];
	// demoted variable
	.shared .align 8 .b8 _ZZ9kernelenkP3bigS0_S0_S0_S0_S0_E4sres[4096];
	// demoted variable
	.shared .align 8 .u8 _ZZ9kernelenkP3bigS0_S0_S0_S0_S0_E2sp_$_0;
	// demoted variable
	.shared .align 8 .u8 _ZZ9kernelenkP3bigS0_S0_S0_S0_S0_E2sg_$_0;
	// demoted variable
	.shared .align 8 .u8 _ZZ9kernelenkP3bigS0_S0_S0_S0_S0_E2sy_$_0;
	// demoted variable
	.shared .align 4 .b8 _ZZ9kernelenkP3bigS0_S0_S0_S0_S0_E1s[12800];
	ld.param.u64 	%rd108, [_Z9kernelenkP3bigS0_S0_S0_S0_S0__param_0];
	ld.param.u64 	%rd109, [_Z9kernelenkP3bigS0_S0_S0_S0_S0__param_1];
	ld.param.u64 	%rd110, [_Z9kernelenkP3bigS0_S0_S0_S0_S0__param_2];
	ld.param.u64 	%rd111, [_Z9kernelenkP3bigS0_S0_S0_S0_S0__param_3];
	ld.param.u64 	%rd112, [_Z9kernelenkP3bigS0_S0_S0_S0_S0__param_4];
	cvta.to.global.u64 	%rd113, %rd112;
	cvta.to.global.u64 	%rd114, %rd110;
	cvta.to.global.u64 	%rd115, %rd111;
	cvta.to.global.u64 	%rd116, %rd109;
	cvta.to.global.u64 	%rd117, %rd108;
	mov.u32 	%r581, %tid.x;
	mov.u32 	%r582, %ctaid.x;
	mov.u32 	%r583, %ntid.x;
	mad.lo.s32 	%r1, %r582, %r583, %r581;
	mul.wide.s32 	%rd118, %r1, 16;
	add.s64 	%rd119, %rd117, %rd118;
	ld.global.u8 	%rs315, [%rd119];
	shl.b32 	%r584, %r581, 4;
	mov.u32 	%r585, _ZZ9kernelenkP3bigS0_S0_S0_S0_S0_E2sm;
	add.s32 	%r2, %r585, %r584;
	st.shared.u8 	[%r2], %rs315;
	add.s64 	%rd120, %rd116, %rd118;
	ld.global.u8 	%rs316, [%rd120];
	mov.u32 	%r586, _ZZ9kernelenkP3bigS0_S0_S0_S0_S0_E2sk;
	add.s32 	%r3, %r586, %r584;
	st.shared.u8 	[%r3], %rs316;
	ld.global.u8 	%rs317, [%rd115];
	st.shared.u8 	[_ZZ9kernelenkP3bigS0_S0_S0_S0_S0_E2sp_$_0], %rs317;
	ld.global.u8 	%rs318, [%rd114];
	st.shared.u8 	[_ZZ9kernelenkP3bigS0_S0_S0_S0_S0_E2sg_$_0], %rs318;
	ld.global.u8 	%rs319, [%rd113];
	st.shared.u8 	[_ZZ9kernelenkP3bigS0_S0_S0_S0_S0_E2sy_$_0], %rs319;
	ld.global.u64 	%rd121, [%rd113+8];
	ld.global.u64 	%rd122, [%rd114+8];
	ld.global.u64 	%rd123, [%rd115+8];
	ld.global.u64 	%rd124, [%rd120+8];
	shl.b32 	%r587, %r581, 2;
	ld.global.u64 	%rd125, [%rd119+8];
	ld.u32 	%r588, [%rd125];
	mov.u32 	%r589, _ZZ9kernelenkP3bigS0_S0_S0_S0_S0_E1s;
	add.s32 	%r590, %r589, %r584;
	st.shared.u32 	[%r590+8240], %r588;
	ld.u32 	%r591, [%rd124];
	st.shared.u32 	[%r590+10288], %r591;
	ld.u32 	%r592, [%rd123];
	st.shared.u32 	[_ZZ9kernelenkP3bigS0_S0_S0_S0_S0_E1s+8192], %r592;
	ld.u32 	%r593, [%rd122];
	st.shared.u32 	[_ZZ9kernelenkP3bigS0_S0_S0_S0_S0_E1s+8208], %r593;
	ld.u32 	%r594, [%rd121];
	st.shared.u32 	[_ZZ9kernelenkP3bigS0_S0_S0_S0_S0_E1s+8224], %r594;
	ld.u32 	%r595, [%rd125+4];
	st.shared.u32 	[%r590+8244], %r595;
	ld.u32 	%r596, [%rd124+4];
	st.shared.u32 	[%r590+10292], %r596;
	ld.u32 	%r597, [%rd123+4];
	st.shared.u32 	[_ZZ9kernelenkP3bigS0_S0_S0_S0_S0_E1s+8196], %r597;
	ld.u32 	%r598, [%rd122+4];
	st.shared.u32 	[_ZZ9kernelenkP3bigS0_S0_S0_S0_S0_E1s+8212], %r598;
	ld.u32 	%r599, [%rd121+4];
	st.shared.u32 	[_ZZ9kernelenkP3bigS0_S0_S0_S0_S0_E1s+8228], %r599;
	ld.u32 	%r600, [%rd125+8];
	st.shared.u32 	[%r590+8248], %r600;
	ld.u32 	%r601, [%rd124+8];
	st.shared.u32 	[%r590+10296], %r601;
	ld.u32 	%r602, [%rd123+8];
	st.shared.u32 	[_ZZ9kernelenkP3bigS0_S0_S0_S0_S0_E1s+8200], %r602;
	ld.u32 	%r603, [%rd122+8];
	st.shared.u32 	[_ZZ9kernelenkP3bigS0_S0_S0_S0_S0_E1s+8216], %r603;
	ld.u32 	%r604, [%rd121+8];
	st.shared.u32 	[_ZZ9kernelenkP3bigS0_S0_S0_S0_S0_E1s+8232], %r604;
	ld.u32 	%r605, [%rd125+12];
	st.shared.u32 	[%r590+8252], %r605;
	ld.u32 	%r606, [%rd124+12];
	st.shared.u32 	[%r590+10300], %r606;
	ld.u32 	%r607, [%rd123+12];
	st.shared.u32 	[_ZZ9kernelenkP3bigS0_S0_S0_S0_S0_E1s+8204], %r607;
	ld.u32 	%r608, [%rd122+12];
	st.shared.u32 	[_ZZ9kernelenkP3bigS0_S0_S0_S0_S0_E1s+8220], %r608;
	ld.u32 	%r609, [%rd121+12];
	st.shared.u32 	[_ZZ9kernelenkP3bigS0_S0_S0_S0_S0_E1s+8236], %r609;
	mul.wide.u32 	%rd126, %r587, 4;
	cvt.u64.u32 	%rd127, %r589;
	cvta.shared.u64 	%rd128, %rd127;
	add.s64 	%rd129, %rd128, %rd126;
	add.s64 	%rd130, %rd129, 8240;
	st.shared.u64 	[%r2+8], %rd130;
	add.s64 	%rd131, %rd129, 10288;
	st.shared.u64 	[%r3+8], %rd131;
	mul.wide.u32 	%rd132, %r584, 4;
	add.s64 	%rd133, %rd128, %rd132;
	shl.b32 	%r610, %r581, 5;
	mov.u32 	%r611, _ZZ9kernelenkP3bigS0_S0_S0_S0_S0_E4sres;
	add.s32 	%r612, %r611, %r610;
	add.s32 	%r4, %r612, 8;
	st.shared.u64 	[%r612+8], %rd133;
	add.s64 	%rd134, %rd133, 32;
	st.shared.u64 	[%r612+24], %rd134;
	bar.sync 	0;
	{ // callseq 0, 0
	.param .b64 param0;
	st.param.b64 	[param0], 16;
	.param .b64 retval0;
	call.uni (retval0), 
	malloc, 
	(
	param0
	);
	ld.param.b64 	%rd135, [retval0];
	} // callseq 0
	{ // callseq 1, 0
	.param .b64 param0;
	st.param.b64 	[param0], 16;
	.param .b64 retval0;
	call.uni (retval0), 
	malloc, 
	(
	param0
	);
	ld.param.b64 	%rd136, [retval0];
	} // callseq 1
	ld.shared.s8 	%r613, [_ZZ9kernelenkP3bigS0_S0_S0_S0_S0_E2sp_$_0];
	mul.wide.s32 	%rd137, %r613, 8;
	{ // callseq 2, 0
	.param .b64 param0;
	st.param.b64 	[param0], %rd137;
	.param .b64 retval0;
	call.uni (retval0), 
	malloc, 
	(
	param0
	);
	ld.param.b64 	%rd138, [retval0];
	} // callseq 2
	st.u64 	[%rd135+8], %rd138;
	ld.shared.s8 	%r614, [_ZZ9kernelenkP3bigS0_S0_S0_S0_S0_E2sp_$_0];
	mul.wide.s32 	%rd140, %r614, 8;
	{ // callseq 3, 0
	.param .b64 param0;
	st.param.b64 	[param0], %rd140;
	.param .b64 retval0;
	call.uni (retval0), 
	malloc, 
	(
	param0
	);
	ld.param.b64 	%rd141, [retval0];
	} // callseq 3
	add.s64 	%rd3, %rd136, 8;
	st.u64 	[%rd136+8], %rd141;
	ld.u64 	%rd4, [%rd135+8];
	mov.b16 	%rs320, 1;
	st.shared.u8 	[%r612], %rs320;
	ld.shared.u64 	%rd143, [%r612+8];
	mov.b32 	%r615, 1;
	st.u32 	[%rd143], %r615;
	ld.shared.u64 	%rd144, [%r3+8];
	ld.shared.s8 	%rs321, [%r3];
	cvt.s32.s16 	%r616, %rs321;
	mul.wide.s32 	%rd145, %r616, 4;
	add.s64 	%rd146, %rd144, %rd145;
	ld.u32 	%r617, [%rd146+-4];
	setp.eq.s32 	%p186, %r617, 0;
	clz.b32 	%r618, %r617;
	cvt.u16.u32 	%rs322, %r618;
	sub.s16 	%rs323, 32, %rs322;
	selp.b16 	%rs324, 0, %rs323, %p186;
	shl.b16 	%rs325, %rs321, 5;
	add.s16 	%rs326, %rs325, %rs324;
	add.s16 	%rs554, %rs326, -32;
	setp.lt.s16 	%p187, %rs554, 1;
	@%p187 bra 	$L__BB0_218;
	ld.shared.u8 	%rs581, [%r4+-8];
$L__BB0_2:
	mov.u16 	%rs4, %rs554;
	and.b16  	%rs327, %rs581, 255;
	setp.ne.s16 	%p188, %rs327, 0;
	@%p188 bra 	$L__BB0_4;
	mov.b16 	%rs581, 0;
	st.u8 	[%rd136], %rs581;
	bra.uni 	$L__BB0_24;
$L__BB0_4:
	shl.b16 	%rs5, %rs581, 1;
	cvt.s16.s8 	%rs328, %rs5;
	st.u8 	[%rd136], %rs5;
	setp.lt.s16 	%p189, %rs328, 1;
	@%p189 bra 	$L__BB0_10;
	and.b16  	%rs330, %rs5, 255;
	setp.lt.u16 	%p190, %rs330, 4;
	mov.b16 	%rs555, 0;
	@%p190 bra 	$L__BB0_8;
	and.b16  	%rs555, %rs5, 124;
	mov.b16 	%rs556, 0;
$L__BB0_7:
	ld.u64 	%rd147, [%rd3];
	cvt.u32.u16 	%r619, %rs556;
	and.b32  	%r620, %r619, 255;
	mul.wide.u32 	%rd148, %r620, 4;
	add.s64 	%rd149, %rd147, %rd148;
	mov.b32 	%r621, 0;
	st.u32 	[%rd149], %r621;
	ld.u64 	%rd150, [%rd3];
	add.s64 	%rd151, %rd150, %rd148;
	st.u32 	[%rd151+4], %r621;
	ld.u64 	%rd152, [%rd3];
	add.s64 	%rd153, %rd152, %rd148;
	st.u32 	[%rd153+8], %r621;
	ld.u64 	%rd154, [%rd3];
	add.s64 	%rd155, %rd154, %rd148;
	st.u32 	[%rd155+12], %r621;
	add.s16 	%rs556, %rs556, 4;
	and.b16  	%rs332, %rs556, 255;
	setp.eq.s16 	%p191, %rs332, %rs555;
	@%p191 bra 	$L__BB0_8;
	bra.uni 	$L__BB0_7;
$L__BB0_8:
	and.b16  	%rs333, %rs581, 1;
	setp.eq.b16 	%p192, %rs333, 1;
	not.pred 	%p193, %p192;
	@%p193 bra 	$L__BB0_10;
	ld.u64 	%rd156, [%rd3];
	cvt.u32.u16 	%r622, %rs555;
	mul.wide.u32 	%rd157, %r622, 4;
	add.s64 	%rd158, %rd156, %rd157;
	mov.b32 	%r623, 0;
	st.u32 	[%rd158], %r623;
	ld.u64 	%rd159, [%rd3];
	add.s64 	%rd160, %rd159, %rd157;
	st.u32 	[%rd160+4], %r623;
$L__BB0_10:
	cvt.s16.s8 	%rs334, %rs581;
	setp.lt.s16 	%p194, %rs334, 1;
	@%p194 bra 	$L__BB0_22;
	and.b16  	%rs8, %rs581, 3;
	and.b16  	%rs9, %rs581, 124;
	mov.b16 	%rs557, 0;
$L__BB0_12:
	ld.shared.u64 	%rd161, [%r4];
	cvt.u64.u16 	%rd162, %rs557;
	and.b64  	%rd5, %rd162, 255;
	cvt.u32.u16 	%r624, %rs557;
	and.b32  	%r625, %r624, 255;
	mul.wide.u32 	%rd163, %r625, 4;
	add.s64 	%rd164, %rd161, %rd163;
	ld.u32 	%r5, [%rd164];
	setp.eq.s32 	%p195, %r5, 0;
	@%p195 bra 	$L__BB0_21;
	setp.lt.u16 	%p196, %rs327, 4;
	mov.b16 	%rs559, 0;
	mov.b32 	%r2735, 0;
	@%p196 bra 	$L__BB0_16;
	mov.b16 	%rs558, 0;
	mov.b32 	%r2735, 0;
$L__BB0_15:
	ld.shared.u64 	%rd165, [%r4];
	cvt.u32.u16 	%r628, %rs558;
	and.b32  	%r629, %r628, 255;
	mul.wide.u32 	%rd166, %r629, 4;
	add.s64 	%rd167, %rd165, %rd166;
	ld.u32 	%r630, [%rd167];
	ld.u64 	%rd168, [%rd3];
	add.s16 	%rs339, %rs558, %rs557;
	cvt.u32.u16 	%r631, %rs339;
	and.b32  	%r632, %r631, 255;
	mul.wide.u32 	%rd169, %r632, 4;
	add.s64 	%rd170, %rd168, %rd169;
	ld.u32 	%r633, [%rd170];
	mad.lo.s32 	%r634, %r630, %r5, %r633;
	add.s32 	%r636, %r634, %r2735;
	setp.eq.s32 	%p197, %r636, -1;
	selp.b32 	%r637, 0, %r636, %p197;
	st.u32 	[%rd170], %r637;
	selp.u32 	%r638, 1, 0, %p197;
	ld.shared.u64 	%rd171, [%r4];
	add.s64 	%rd172, %rd171, %rd166;
	ld.u32 	%r639, [%rd172+4];
	ld.u64 	%rd173, [%rd3];
	add.s64 	%rd174, %rd173, %rd169;
	ld.u32 	%r640, [%rd174+4];
	mad.lo.s32 	%r641, %r639, %r5, %r640;
	add.s32 	%r643, %r641, %r638;
	setp.eq.s32 	%p198, %r643, -1;
	selp.b32 	%r644, 0, %r643, %p198;
	st.u32 	[%rd174+4], %r644;
	selp.u32 	%r645, 1, 0, %p198;
	ld.shared.u64 	%rd175, [%r4];
	add.s64 	%rd176, %rd175, %rd166;
	ld.u32 	%r646, [%rd176+8];
	ld.u64 	%rd177, [%rd3];
	add.s64 	%rd178, %rd177, %rd169;
	ld.u32 	%r647, [%rd178+8];
	mad.lo.s32 	%r648, %r646, %r5, %r647;
	add.s32 	%r650, %r648, %r645;
	setp.eq.s32 	%p199, %r650, -1;
	selp.b32 	%r651, 0, %r650, %p199;
	st.u32 	[%rd178+8], %r651;
	selp.u32 	%r652, 1, 0, %p199;
	ld.shared.u64 	%rd179, [%r4];
	add.s64 	%rd180, %rd179, %rd166;
	ld.u32 	%r653, [%rd180+12];
	ld.u64 	%rd181, [%rd3];
	add.s64 	%rd182, %rd181, %rd169;
	ld.u32 	%r654, [%rd182+12];
	mad.lo.s32 	%r655, %r653, %r5, %r654;
	add.s32 	%r657, %r655, %r652;
	setp.eq.s32 	%p200, %r657, -1;
	selp.b32 	%r658, 0, %r657, %p200;
	st.u32 	[%rd182+12], %r658;
	selp.u32 	%r2735, 1, 0, %p200;
	add.s16 	%rs558, %rs558, 4;
	and.b16  	%rs340, %rs558, 255;
	setp.ne.s16 	%p201, %rs340, %rs9;
	mov.u16 	%rs559, %rs9;
	@%p201 bra 	$L__BB0_15;
$L__BB0_16:
	setp.eq.s16 	%p202, %rs8, 0;
	@%p202 bra 	$L__BB0_20;
	setp.eq.s16 	%p203, %rs8, 1;
	ld.shared.u64 	%rd183, [%r4];
	cvt.u64.u16 	%rd6, %rs559;
	cvt.u32.u16 	%r659, %rs559;
	mul.wide.u32 	%rd184, %r659, 4;
	add.s64 	%rd185, %rd183, %rd184;
	ld.u32 	%r660, [%rd185];
	ld.u64 	%rd186, [%rd3];
	add.s16 	%rs341, %rs559, %rs557;
	cvt.u32.u16 	%r661, %rs341;
	and.b32  	%r662, %r661, 255;
	mul.wide.u32 	%rd187, %r662, 4;
	add.s64 	%rd188, %rd186, %rd187;
	ld.u32 	%r663, [%rd188];
	mad.lo.s32 	%r664, %r660, %r5, %r663;
	add.s32 	%r9, %r664, %r2735;
	setp.eq.s32 	%p204, %r9, -1;
	selp.b32 	%r666, 0, %r9, %p204;
	st.u32 	[%rd188], %r666;
	@%p203 bra 	$L__BB0_20;
	setp.eq.s32 	%p205, %r9, -1;
	setp.eq.s16 	%p206, %rs8, 2;
	selp.u32 	%r667, 1, 0, %p205;
	ld.shared.u64 	%rd189, [%r4];
	shl.b64 	%rd190, %rd6, 2;
	add.s64 	%rd191, %rd189, %rd190;
	ld.u32 	%r668, [%rd191+4];
	ld.u64 	%rd192, [%rd3];
	add.s64 	%rd7, %rd6, %rd5;
	shl.b64 	%rd193, %rd7, 2;
	add.s64 	%rd194, %rd192, %rd193;
	ld.u32 	%r669, [%rd194+4];
	mad.lo.s32 	%r670, %r668, %r5, %r669;
	add.s32 	%r10, %r670, %r667;
	setp.eq.s32 	%p207, %r10, -1;
	selp.b32 	%r672, 0, %r10, %p207;
	st.u32 	[%rd194+4], %r672;
	@%p206 bra 	$L__BB0_20;
	setp.eq.s32 	%p208, %r10, -1;
	selp.u32 	%r673, 1, 0, %p208;
	ld.shared.u64 	%rd195, [%r4];
	add.s64 	%rd197, %rd195, %rd190;
	ld.u32 	%r674, [%rd197+8];
	ld.u64 	%rd198, [%rd3];
	add.s64 	%rd200, %rd198, %rd193;
	ld.u32 	%r675, [%rd200+8];
	mad.lo.s32 	%r676, %r674, %r5, %r675;
	add.s32 	%r678, %r676, %r673;
	setp.eq.s32 	%p209, %r678, -1;
	selp.b32 	%r679, 0, %r678, %p209;
	st.u32 	[%rd200+8], %r679;
$L__BB0_20:
	ld.u64 	%rd201, [%rd3];
	add.s16 	%rs342, %rs557, %rs581;
	cvt.u32.u16 	%r680, %rs342;
	and.b32  	%r681, %r680, 255;
	mul.wide.u32 	%rd202, %r681, 4;
	add.s64 	%rd203, %rd201, %rd202;
	mov.b32 	%r682, 0;
	st.u32 	[%rd203], %r682;
$L__BB0_21:
	add.s16 	%rs343, %rs557, 1;
	cvt.s16.s8 	%rs557, %rs343;
	setp.lt.s16 	%p210, %rs557, %rs334;
	@%p210 bra 	$L__BB0_12;
$L__BB0_22:
	ld.u64 	%rd204, [%rd136+8];
	ld.u8 	%rs581, [%rd136];
	cvt.u32.u16 	%r683, %rs581;
	cvt.s32.s8 	%r684, %r683;
	mul.wide.s32 	%rd205, %r684, 4;
	add.s64 	%rd206, %rd204, %rd205;
	ld.u32 	%r685, [%rd206+-4];
	setp.ne.s32 	%p211, %r685, 0;
	@%p211 bra 	$L__BB0_24;
	add.s16 	%rs581, %rs581, -1;
	st.u8 	[%rd136], %rs581;
$L__BB0_24:
	st.shared.u8 	[%r4+-8], %rs581;
	cvt.s16.s8 	%rs346, %rs581;
	setp.lt.s16 	%p212, %rs346, 1;
	@%p212 bra 	$L__BB0_27;
	mov.b16 	%rs561, 0;
$L__BB0_26:
	ld.u64 	%rd207, [%rd3];
	cvt.u32.u16 	%r686, %rs561;
	and.b32  	%r687, %r686, 255;
	mul.wide.u32 	%rd208, %r687, 4;
	add.s64 	%rd209, %rd207, %rd208;
	ld.u32 	%r688, [%rd209];
	ld.shared.u64 	%rd210, [%r4];
	add.s64 	%rd211, %rd210, %rd208;
	st.u32 	[%rd211], %r688;
	add.s16 	%rs348, %rs561, 1;
	cvt.s16.s8 	%rs561, %rs348;
	ld.shared.s8 	%rs581, [%r4+-8];
	setp.lt.s16 	%p213, %rs561, %rs581;
	@%p213 bra 	$L__BB0_26;
$L__BB0_27:
	ld.s8 	%rs24, [%rd136];
	ld.shared.s8 	%rs25, [_ZZ9kernelenkP3bigS0_S0_S0_S0_S0_E2sp_$_0];
	setp.lt.s16 	%p214, %rs24, %rs25;
	@%p214 bra 	$L__BB0_79;
	ld.shared.u64 	%rd212, [%r4];
	cvt.u32.u16 	%r689, %rs581;
	cvt.s32.s8 	%r690, %r689;
	mul.wide.s32 	%rd213, %r690, 4;
	add.s64 	%rd214, %rd212, %rd213;
	mov.b32 	%r691, 0;
	st.u32 	[%rd214], %r691;
	ld.shared.u8 	%rs349, [%r4+-8];
	add.s16 	%rs581, %rs349, 1;
	st.shared.u8 	[%r4+-8], %rs581;
	sub.s16 	%rs350, %rs24, %rs25;
	add.s16 	%rs351, %rs350, 1;
	cvt.s16.s8 	%rs564, %rs351;
	setp.lt.s16 	%p215, %rs564, 1;
	setp.lt.s16 	%p216, %rs25, 0;
	or.pred  	%p217, %p215, %p216;
	@%p217 bra 	$L__BB0_75;
	add.s16 	%rs352, %rs25, 1;
	cvt.u32.u16 	%r692, %rs352;
	and.b16  	%rs28, %rs352, 3;
	cvt.u32.u16 	%r693, %rs28;
	add.s32 	%r11, %r693, -1;
	and.b16  	%rs353, %rs352, 7;
	and.b32  	%r12, %r692, 3;
	and.b32  	%r13, %r692, 252;
	and.b32  	%r14, %r693, 1;
	and.b32  	%r15, %r692, 7;
	and.b32  	%r16, %r692, 248;
	add.s16 	%rs29, %rs353, -1;
$L__BB0_30:
	mov.u16 	%rs32, %rs564;
	add.s16 	%rs564, %rs32, -1;
	mov.b32 	%r2736, 32;
$L__BB0_31:
	add.s32 	%r18, %r2736, -1;
	setp.ne.s32 	%p218, %r18, 0;
	sub.s32 	%r19, 33, %r2736;
	@%p218 bra 	$L__BB0_82;
	setp.lt.u16 	%p254, %rs25, 7;
	mov.pred 	%p936, 0;
	mov.b32 	%r2751, 0;
	mov.u16 	%rs576, %rs564;
	@%p254 bra 	$L__BB0_51;
	mov.pred 	%p936, 0;
	mov.b32 	%r2737, 0;
	mov.u16 	%rs576, %rs564;
$L__BB0_34:
	.pragma "nounroll";
	ld.shared.u64 	%rd241, [%r4];
	cvt.u64.u16 	%rd242, %rs576;
	and.b64  	%rd9, %rd242, 255;
	cvt.u32.u16 	%r813, %rs576;
	and.b32  	%r814, %r813, 255;
	mul.wide.u32 	%rd243, %r814, 4;
	add.s64 	%rd244, %rd241, %rd243;
	ld.u32 	%r21, [%rd244];
	ld.shared.u8 	%r815, [_ZZ9kernelenkP3bigS0_S0_S0_S0_S0_E2sp_$_0];
	setp.eq.s32 	%p256, %r2737, %r815;
	shl.b32 	%r816, %r2737, 2;
	mov.u32 	%r817, _ZZ9kernelenkP3bigS0_S0_S0_S0_S0_E1s;
	add.s32 	%r818, %r817, %r816;
	add.s32 	%r22, %r818, 8192;
	mov.b32 	%r2738, 0;
	@%p256 bra 	$L__BB0_36;
	ld.shared.u32 	%r2738, [%r22];
$L__BB0_36:
	sub.s32 	%r820, %r21, %r2738;
	setp.lt.u32 	%p257, %r21, %r2738;
	add.s32 	%r821, %r820, -1;
	setp.ge.u32 	%p258, %r821, %r21;
	selp.s32 	%r822, -1, 0, %p936;
	add.s32 	%r823, %r820, %r822;
	selp.u32 	%r824, -1, 0, %p257;
	selp.u32 	%r825, -1, 0, %p258;
	selp.b32 	%r826, %r825, %r824, %p936;
	and.b32  	%r827, %r826, 1;
	setp.eq.b32 	%p2, %r827, 1;
	shl.b64 	%rd245, %rd9, 2;
	add.s64 	%rd10, %rd4, %rd245;
	st.u32 	[%rd10], %r823;
	add.s32 	%r828, %r2737, 1;
	ld.shared.u64 	%rd246, [%r4];
	add.s64 	%rd247, %rd246, %rd245;
	ld.u32 	%r25, [%rd247+4];
	ld.shared.u8 	%r829, [_ZZ9kernelenkP3bigS0_S0_S0_S0_S0_E2sp_$_0];
	setp.eq.s32 	%p259, %r828, %r829;
	mov.b32 	%r2739, 0;
	@%p259 bra 	$L__BB0_38;
	ld.shared.u32 	%r2739, [%r22+4];
$L__BB0_38:
	sub.s32 	%r831, %r25, %r2739;
	setp.lt.u32 	%p260, %r25, %r2739;
	add.s32 	%r832, %r831, -1;
	setp.ge.u32 	%p261, %r832, %r25;
	selp.s32 	%r833, -1, 0, %p2;
	add.s32 	%r834, %r831, %r833;
	selp.u32 	%r835, -1, 0, %p260;
	selp.u32 	%r836, -1, 0, %p261;
	selp.b32 	%r837, %r836, %r835, %p2;
	and.b32  	%r838, %r837, 1;
	setp.eq.b32 	%p3, %r838, 1;
	st.u32 	[%rd10+4], %r834;
	add.s32 	%r839, %r2737, 2;
	ld.shared.u64 	%rd248, [%r4];
	add.s64 	%rd250, %rd248, %rd245;
	ld.u32 	%r28, [%rd250+8];
	ld.shared.u8 	%r840, [_ZZ9kernelenkP3bigS0_S0_S0_S0_S0_E2sp_$_0];
	setp.eq.s32 	%p262, %r839, %r840;
	mov.b32 	%r2740, 0;
	@%p262 bra 	$L__BB0_40;
	ld.shared.u32 	%r2740, [%r22+8];
$L__BB0_40:
	sub.s32 	%r842, %r28, %r2740;
	setp.lt.u32 	%p263, %r28, %r2740;
	add.s32 	%r843, %r842, -1;
	setp.ge.u32 	%p264, %r843, %r28;
	selp.s32 	%r844, -1, 0, %p3;
	add.s32 	%r845, %r842, %r844;
	selp.u32 	%r846, -1, 0, %p263;
	selp.u32 	%r847, -1, 0, %p264;
	selp.b32 	%r848, %r847, %r846, %p3;
	and.b32  	%r849, %r848, 1;
	setp.eq.b32 	%p4, %r849, 1;
	st.u32 	[%rd10+8], %r845;
	add.s32 	%r850, %r2737, 3;
	ld.shared.u64 	%rd251, [%r4];
	add.s64 	%rd253, %rd251, %rd245;
	ld.u32 	%r31, [%rd253+12];
	ld.shared.u8 	%r851, [_ZZ9kernelenkP3bigS0_S0_S0_S0_S0_E2sp_$_0];
	setp.eq.s32 	%p265, %r850, %r851;
	mov.b32 	%r2741, 0;
	@%p265 bra 	$L__BB0_42;
	ld.shared.u32 	%r2741, [%r22+12];
$L__BB0_42:
	sub.s32 	%r853, %r31, %r2741;
	setp.lt.u32 	%p266, %r31, %r2741;
	add.s32 	%r854, %r853, -1;
	setp.ge.u32 	%p267, %r854, %r31;
	selp.s32 	%r855, -1, 0, %p4;
	add.s32 	%r856, %r853, %r855;
	selp.u32 	%r857, -1, 0, %p266;
	selp.u32 	%r858, -1, 0, %p267;
	selp.b32 	%r859, %r858, %r857, %p4;
	and.b32  	%r860, %r859, 1;
	setp.eq.b32 	%p5, %r860, 1;
	st.u32 	[%rd10+12], %r856;
	add.s32 	%r861, %r2737, 4;
	ld.shared.u64 	%rd254, [%r4];
	add.s64 	%rd256, %rd254, %rd245;
	ld.u32 	%r34, [%rd256+16];
	ld.shared.u8 	%r862, [_ZZ9kernelenkP3bigS0_S0_S0_S0_S0_E2sp_$_0];
	setp.eq.s32 	%p268, %r861, %r862;
	mov.b32 	%r2742, 0;
	@%p268 bra 	$L__BB0_44;
	ld.shared.u32 	%r2742, [%r22+16];
$L__BB0_44:
	sub.s32 	%r864, %r34, %r2742;
	setp.lt.u32 	%p269, %r34, %r2742;
	add.s32 	%r865, %r864, -1;
	setp.ge.u32 	%p270, %r865, %r34;
	selp.s32 	%r866, -1, 0, %p5;
	add.s32 	%r867, %r864, %r866;
	selp.u32 	%r868, -1, 0, %p269;
	selp.u32 	%r869, -1, 0, %p270;
	selp.b32 	%r870, %r869, %r868, %p5;
	and.b32  	%r871, %r870, 1;
	setp.eq.b32 	%p6, %r871, 1;
	st.u32 	[%rd10+16], %r867;
	add.s32 	%r872, %r2737, 5;
	ld.shared.u64 	%rd257, [%r4];
	add.s64 	%rd259, %rd257, %rd245;
	ld.u32 	%r37, [%rd259+20];
	ld.shared.u8 	%r873, [_ZZ9kernelenkP3bigS0_S0_S0_S0_S0_E2sp_$_0];
	setp.eq.s32 	%p271, %r872, %r873;
	mov.b32 	%r2743, 0;
	@%p271 bra 	$L__BB0_46;
	ld.shared.u32 	%r2743, [%r22+20];
$L__BB0_46:
	sub.s32 	%r875, %r37, %r2743;
	setp.lt.u32 	%p272, %r37, %r2743;
	add.s32 	%r876, %r875, -1;
	setp.ge.u32 	%p273, %r876, %r37;
	selp.s32 	%r877, -1, 0, %p6;
	add.s32 	%r878, %r875, %r877;
	selp.u32 	%r879, -1, 0, %p272;
	selp.u32 	%r880, -1, 0, %p273;
	selp.b32 	%r881, %r880, %r879, %p6;
	and.b32  	%r882, %r881, 1;
	setp.eq.b32 	%p7, %r882, 1;
	st.u32 	[%rd10+20], %r878;
	add.s32 	%r883, %r2737, 6;
	ld.shared.u64 	%rd260, [%r4];
	add.s64 	%rd262, %rd260, %rd245;
	ld.u32 	%r40, [%rd262+24];
	ld.shared.u8 	%r884, [_ZZ9kernelenkP3bigS0_S0_S0_S0_S0_E2sp_$_0];
	setp.eq.s32 	%p274, %r883, %r884;
	mov.b32 	%r2744, 0;
	@%p274 bra 	$L__BB0_48;
	ld.shared.u32 	%r2744, [%r22+24];
$L__BB0_48:
	sub.s32 	%r886, %r40, %r2744;
	setp.lt.u32 	%p275, %r40, %r2744;
	add.s32 	%r887, %r886, -1;
	setp.ge.u32 	%p276, %r887, %r40;
	selp.s32 	%r888, -1, 0, %p7;
	add.s32 	%r889, %r886, %r888;
	selp.u32 	%r890, -1, 0, %p275;
	selp.u32 	%r891, -1, 0, %p276;
	selp.b32 	%r892, %r891, %r890, %p7;
	and.b32  	%r893, %r892, 1;
	setp.eq.b32 	%p8, %r893, 1;
	st.u32 	[%rd10+24], %r889;
	add.s32 	%r894, %r2737, 7;
	ld.shared.u64 	%rd263, [%r4];
	add.s64 	%rd265, %rd263, %rd245;
	ld.u32 	%r43, [%rd265+28];
	ld.shared.u8 	%r895, [_ZZ9kernelenkP3bigS0_S0_S0_S0_S0_E2sp_$_0];
	setp.eq.s32 	%p277, %r894, %r895;
	mov.b32 	%r2745, 0;
	@%p277 bra 	$L__BB0_50;
	ld.shared.u32 	%r2745, [%r22+28];
$L__BB0_50:
	sub.s32 	%r896, %r43, %r2745;
	setp.lt.u32 	%p278, %r43, %r2745;
	add.s32 	%r897, %r896, -1;
	setp.ge.u32 	%p279, %r897, %r43;
	selp.s32 	%r898, -1, 0, %p8;
	add.s32 	%r899, %r896, %r898;
	selp.u32 	%r900, -1, 0, %p278;
	selp.u32 	%r901, -1, 0, %p279;
	selp.b32 	%r902, %r901, %r900, %p8;
	and.b32  	%r903, %r902, 1;
	setp.eq.b32 	%p936, %r903, 1;
	st.u32 	[%rd10+28], %r899;
	add.s32 	%r2737, %r2737, 8;
	add.s16 	%rs576, %rs576, 8;
	setp.ne.s32 	%p280, %r2737, %r16;
	mov.u32 	%r2751, %r16;
	@%p280 bra 	$L__BB0_34;
$L__BB0_51:
	setp.eq.s32 	%p281, %r15, 0;
	@%p281 bra 	$L__BB0_110;
	setp.lt.u16 	%p283, %rs29, 3;
	@%p283 bra 	$L__BB0_62;
	ld.shared.u64 	%rd266, [%r4];
	cvt.u64.u16 	%rd267, %rs576;
	and.b64  	%rd11, %rd267, 255;
	cvt.u32.u16 	%r905, %rs576;
	and.b32  	%r906, %r905, 255;
	mul.wide.u32 	%rd268, %r906, 4;
	add.s64 	%rd269, %rd266, %rd268;
	ld.u32 	%r48, [%rd269];
	ld.shared.u8 	%r907, [_ZZ9kernelenkP3bigS0_S0_S0_S0_S0_E2sp_$_0];
	setp.eq.s32 	%p284, %r2751, %r907;
	shl.b32 	%r908, %r2751, 2;
	mov.u32 	%r909, _ZZ9kernelenkP3bigS0_S0_S0_S0_S0_E1s;
	add.s32 	%r910, %r909, %r908;
	add.s32 	%r49, %r910, 8192;
	mov.b32 	%r2747, 0;
	@%p284 bra 	$L__BB0_55;
	ld.shared.u32 	%r2747, [%r49];
$L__BB0_55:
	sub.s32 	%r912, %r48, %r2747;
	setp.lt.u32 	%p285, %r48, %r2747;
	add.s32 	%r913, %r912, -1;
	setp.ge.u32 	%p286, %r913, %r48;
	selp.s32 	%r914, -1, 0, %p936;
	add.s32 	%r915, %r912, %r914;
	selp.u32 	%r916, -1, 0, %p285;
	selp.u32 	%r917, -1, 0, %p286;
	selp.b32 	%r918, %r917, %r916, %p936;
	and.b32  	%r919, %r918, 1;
	setp.eq.b32 	%p12, %r919, 1;
	shl.b64 	%rd270, %rd11, 2;
	add.s64 	%rd12, %rd4, %rd270;
	st.u32 	[%rd12], %r915;
	add.s32 	%r920, %r2751, 1;
	ld.shared.u64 	%rd271, [%r4];
	add.s64 	%rd272, %rd271, %rd270;
	ld.u32 	%r52, [%rd272+4];
	ld.shared.u8 	%r921, [_ZZ9kernelenkP3bigS0_S0_S0_S0_S0_E2sp_$_0];
	setp.eq.s32 	%p287, %r920, %r921;
	mov.b32 	%r2748, 0;
	@%p287 bra 	$L__BB0_57;
	ld.shared.u32 	%r2748, [%r49+4];
$L__BB0_57:
	sub.s32 	%r923, %r52, %r2748;
	setp.lt.u32 	%p288, %r52, %r2748;
	add.s32 	%r924, %r923, -1;
	setp.ge.u32 	%p289, %r924, %r52;
	selp.s32 	%r925, -1, 0, %p12;
	add.s32 	%r926, %r923, %r925;
	selp.u32 	%r927, -1, 0, %p288;
	selp.u32 	%r928, -1, 0, %p289;
	selp.b32 	%r929, %r928, %r927, %p12;
	and.b32  	%r930, %r929, 1;
	setp.eq.b32 	%p13, %r930, 1;
	st.u32 	[%rd12+4], %r926;
	add.s32 	%r931, %r2751, 2;
	ld.shared.u64 	%rd273, [%r4];
	add.s64 	%rd275, %rd273, %rd270;
	ld.u32 	%r55, [%rd275+8];
	ld.shared.u8 	%r932, [_ZZ9kernelenkP3bigS0_S0_S0_S0_S0_E2sp_$_0];
	setp.eq.s32 	%p290, %r931, %r932;
	mov.b32 	%r2749, 0;
	@%p290 bra 	$L__BB0_59;
	ld.shared.u32 	%r2749, [%r49+8];
$L__BB0_59:
	sub.s32 	%r934, %r55, %r2749;
	setp.lt.u32 	%p291, %r55, %r2749;
	add.s32 	%r935, %r934, -1;
	setp.ge.u32 	%p292, %r935, %r55;
	selp.s32 	%r936, -1, 0, %p13;
	add.s32 	%r937, %r934, %r936;
	selp.u32 	%r938, -1, 0, %p291;
	selp.u32 	%r939, -1, 0, %p292;
	selp.b32 	%r940, %r939, %r938, %p13;
	and.b32  	%r941, %r940, 1;
	setp.eq.b32 	%p14, %r941, 1;
	st.u32 	[%rd12+8], %r937;
	add.s32 	%r942, %r2751, 3;
	ld.shared.u64 	%rd276, [%r4];
	add.s64 	%rd278, %rd276, %rd270;
	ld.u32 	%r58, [%rd278+12];
	ld.shared.u8 	%r943, [_ZZ9kernelenkP3bigS0_S0_S0_S0_S0_E2sp_$_0];
	setp.eq.s32 	%p293, %r942, %r943;
	mov.b32 	%r2750, 0;
	@%p293 bra 	$L__BB0_61;
	ld.shared.u32 	%r2750, [%r49+12];
$L__BB0_61:
	sub.s32 	%r944, %r58, %r2750;
	setp.lt.u32 	%p294, %r58, %r2750;
	add.s32 	%r945, %r944, -1;
	setp.ge.u32 	%p295, %r945, %r58;
	selp.s32 	%r946, -1, 0, %p14;
	add.s32 	%r947, %r944, %r946;
	selp.u32 	%r948, -1, 0, %p294;
	selp.u32 	%r949, -1, 0, %p295;
	selp.b32 	%r950, %r949, %r948, %p14;
	and.b32  	%r951, %r950, 1;
	setp.eq.b32 	%p936, %r951, 1;
	st.u32 	[%rd12+12], %r947;
	add.s16 	%rs576, %rs576, 4;
	add.s32 	%r2751, %r2751, 4;
$L__BB0_62:
	setp.eq.s16 	%p296, %rs28, 0;
	@%p296 bra 	$L__BB0_110;
	setp.eq.s32 	%p298, %r11, 0;
	@%p298 bra 	$L__BB0_69;
	ld.shared.u64 	%rd279, [%r4];
	cvt.u64.u16 	%rd280, %rs576;
	and.b64  	%rd13, %rd280, 255;
	cvt.u32.u16 	%r953, %rs576;
	and.b32  	%r954, %r953, 255;
	mul.wide.u32 	%rd281, %r954, 4;
	add.s64 	%rd282, %rd279, %rd281;
	ld.u32 	%r63, [%rd282];
	ld.shared.u8 	%r955, [_ZZ9kernelenkP3bigS0_S0_S0_S0_S0_E2sp_$_0];
	setp.eq.s32 	%p299, %r2751, %r955;
	shl.b32 	%r956, %r2751, 2;
	mov.u32 	%r957, _ZZ9kernelenkP3bigS0_S0_S0_S0_S0_E1s;
	add.s32 	%r958, %r957, %r956;
	add.s32 	%r64, %r958, 8192;
	mov.b32 	%r2752, 0;
	@%p299 bra 	$L__BB0_66;
	ld.shared.u32 	%r2752, [%r64];
$L__BB0_66:
	sub.s32 	%r960, %r63, %r2752;
	setp.lt.u32 	%p300, %r63, %r2752;
	add.s32 	%r961, %r960, -1;
	setp.ge.u32 	%p301, %r961, %r63;
	selp.s32 	%r962, -1, 0, %p936;
	add.s32 	%r963, %r960, %r962;
	selp.u32 	%r964, -1, 0, %p300;
	selp.u32 	%r965, -1, 0, %p301;
	selp.b32 	%r966, %r965, %r964, %p936;
	and.b32  	%r967, %r966, 1;
	setp.eq.b32 	%p18, %r967, 1;
	shl.b64 	%rd283, %rd13, 2;
	add.s64 	%rd14, %rd4, %rd283;
	st.u32 	[%rd14], %r963;
	add.s32 	%r968, %r2751, 1;
	ld.shared.u64 	%rd284, [%r4];
	add.s64 	%rd285, %rd284, %rd283;
	ld.u32 	%r67, [%rd285+4];
	ld.shared.u8 	%r969, [_ZZ9kernelenkP3bigS0_S0_S0_S0_S0_E2sp_$_0];
	setp.eq.s32 	%p302, %r968, %r969;
	mov.b32 	%r2753, 0;
	@%p302 bra 	$L__BB0_68;
	ld.shared.u32 	%r2753, [%r64+4];
$L__BB0_68:
	sub.s32 	%r970, %r67, %r2753;
	setp.lt.u32 	%p303, %r67, %r2753;
	add.s32 	%r971, %r970, -1;
	setp.ge.u32 	%p304, %r971, %r67;
	selp.s32 	%r972, -1, 0, %p18;
	add.s32 	%r973, %r970, %r972;
	selp.u32 	%r974, -1, 0, %p303;
	selp.u32 	%r975, -1, 0, %p304;
	selp.b32 	%r976, %r975, %r974, %p18;
	and.b32  	%r977, %r976, 1;
	setp.eq.b32 	%p936, %r977, 1;
	st.u32 	[%rd14+4], %r973;
	add.s16 	%rs576, %rs576, 2;
	add.s32 	%r2751, %r2751, 2;
$L__BB0_69:
	setp.eq.s32 	%p305, %r14, 0;
	@%p305 bra 	$L__BB0_110;
	ld.shared.u64 	%rd286, [%r4];
	cvt.u64.u16 	%rd287, %rs576;
	and.b64  	%rd15, %rd287, 255;
	cvt.u32.u16 	%r979, %rs576;
	and.b32  	%r980, %r979, 255;
	mul.wide.u32 	%rd288, %r980, 4;
	add.s64 	%rd289, %rd286, %rd288;
	ld.u32 	%r72, [%rd289];
	ld.shared.u8 	%r981, [_ZZ9kernelenkP3bigS0_S0_S0_S0_S0_E2sp_$_0];
	setp.eq.s32 	%p306, %r2751, %r981;
	mov.b32 	%r2755, 0;
	@%p306 bra 	$L__BB0_72;
	shl.b32 	%r982, %r2751, 2;
	mov.u32 	%r983, _ZZ9kernelenkP3bigS0_S0_S0_S0_S0_E1s;
	add.s32 	%r984, %r983, %r982;
	ld.shared.u32 	%r2755, [%r984+8192];
$L__BB0_72:
	sub.s32 	%r985, %r72, %r2755;
	setp.lt.u32 	%p307, %r72, %r2755;
	add.s32 	%r986, %r985, -1;
	setp.ge.u32 	%p308, %r986, %r72;
	selp.s32 	%r987, -1, 0, %p936;
	add.s32 	%r988, %r985, %r987;
	selp.u32 	%r989, -1, 0, %p307;
	selp.u32 	%r990, -1, 0, %p308;
	selp.b32 	%r991, %r990, %r989, %p936;
	and.b32  	%r992, %r991, 1;
	setp.eq.b32 	%p936, %r992, 1;
	shl.b64 	%rd290, %rd15, 2;
	add.s64 	%rd291, %rd4, %rd290;
	st.u32 	[%rd291], %r988;
	add.s16 	%rs576, %rs576, 1;
	bra.uni 	$L__BB0_110;
$L__BB0_73:
	setp.gt.s16 	%p319, %rs361, 1;
	@%p319 bra 	$L__BB0_30;
	ld.shared.u8 	%rs581, [%r4+-8];
$L__BB0_75:
	cvt.s16.s8 	%rs366, %rs581;
	setp.lt.s16 	%p320, %rs366, 1;
	@%p320 bra 	$L__BB0_79;
	ld.shared.u64 	%rd8, [%r4];
$L__BB0_77:
	cvt.u32.u16 	%r1000, %rs581;
	and.b32  	%r1001, %r1000, 255;
	mul.wide.u32 	%rd300, %r1001, 4;
	add.s64 	%rd301, %rd8, %rd300;
	ld.u32 	%r1002, [%rd301+-4];
	setp.ne.s32 	%p321, %r1002, 0;
	@%p321 bra 	$L__BB0_79;
	cvt.s16.s8 	%rs367, %rs581;
	add.s16 	%rs581, %rs581, -1;
	st.shared.u8 	[%r4+-8], %rs581;
	setp.gt.s16 	%p322, %rs367, 1;
	@%p322 bra 	$L__BB0_77;
$L__BB0_79:
	ld.shared.u64 	%rd302, [%r3+8];
	add.s16 	%rs368, %rs4, -1;
	shr.u16 	%rs369, %rs368, 5;
	cvt.u32.u16 	%r1003, %rs369;
	mul.wide.u32 	%rd303, %r1003, 4;
	add.s64 	%rd304, %rd302, %rd303;
	ld.u32 	%r1004, [%rd304];
	and.b16  	%rs370, %rs368, 31;
	cvt.u32.u16 	%r1005, %rs370;
	shr.u32 	%r1006, %r1004, %r1005;
	and.b32  	%r1007, %r1006, 1;
	setp.eq.b32 	%p323, %r1007, 1;
	not.pred 	%p324, %p323;
	@%p324 bra 	$L__BB0_217;
	and.b16  	%rs371, %rs581, 255;
	setp.ne.s16 	%p325, %rs371, 0;
	ld.shared.u8 	%rs372, [_ZZ9kernelenkP3bigS0_S0_S0_S0_S0_E2sg_$_0];
	setp.ne.s16 	%p326, %rs372, 0;
	and.pred  	%p327, %p325, %p326;
	@%p327 bra 	$L__BB0_115;
	mov.b16 	%rs581, 0;
	st.u8 	[%rd136], %rs581;
	bra.uni 	$L__BB0_162;
$L__BB0_82:
	setp.lt.u16 	%p221, %rs25, 3;
	mov.pred 	%p936, 0;
	mov.b32 	%r2760, 0;
	mov.u16 	%rs576, %rs564;
	@%p221 bra 	$L__BB0_95;
	mov.pred 	%p936, 0;
	mov.b32 	%r2763, 0;
	mov.u16 	%rs576, %rs564;
$L__BB0_84:
	.pragma "nounroll";
	ld.shared.u64 	%rd215, [%r4];
	cvt.u64.u16 	%rd216, %rs576;
	and.b64  	%rd19, %rd216, 255;
	cvt.u32.u16 	%r698, %rs576;
	and.b32  	%r699, %r698, 255;
	mul.wide.u32 	%rd217, %r699, 4;
	add.s64 	%rd218, %rd215, %rd217;
	ld.u32 	%r95, [%rd218];
	setp.eq.s32 	%p223, %r2763, 0;
	shl.b32 	%r700, %r2763, 2;
	mov.u32 	%r701, _ZZ9kernelenkP3bigS0_S0_S0_S0_S0_E1s;
	add.s32 	%r702, %r701, %r700;
	add.s32 	%r96, %r702, 8192;
	mov.b32 	%r2764, 0;
	@%p223 bra 	$L__BB0_86;
	ld.shared.u32 	%r703, [%r96+-4];
	shr.u32 	%r2764, %r703, %r19;
$L__BB0_86:
	ld.shared.u8 	%r705, [_ZZ9kernelenkP3bigS0_S0_S0_S0_S0_E2sp_$_0];
	setp.eq.s32 	%p224, %r2763, %r705;
	mov.b32 	%r2765, 0;
	@%p224 bra 	$L__BB0_88;
	ld.shared.u32 	%r706, [%r96];
	shl.b32 	%r2765, %r706, %r18;
$L__BB0_88:
	or.b32  	%r708, %r2765, %r2764;
	sub.s32 	%r709, %r95, %r708;
	setp.lt.u32 	%p225, %r95, %r708;
	add.s32 	%r710, %r709, -1;
	setp.ge.u32 	%p226, %r710, %r95;
	selp.s32 	%r711, -1, 0, %p936;
	add.s32 	%r712, %r709, %r711;
	selp.u32 	%r713, -1, 0, %p225;
	selp.u32 	%r714, -1, 0, %p226;
	selp.b32 	%r715, %r714, %r713, %p936;
	and.b32  	%r716, %r715, 1;
	setp.eq.b32 	%p32, %r716, 1;
	shl.b64 	%rd219, %rd19, 2;
	add.s64 	%rd20, %rd4, %rd219;
	st.u32 	[%rd20], %r712;
	add.s32 	%r717, %r2763, 1;
	ld.shared.u64 	%rd220, [%r4];
	add.s64 	%rd221, %rd220, %rd219;
	ld.u32 	%r101, [%rd221+4];
	ld.shared.u32 	%r102, [%r96];
	ld.shared.u8 	%r718, [_ZZ9kernelenkP3bigS0_S0_S0_S0_S0_E2sp_$_0];
	setp.eq.s32 	%p227, %r717, %r718;
	mov.b32 	%r2766, 0;
	@%p227 bra 	$L__BB0_90;
	ld.shared.u32 	%r719, [%r96+4];
	shl.b32 	%r2766, %r719, %r18;
$L__BB0_90:
	shr.u32 	%r721, %r102, %r19;
	or.b32  	%r722, %r2766, %r721;
	sub.s32 	%r723, %r101, %r722;
	setp.lt.u32 	%p228, %r101, %r722;
	add.s32 	%r724, %r723, -1;
	setp.ge.u32 	%p229, %r724, %r101;
	selp.s32 	%r725, -1, 0, %p32;
	add.s32 	%r726, %r723, %r725;
	selp.u32 	%r727, -1, 0, %p228;
	selp.u32 	%r728, -1, 0, %p229;
	selp.b32 	%r729, %r728, %r727, %p32;
	and.b32  	%r730, %r729, 1;
	setp.eq.b32 	%p33, %r730, 1;
	st.u32 	[%rd20+4], %r726;
	add.s32 	%r731, %r2763, 2;
	ld.shared.u64 	%rd222, [%r4];
	add.s64 	%rd224, %rd222, %rd219;
	ld.u32 	%r105, [%rd224+8];
	ld.shared.u32 	%r106, [%r96+4];
	ld.shared.u8 	%r732, [_ZZ9kernelenkP3bigS0_S0_S0_S0_S0_E2sp_$_0];
	setp.eq.s32 	%p230, %r731, %r732;
	mov.b32 	%r2767, 0;
	@%p230 bra 	$L__BB0_92;
	ld.shared.u32 	%r733, [%r96+8];
	shl.b32 	%r2767, %r733, %r18;
$L__BB0_92:
	shr.u32 	%r735, %r106, %r19;
	or.b32  	%r736, %r2767, %r735;
	sub.s32 	%r737, %r105, %r736;
	setp.lt.u32 	%p231, %r105, %r736;
	add.s32 	%r738, %r737, -1;
	setp.ge.u32 	%p232, %r738, %r105;
	selp.s32 	%r739, -1, 0, %p33;
	add.s32 	%r740, %r737, %r739;
	selp.u32 	%r741, -1, 0, %p231;
	selp.u32 	%r742, -1, 0, %p232;
	selp.b32 	%r743, %r742, %r741, %p33;
	and.b32  	%r744, %r743, 1;
	setp.eq.b32 	%p34, %r744, 1;
	st.u32 	[%rd20+8], %r740;
	add.s32 	%r745, %r2763, 3;
	ld.shared.u64 	%rd225, [%r4];
	add.s64 	%rd227, %rd225, %rd219;
	ld.u32 	%r109, [%rd227+12];
	ld.shared.u32 	%r110, [%r96+8];
	ld.shared.u8 	%r746, [_ZZ9kernelenkP3bigS0_S0_S0_S0_S0_E2sp_$_0];
	setp.eq.s32 	%p233, %r745, %r746;
	mov.b32 	%r2768, 0;
	@%p233 bra 	$L__BB0_94;
	ld.shared.u32 	%r747, [%r96+12];
	shl.b32 	%r2768, %r747, %r18;
$L__BB0_94:
	shr.u32 	%r748, %r110, %r19;
	or.b32  	%r749, %r2768, %r748;
	sub.s32 	%r750, %r109, %r749;
	setp.lt.u32 	%p234, %r109, %r749;
	add.s32 	%r751, %r750, -1;
	setp.ge.u32 	%p235, %r751, %r109;
	selp.s32 	%r752, -1, 0, %p34;
	add.s32 	%r753, %r750, %r752;
	selp.u32 	%r754, -1, 0, %p234;
	selp.u32 	%r755, -1, 0, %p235;
	selp.b32 	%r756, %r755, %r754, %p34;
	and.b32  	%r757, %r756, 1;
	setp.eq.b32 	%p936, %r757, 1;
	st.u32 	[%rd20+12], %r753;
	add.s32 	%r2763, %r2763, 4;
	add.s16 	%rs576, %rs576, 4;
	setp.eq.s32 	%p236, %r2763, %r13;
	mov.u32 	%r2760, %r13;
	@%p236 bra 	$L__BB0_95;
	bra.uni 	$L__BB0_84;
$L__BB0_95:
	setp.eq.s32 	%p237, %r12, 0;
	@%p237 bra 	$L__BB0_110;
	setp.eq.s32 	%p239, %r11, 0;
	@%p239 bra 	$L__BB0_104;
	ld.shared.u64 	%rd228, [%r4];
	cvt.u64.u16 	%rd229, %rs576;
	and.b64  	%rd16, %rd229, 255;
	cvt.u32.u16 	%r759, %rs576;
	and.b32  	%r760, %r759, 255;
	mul.wide.u32 	%rd230, %r760, 4;
	add.s64 	%rd231, %rd228, %rd230;
	ld.u32 	%r76, [%rd231];
	setp.eq.s32 	%p240, %r2760, 0;
	shl.b32 	%r761, %r2760, 2;
	mov.u32 	%r762, _ZZ9kernelenkP3bigS0_S0_S0_S0_S0_E1s;
	add.s32 	%r763, %r762, %r761;
	add.s32 	%r77, %r763, 8192;
	mov.b32 	%r2757, 0;
	@%p240 bra 	$L__BB0_99;
	ld.shared.u32 	%r764, [%r77+-4];
	shr.u32 	%r2757, %r764, %r19;
$L__BB0_99:
	ld.shared.u8 	%r766, [_ZZ9kernelenkP3bigS0_S0_S0_S0_S0_E2sp_$_0];
	setp.eq.s32 	%p241, %r2760, %r766;
	mov.b32 	%r2758, 0;
	@%p241 bra 	$L__BB0_101;
	ld.shared.u32 	%r767, [%r77];
	shl.b32 	%r2758, %r767, %r18;
$L__BB0_101:
	or.b32  	%r769, %r2758, %r2757;
	sub.s32 	%r770, %r76, %r769;
	setp.lt.u32 	%p242, %r76, %r769;
	add.s32 	%r771, %r770, -1;
	setp.ge.u32 	%p243, %r771, %r76;
	selp.s32 	%r772, -1, 0, %p936;
	add.s32 	%r773, %r770, %r772;
	selp.u32 	%r774, -1, 0, %p242;
	selp.u32 	%r775, -1, 0, %p243;
	selp.b32 	%r776, %r775, %r774, %p936;
	and.b32  	%r777, %r776, 1;
	setp.eq.b32 	%p25, %r777, 1;
	shl.b64 	%rd232, %rd16, 2;
	add.s64 	%rd17, %rd4, %rd232;
	st.u32 	[%rd17], %r773;
	add.s32 	%r778, %r2760, 1;
	ld.shared.u64 	%rd233, [%r4];
	add.s64 	%rd234, %rd233, %rd232;
	ld.u32 	%r82, [%rd234+4];
	ld.shared.u32 	%r83, [%r77];
	ld.shared.u8 	%r779, [_ZZ9kernelenkP3bigS0_S0_S0_S0_S0_E2sp_$_0];
	setp.eq.s32 	%p244, %r778, %r779;
	mov.b32 	%r2759, 0;
	@%p244 bra 	$L__BB0_103;
	ld.shared.u32 	%r780, [%r77+4];
	shl.b32 	%r2759, %r780, %r18;
$L__BB0_103:
	shr.u32 	%r781, %r83, %r19;
	or.b32  	%r782, %r2759, %r781;
	sub.s32 	%r783, %r82, %r782;
	setp.lt.u32 	%p245, %r82, %r782;
	add.s32 	%r784, %r783, -1;
	setp.ge.u32 	%p246, %r784, %r82;
	selp.s32 	%r785, -1, 0, %p25;
	add.s32 	%r786, %r783, %r785;
	selp.u32 	%r787, -1, 0, %p245;
	selp.u32 	%r788, -1, 0, %p246;
	selp.b32 	%r789, %r788, %r787, %p25;
	and.b32  	%r790, %r789, 1;
	setp.eq.b32 	%p936, %r790, 1;
	st.u32 	[%rd17+4], %r786;
	add.s16 	%rs576, %rs576, 2;
	add.s32 	%r2760, %r2760, 2;
$L__BB0_104:
	setp.eq.s32 	%p247, %r14, 0;
	@%p247 bra 	$L__BB0_110;
	ld.shared.u64 	%rd235, [%r4];
	cvt.u64.u16 	%rd236, %rs576;
	and.b64  	%rd18, %rd236, 255;
	cvt.u32.u16 	%r792, %rs576;
	and.b32  	%r793, %r792, 255;
	mul.wide.u32 	%rd237, %r793, 4;
	add.s64 	%rd238, %rd235, %rd237;
	ld.u32 	%r88, [%rd238];
	setp.eq.s32 	%p248, %r2760, 0;
	shl.b32 	%r794, %r2760, 2;
	mov.u32 	%r795, _ZZ9kernelenkP3bigS0_S0_S0_S0_S0_E1s;
	add.s32 	%r796, %r795, %r794;
	add.s32 	%r89, %r796, 8192;
	mov.b32 	%r2761, 0;
	@%p248 bra 	$L__BB0_107;
	ld.shared.u32 	%r797, [%r89+-4];
	shr.u32 	%r2761, %r797, %r19;
$L__BB0_107:
	ld.shared.u8 	%r799, [_ZZ9kernelenkP3bigS0_S0_S0_S0_S0_E2sp_$_0];
	setp.eq.s32 	%p249, %r2760, %r799;
	mov.b32 	%r2762, 0;
	@%p249 bra 	$L__BB0_109;
	ld.shared.u32 	%r800, [%r89];
	shl.b32 	%r2762, %r800, %r18;
$L__BB0_109:
	or.b32  	%r801, %r2762, %r2761;
	sub.s32 	%r802, %r88, %r801;
	setp.lt.u32 	%p250, %r88, %r801;
	add.s32 	%r803, %r802, -1;
	setp.ge.u32 	%p251, %r803, %r88;
	selp.s32 	%r804, -1, 0, %p936;
	add.s32 	%r805, %r802, %r804;
	selp.u32 	%r806, -1, 0, %p250;
	selp.u32 	%r807, -1, 0, %p251;
	selp.b32 	%r808, %r807, %r806, %p936;
	and.b32  	%r809, %r808, 1;
	setp.eq.b32 	%p936, %r809, 1;
	shl.b64 	%rd239, %rd18, 2;
	add.s64 	%rd240, %rd4, %rd239;
	st.u32 	[%rd240], %r805;
	add.s16 	%rs576, %rs576, 1;
$L__BB0_110:
	cvt.s16.s8 	%rs359, %rs576;
	setp.ge.s16 	%p309, %rs359, %rs24;
	not.pred 	%p310, %p936;
	or.pred  	%p311, %p309, %p310;
	@%p311 bra 	$L__BB0_112;
$L__BB0_111:
	ld.shared.u64 	%rd292, [%r4];
	cvt.u32.u16 	%r993, %rs576;
	and.b32  	%r994, %r993, 255;
	mul.wide.u32 	%rd293, %r994, 4;
	add.s64 	%rd294, %rd292, %rd293;
	ld.u32 	%r995, [%rd294];
	setp.eq.s32 	%p936, %r995, 0;
	add.s32 	%r996, %r995, -1;
	add.s64 	%rd295, %rd4, %rd293;
	st.u32 	[%rd295], %r996;
	add.s16 	%rs360, %rs576, 1;
	cvt.s16.s8 	%rs576, %rs360;
	setp.lt.s16 	%p313, %rs576, %rs24;
	and.pred  	%p314, %p313, %p936;
	@%p314 bra 	$L__BB0_111;
$L__BB0_112:
	cvt.s16.s8 	%rs361, %rs32;
	cvt.s16.s8 	%rs362, %rs576;
	setp.lt.s16 	%p315, %rs362, %rs361;
	or.pred  	%p316, %p936, %p315;
	@%p316 bra 	$L__BB0_114;
$L__BB0_113:
	cvt.s16.s8 	%rs363, %rs576;
	add.s16 	%rs576, %rs576, -1;
	cvt.u32.u16 	%r997, %rs576;
	and.b32  	%r998, %r997, 255;
	mul.wide.u32 	%rd296, %r998, 4;
	add.s64 	%rd297, %rd4, %rd296;
	ld.u32 	%r999, [%rd297];
	ld.shared.u64 	%rd298, [%r4];
	add.s64 	%rd299, %rd298, %rd296;
	st.u32 	[%rd299], %r999;
	setp.gt.s16 	%p317, %rs363, %rs361;
	@%p317 bra 	$L__BB0_113;
$L__BB0_114:
	setp.gt.u32 	%p318, %r2736, 1;
	mov.u32 	%r2736, %r18;
	@%p318 bra 	$L__BB0_31;
	bra.uni 	$L__BB0_73;
$L__BB0_115:
	add.s16 	%rs63, %rs372, %rs581;
	cvt.s16.s8 	%rs374, %rs63;
	st.u8 	[%rd136], %rs63;
	setp.lt.s16 	%p328, %rs374, 1;
	@%p328 bra 	$L__BB0_123;
	and.b16  	%rs64, %rs63, 3;
	and.b16  	%rs376, %rs63, 255;
	setp.lt.u16 	%p329, %rs376, 4;
	mov.b16 	%rs582, 0;
	@%p329 bra 	$L__BB0_119;
	and.b16  	%rs582, %rs63, 124;
	mov.b16 	%rs583, 0;
$L__BB0_118:
	ld.u64 	%rd305, [%rd3];
	cvt.u32.u16 	%r1008, %rs583;
	and.b32  	%r1009, %r1008, 255;
	mul.wide.u32 	%rd306, %r1009, 4;
	add.s64 	%rd307, %rd305, %rd306;
	mov.b32 	%r1010, 0;
	st.u32 	[%rd307], %r1010;
	ld.u64 	%rd308, [%rd3];
	add.s64 	%rd309, %rd308, %rd306;
	st.u32 	[%rd309+4], %r1010;
	ld.u64 	%rd310, [%rd3];
	add.s64 	%rd311, %rd310, %rd306;
	st.u32 	[%rd311+8], %r1010;
	ld.u64 	%rd312, [%rd3];
	add.s64 	%rd313, %rd312, %rd306;
	st.u32 	[%rd313+12], %r1010;
	add.s16 	%rs583, %rs583, 4;
	and.b16  	%rs378, %rs583, 255;
	setp.eq.s16 	%p330, %rs378, %rs582;
	@%p330 bra 	$L__BB0_119;
	bra.uni 	$L__BB0_118;
$L__BB0_119:
	setp.eq.s16 	%p331, %rs64, 0;
	@%p331 bra 	$L__BB0_123;
	ld.u64 	%rd314, [%rd3];
	cvt.u64.u16 	%rd21, %rs582;
	cvt.u32.u16 	%r1011, %rs582;
	mul.wide.u32 	%rd315, %r1011, 4;
	add.s64 	%rd316, %rd314, %rd315;
	mov.b32 	%r1012, 0;
	st.u32 	[%rd316], %r1012;
	setp.eq.s16 	%p332, %rs64, 1;
	@%p332 bra 	$L__BB0_123;
	ld.u64 	%rd317, [%rd3];
	shl.b64 	%rd318, %rd21, 2;
	add.s64 	%rd319, %rd317, %rd318;
	mov.b32 	%r1013, 0;
	st.u32 	[%rd319+4], %r1013;
	setp.eq.s16 	%p333, %rs64, 2;
	@%p333 bra 	$L__BB0_123;
	ld.u64 	%rd320, [%rd3];
	add.s64 	%rd322, %rd320, %rd318;
	mov.b32 	%r1014, 0;
	st.u32 	[%rd322+8], %r1014;
$L__BB0_123:
	cvt.s16.s8 	%rs379, %rs581;
	setp.lt.s16 	%p334, %rs379, 1;
	@%p334 bra 	$L__BB0_160;
	cvt.s16.s8 	%rs380, %rs372;
	setp.lt.s16 	%p335, %rs380, 1;
	cvt.u64.u16 	%rd323, %rs372;
	cvt.s64.s8 	%rd22, %rd323;
	@%p335 bra 	$L__BB0_140;
	cvt.u32.u16 	%r1033, %rs581;
	and.b32  	%r114, %r1033, 255;
	cvt.u32.u16 	%r1034, %rs372;
	and.b16  	%rs385, %rs372, 7;
	and.b16  	%rs67, %rs372, 3;
	and.b32  	%r115, %r1034, 7;
	and.b32  	%r116, %r1034, 120;
	add.s16 	%rs68, %rs385, -1;
	and.b16  	%rs69, %rs372, 1;
	mov.b32 	%r2769, 0;
$L__BB0_126:
	ld.shared.u64 	%rd370, [%r4];
	cvt.u64.u32 	%rd23, %r2769;
	mul.wide.u32 	%rd371, %r2769, 4;
	add.s64 	%rd372, %rd370, %rd371;
	ld.u32 	%r118, [%rd372];
	setp.eq.s32 	%p348, %r118, 0;
	@%p348 bra 	$L__BB0_139;
	setp.lt.u16 	%p349, %rs372, 8;
	mov.b32 	%r2774, 0;
	mov.u32 	%r2773, %r2774;
	@%p349 bra 	$L__BB0_130;
	mov.b32 	%r2770, 0;
	mov.u32 	%r2773, %r2770;
$L__BB0_129:
	.pragma "nounroll";
	cvt.u32.u64 	%r1037, %rd23;
	shl.b32 	%r1038, %r2770, 2;
	mov.u32 	%r1039, _ZZ9kernelenkP3bigS0_S0_S0_S0_S0_E1s;
	add.s32 	%r1040, %r1039, %r1038;
	ld.shared.u32 	%r1041, [%r1040+8208];
	ld.u64 	%rd373, [%rd3];
	add.s32 	%r1042, %r2770, %r1037;
	mul.wide.u32 	%rd374, %r1042, 4;
	add.s64 	%rd375, %rd373, %rd374;
	ld.u32 	%r1043, [%rd375];
	mad.lo.s32 	%r1044, %r1041, %r118, %r1043;
	add.s32 	%r1046, %r1044, %r2773;
	setp.eq.s32 	%p350, %r1046, -1;
	selp.b32 	%r1047, 0, %r1046, %p350;
	st.u32 	[%rd375], %r1047;
	selp.u32 	%r1048, 1, 0, %p350;
	ld.shared.u32 	%r1049, [%r1040+8212];
	ld.u64 	%rd376, [%rd3];
	add.s64 	%rd377, %rd376, %rd374;
	ld.u32 	%r1050, [%rd377+4];
	mad.lo.s32 	%r1051, %r1049, %r118, %r1050;
	add.s32 	%r1053, %r1051, %r1048;
	setp.eq.s32 	%p351, %r1053, -1;
	selp.b32 	%r1054, 0, %r1053, %p351;
	st.u32 	[%rd377+4], %r1054;
	selp.u32 	%r1055, 1, 0, %p351;
	ld.shared.u32 	%r1056, [%r1040+8216];
	ld.u64 	%rd378, [%rd3];
	add.s64 	%rd379, %rd378, %rd374;
	ld.u32 	%r1057, [%rd379+8];
	mad.lo.s32 	%r1058, %r1056, %r118, %r1057;
	add.s32 	%r1060, %r1058, %r1055;
	setp.eq.s32 	%p352, %r1060, -1;
	selp.b32 	%r1061, 0, %r1060, %p352;
	st.u32 	[%rd379+8], %r1061;
	selp.u32 	%r1062, 1, 0, %p352;
	ld.shared.u32 	%r1063, [%r1040+8220];
	ld.u64 	%rd380, [%rd3];
	add.s64 	%rd381, %rd380, %rd374;
	ld.u32 	%r1064, [%rd381+12];
	mad.lo.s32 	%r1065, %r1063, %r118, %r1064;
	add.s32 	%r1067, %r1065, %r1062;
	setp.eq.s32 	%p353, %r1067, -1;
	selp.b32 	%r1068, 0, %r1067, %p353;
	st.u32 	[%rd381+12], %r1068;
	selp.u32 	%r1069, 1, 0, %p353;
	ld.shared.u32 	%r1070, [%r1040+8224];
	ld.u64 	%rd382, [%rd3];
	add.s64 	%rd383, %rd382, %rd374;
	ld.u32 	%r1071, [%rd383+16];
	mad.lo.s32 	%r1072, %r1070, %r118, %r1071;
	add.s32 	%r1074, %r1072, %r1069;
	setp.eq.s32 	%p354, %r1074, -1;
	selp.b32 	%r1075, 0, %r1074, %p354;
	st.u32 	[%rd383+16], %r1075;
	selp.u32 	%r1076, 1, 0, %p354;
	ld.shared.u32 	%r1077, [%r1040+8228];
	ld.u64 	%rd384, [%rd3];
	add.s64 	%rd385, %rd384, %rd374;
	ld.u32 	%r1078, [%rd385+20];
	mad.lo.s32 	%r1079, %r1077, %r118, %r1078;
	add.s32 	%r1081, %r1079, %r1076;
	setp.eq.s32 	%p355, %r1081, -1;
	selp.b32 	%r1082, 0, %r1081, %p355;
	st.u32 	[%rd385+20], %r1082;
	selp.u32 	%r1083, 1, 0, %p355;
	ld.shared.u32 	%r1084, [%r1040+8232];
	ld.u64 	%rd386, [%rd3];
	add.s64 	%rd387, %rd386, %rd374;
	ld.u32 	%r1085, [%rd387+24];
	mad.lo.s32 	%r1086, %r1084, %r118, %r1085;
	add.s32 	%r1088, %r1086, %r1083;
	setp.eq.s32 	%p356, %r1088, -1;
	selp.b32 	%r1089, 0, %r1088, %p356;
	st.u32 	[%rd387+24], %r1089;
	selp.u32 	%r1090, 1, 0, %p356;
	ld.shared.u32 	%r1091, [%r1040+8236];
	ld.u64 	%rd388, [%rd3];
	add.s64 	%rd389, %rd388, %rd374;
	ld.u32 	%r1092, [%rd389+28];
	mad.lo.s32 	%r1093, %r1091, %r118, %r1092;
	add.s32 	%r1095, %r1093, %r1090;
	setp.eq.s32 	%p357, %r1095, -1;
	selp.b32 	%r1096, 0, %r1095, %p357;
	st.u32 	[%rd389+28], %r1096;
	selp.u32 	%r2773, 1, 0, %p357;
	add.s32 	%r2770, %r2770, 8;
	setp.ne.s32 	%p358, %r2770, %r116;
	mov.u32 	%r2774, %r116;
	@%p358 bra 	$L__BB0_129;
$L__BB0_130:
	setp.eq.s32 	%p359, %r115, 0;
	@%p359 bra 	$L__BB0_138;
	setp.lt.u16 	%p360, %rs68, 3;
	@%p360 bra 	$L__BB0_133;
	cvt.u32.u64 	%r1097, %rd23;
	shl.b32 	%r1098, %r2774, 2;
	mov.u32 	%r1099, _ZZ9kernelenkP3bigS0_S0_S0_S0_S0_E1s;
	add.s32 	%r1100, %r1099, %r1098;
	ld.shared.u32 	%r1101, [%r1100+8208];
	ld.u64 	%rd390, [%rd3];
	add.s32 	%r1102, %r2774, %r1097;
	mul.wide.u32 	%rd391, %r1102, 4;
	add.s64 	%rd392, %rd390, %rd391;
	ld.u32 	%r1103, [%rd392];
	mad.lo.s32 	%r1104, %r1101, %r118, %r1103;
	add.s32 	%r1106, %r1104, %r2773;
	setp.eq.s32 	%p361, %r1106, -1;
	selp.b32 	%r1107, 0, %r1106, %p361;
	st.u32 	[%rd392], %r1107;
	selp.u32 	%r1108, 1, 0, %p361;
	ld.shared.u32 	%r1109, [%r1100+8212];
	ld.u64 	%rd393, [%rd3];
	cvt.u64.u32 	%rd394, %r2774;
	add.s64 	%rd395, %rd394, %rd23;
	shl.b64 	%rd396, %rd395, 2;
	add.s64 	%rd397, %rd393, %rd396;
	ld.u32 	%r1110, [%rd397+4];
	mad.lo.s32 	%r1111, %r1109, %r118, %r1110;
	add.s32 	%r1113, %r1111, %r1108;
	setp.eq.s32 	%p362, %r1113, -1;
	selp.b32 	%r1114, 0, %r1113, %p362;
	st.u32 	[%rd397+4], %r1114;
	selp.u32 	%r1115, 1, 0, %p362;
	ld.shared.u32 	%r1116, [%r1100+8216];
	ld.u64 	%rd398, [%rd3];
	add.s64 	%rd399, %rd398, %rd396;
	ld.u32 	%r1117, [%rd399+8];
	mad.lo.s32 	%r1118, %r1116, %r118, %r1117;
	add.s32 	%r1120, %r1118, %r1115;
	setp.eq.s32 	%p363, %r1120, -1;
	selp.b32 	%r1121, 0, %r1120, %p363;
	st.u32 	[%rd399+8], %r1121;
	selp.u32 	%r1122, 1, 0, %p363;
	ld.shared.u32 	%r1123, [%r1100+8220];
	ld.u64 	%rd400, [%rd3];
	add.s64 	%rd401, %rd400, %rd396;
	ld.u32 	%r1124, [%rd401+12];
	mad.lo.s32 	%r1125, %r1123, %r118, %r1124;
	add.s32 	%r1127, %r1125, %r1122;
	setp.eq.s32 	%p364, %r1127, -1;
	selp.b32 	%r1128, 0, %r1127, %p364;
	st.u32 	[%rd401+12], %r1128;
	selp.u32 	%r2773, 1, 0, %p364;
	add.s32 	%r2774, %r2774, 4;
$L__BB0_133:
	setp.eq.s16 	%p365, %rs67, 0;
	@%p365 bra 	$L__BB0_138;
	setp.eq.s16 	%p366, %rs67, 1;
	@%p366 bra 	$L__BB0_136;
	cvt.u32.u64 	%r1129, %rd23;
	shl.b32 	%r1130, %r2774, 2;
	mov.u32 	%r1131, _ZZ9kernelenkP3bigS0_S0_S0_S0_S0_E1s;
	add.s32 	%r1132, %r1131, %r1130;
	ld.shared.u32 	%r1133, [%r1132+8208];
	ld.u64 	%rd402, [%rd3];
	add.s32 	%r1134, %r2774, %r1129;
	mul.wide.u32 	%rd403, %r1134, 4;
	add.s64 	%rd404, %rd402, %rd403;
	ld.u32 	%r1135, [%rd404];
	mad.lo.s32 	%r1136, %r1133, %r118, %r1135;
	add.s32 	%r1138, %r1136, %r2773;
	setp.eq.s32 	%p367, %r1138, -1;
	selp.b32 	%r1139, 0, %r1138, %p367;
	st.u32 	[%rd404], %r1139;
	selp.u32 	%r1140, 1, 0, %p367;
	ld.shared.u32 	%r1141, [%r1132+8212];
	ld.u64 	%rd405, [%rd3];
	cvt.u64.u32 	%rd406, %r2774;
	add.s64 	%rd407, %rd406, %rd23;
	shl.b64 	%rd408, %rd407, 2;
	add.s64 	%rd409, %rd405, %rd408;
	ld.u32 	%r1142, [%rd409+4];
	mad.lo.s32 	%r1143, %r1141, %r118, %r1142;
	add.s32 	%r1145, %r1143, %r1140;
	setp.eq.s32 	%p368, %r1145, -1;
	selp.b32 	%r1146, 0, %r1145, %p368;
	st.u32 	[%rd409+4], %r1146;
	selp.u32 	%r2773, 1, 0, %p368;
	add.s32 	%r2774, %r2774, 2;
$L__BB0_136:
	setp.eq.s16 	%p369, %rs69, 0;
	@%p369 bra 	$L__BB0_138;
	cvt.u32.u64 	%r1147, %rd23;
	shl.b32 	%r1148, %r2774, 2;
	mov.u32 	%r1149, _ZZ9kernelenkP3bigS0_S0_S0_S0_S0_E1s;
	add.s32 	%r1150, %r1149, %r1148;
	ld.shared.u32 	%r1151, [%r1150+8208];
	ld.u64 	%rd410, [%rd3];
	add.s32 	%r1152, %r2774, %r1147;
	mul.wide.u32 	%rd411, %r1152, 4;
	add.s64 	%rd412, %rd410, %rd411;
	ld.u32 	%r1153, [%rd412];
	mad.lo.s32 	%r1154, %r1151, %r118, %r1153;
	add.s32 	%r1156, %r1154, %r2773;
	setp.eq.s32 	%p370, %r1156, -1;
	selp.b32 	%r1157, 0, %r1156, %p370;
	st.u32 	[%rd412], %r1157;
$L__BB0_138:
	ld.u64 	%rd413, [%rd3];
	add.s64 	%rd414, %rd23, %rd22;
	shl.b64 	%rd415, %rd414, 2;
	add.s64 	%rd416, %rd413, %rd415;
	mov.b32 	%r1158, 0;
	st.u32 	[%rd416], %r1158;
$L__BB0_139:
	cvt.u32.u64 	%r1159, %rd23;
	add.s32 	%r2769, %r1159, 1;
	setp.eq.s32 	%p371, %r2769, %r114;
	@%p371 bra 	$L__BB0_160;
	bra.uni 	$L__BB0_126;
$L__BB0_140:
	and.b16  	%rs70, %rs581, 3;
	setp.lt.u16 	%p336, %rs371, 4;
	mov.b16 	%rs585, 0;
	@%p336 bra 	$L__BB0_151;
	and.b16  	%rs585, %rs581, 124;
	mov.b16 	%rs584, 0;
$L__BB0_142:
	ld.shared.u64 	%rd1056, [%r4];
	cvt.u64.u16 	%rd324, %rs584;
	and.b64  	%rd25, %rd324, 255;
	cvt.u32.u16 	%r1015, %rs584;
	and.b32  	%r1016, %r1015, 255;
	mul.wide.u32 	%rd325, %r1016, 4;
	add.s64 	%rd326, %rd1056, %rd325;
	ld.u32 	%r1017, [%rd326];
	setp.eq.s32 	%p337, %r1017, 0;
	@%p337 bra 	$L__BB0_144;
	ld.u64 	%rd327, [%rd3];
	add.s64 	%rd328, %rd25, %rd22;
	shl.b64 	%rd329, %rd328, 2;
	add.s64 	%rd330, %rd327, %rd329;
	mov.b32 	%r1018, 0;
	st.u32 	[%rd330], %r1018;
	ld.shared.u64 	%rd1056, [%r4];
$L__BB0_144:
	shl.b64 	%rd331, %rd25, 2;
	add.s64 	%rd332, %rd1056, %rd331;
	ld.u32 	%r1019, [%rd332+4];
	setp.eq.s32 	%p338, %r1019, 0;
	@%p338 bra 	$L__BB0_146;
	ld.u64 	%rd333, [%rd3];
	add.s64 	%rd334, %rd25, %rd22;
	shl.b64 	%rd335, %rd334, 2;
	add.s64 	%rd336, %rd333, %rd335;
	mov.b32 	%r1020, 0;
	st.u32 	[%rd336+4], %r1020;
	ld.shared.u64 	%rd1056, [%r4];
$L__BB0_146:
	add.s64 	%rd338, %rd1056, %rd331;
	ld.u32 	%r1021, [%rd338+8];
	setp.eq.s32 	%p339, %r1021, 0;
	@%p339 bra 	$L__BB0_148;
	ld.u64 	%rd339, [%rd3];
	add.s64 	%rd340, %rd25, %rd22;
	shl.b64 	%rd341, %rd340, 2;
	add.s64 	%rd342, %rd339, %rd341;
	mov.b32 	%r1022, 0;
	st.u32 	[%rd342+8], %r1022;
	ld.shared.u64 	%rd1056, [%r4];
$L__BB0_148:
	add.s64 	%rd344, %rd1056, %rd331;
	ld.u32 	%r1023, [%rd344+12];
	setp.eq.s32 	%p340, %r1023, 0;
	@%p340 bra 	$L__BB0_150;
	ld.u64 	%rd345, [%rd3];
	add.s64 	%rd346, %rd25, %rd22;
	shl.b64 	%rd347, %rd346, 2;
	add.s64 	%rd348, %rd345, %rd347;
	mov.b32 	%r1024, 0;
	st.u32 	[%rd348+12], %r1024;
$L__BB0_150:
	add.s16 	%rs584, %rs584, 4;
	and.b16  	%rs384, %rs584, 255;
	setp.ne.s16 	%p341, %rs384, %rs585;
	@%p341 bra 	$L__BB0_142;
$L__BB0_151:
	setp.eq.s16 	%p342, %rs70, 0;
	@%p342 bra 	$L__BB0_160;
	ld.shared.u64 	%rd349, [%r4];
	cvt.u64.u16 	%rd32, %rs585;
	cvt.u32.u16 	%r1025, %rs585;
	mul.wide.u32 	%rd350, %r1025, 4;
	add.s64 	%rd351, %rd349, %rd350;
	ld.u32 	%r1026, [%rd351];
	setp.eq.s32 	%p343, %r1026, 0;
	@%p343 bra 	$L__BB0_154;
	ld.u64 	%rd352, [%rd3];
	add.s64 	%rd353, %rd32, %rd22;
	shl.b64 	%rd354, %rd353, 2;
	add.s64 	%rd355, %rd352, %rd354;
	mov.b32 	%r1027, 0;
	st.u32 	[%rd355], %r1027;
$L__BB0_154:
	setp.eq.s16 	%p344, %rs70, 1;
	@%p344 bra 	$L__BB0_160;
	ld.shared.u64 	%rd356, [%r4];
	shl.b64 	%rd357, %rd32, 2;
	add.s64 	%rd358, %rd356, %rd357;
	ld.u32 	%r1028, [%rd358+4];
	setp.eq.s32 	%p345, %r1028, 0;
	@%p345 bra 	$L__BB0_157;
	ld.u64 	%rd359, [%rd3];
	add.s64 	%rd360, %rd32, %rd22;
	shl.b64 	%rd361, %rd360, 2;
	add.s64 	%rd362, %rd359, %rd361;
	mov.b32 	%r1029, 0;
	st.u32 	[%rd362+4], %r1029;
$L__BB0_157:
	setp.eq.s16 	%p346, %rs70, 2;
	@%p346 bra 	$L__BB0_160;
	ld.shared.u64 	%rd363, [%r4];
	add.s64 	%rd365, %rd363, %rd357;
	ld.u32 	%r1030, [%rd365+8];
	setp.eq.s32 	%p347, %r1030, 0;
	@%p347 bra 	$L__BB0_160;
	ld.u64 	%rd366, [%rd3];
	add.s64 	%rd367, %rd32, %rd22;
	shl.b64 	%rd368, %rd367, 2;
	add.s64 	%rd369, %rd366, %rd368;
	mov.b32 	%r1031, 0;
	st.u32 	[%rd369+8], %r1031;
$L__BB0_160:
	ld.u64 	%rd417, [%rd136+8];
	ld.u8 	%rs581, [%rd136];
	cvt.u32.u16 	%r1160, %rs581;
	cvt.s32.s8 	%r1161, %r1160;
	mul.wide.s32 	%rd418, %r1161, 4;
	add.s64 	%rd419, %rd417, %rd418;
	ld.u32 	%r1162, [%rd419+-4];
	setp.ne.s32 	%p372, %r1162, 0;
	@%p372 bra 	$L__BB0_162;
	add.s16 	%rs581, %rs581, -1;
	st.u8 	[%rd136], %rs581;
$L__BB0_162:
	st.shared.u8 	[%r4+-8], %rs581;
	cvt.s16.s8 	%rs389, %rs581;
	setp.lt.s16 	%p373, %rs389, 1;
	@%p373 bra 	$L__BB0_165;
	mov.b16 	%rs587, 0;
$L__BB0_164:
	ld.u64 	%rd420, [%rd3];
	cvt.u32.u16 	%r1163, %rs587;
	and.b32  	%r1164, %r1163, 255;
	mul.wide.u32 	%rd421, %r1164, 4;
	add.s64 	%rd422, %rd420, %rd421;
	ld.u32 	%r1165, [%rd422];
	ld.shared.u64 	%rd423, [%r4];
	add.s64 	%rd424, %rd423, %rd421;
	st.u32 	[%rd424], %r1165;
	add.s16 	%rs391, %rs587, 1;
	cvt.s16.s8 	%rs587, %rs391;
	ld.shared.s8 	%rs581, [%r4+-8];
	setp.lt.s16 	%p374, %rs587, %rs581;
	@%p374 bra 	$L__BB0_164;
$L__BB0_165:
	ld.s8 	%rs84, [%rd136];
	ld.shared.s8 	%rs85, [_ZZ9kernelenkP3bigS0_S0_S0_S0_S0_E2sp_$_0];
	setp.lt.s16 	%p375, %rs84, %rs85;
	@%p375 bra 	$L__BB0_217;
	ld.shared.u64 	%rd425, [%r4];
	cvt.u32.u16 	%r1166, %rs581;
	cvt.s32.s8 	%r1167, %r1166;
	mul.wide.s32 	%rd426, %r1167, 4;
	add.s64 	%rd427, %rd425, %rd426;
	mov.b32 	%r1168, 0;
	st.u32 	[%rd427], %r1168;
	ld.shared.u8 	%rs392, [%r4+-8];
	add.s16 	%rs581, %rs392, 1;
	st.shared.u8 	[%r4+-8], %rs581;
	sub.s16 	%rs393, %rs84, %rs85;
	add.s16 	%rs394, %rs393, 1;
	cvt.s16.s8 	%rs590, %rs394;
	setp.lt.s16 	%p376, %rs590, 1;
	setp.lt.s16 	%p377, %rs85, 0;
	or.pred  	%p378, %p376, %p377;
	@%p378 bra 	$L__BB0_213;
	add.s16 	%rs395, %rs85, 1;
	cvt.u32.u16 	%r1169, %rs395;
	and.b16  	%rs88, %rs395, 3;
	cvt.u32.u16 	%r1170, %rs88;
	add.s32 	%r134, %r1170, -1;
	and.b16  	%rs396, %rs395, 7;
	and.b32  	%r135, %r1169, 3;
	and.b32  	%r136, %r1169, 252;
	and.b32  	%r137, %r1170, 1;
	and.b32  	%r138, %r1169, 7;
	and.b32  	%r139, %r1169, 248;
	add.s16 	%rs89, %rs396, -1;
$L__BB0_168:
	mov.u16 	%rs92, %rs590;
	add.s16 	%rs590, %rs92, -1;
	mov.b32 	%r2778, 32;
$L__BB0_169:
	add.s32 	%r141, %r2778, -1;
	setp.ne.s32 	%p379, %r141, 0;
	sub.s32 	%r142, 33, %r2778;
	@%p379 bra 	$L__BB0_221;
	setp.lt.u16 	%p415, %rs85, 7;
	mov.pred 	%p950, 0;
	mov.b32 	%r2793, 0;
	mov.u16 	%rs602, %rs590;
	@%p415 bra 	$L__BB0_189;
	mov.pred 	%p950, 0;
	mov.b32 	%r2779, 0;
	mov.u16 	%rs602, %rs590;
$L__BB0_172:
	.pragma "nounroll";
	ld.shared.u64 	%rd454, [%r4];
	cvt.u64.u16 	%rd455, %rs602;
	and.b64  	%rd34, %rd455, 255;
	cvt.u32.u16 	%r1290, %rs602;
	and.b32  	%r1291, %r1290, 255;
	mul.wide.u32 	%rd456, %r1291, 4;
	add.s64 	%rd457, %rd454, %rd456;
	ld.u32 	%r144, [%rd457];
	ld.shared.u8 	%r1292, [_ZZ9kernelenkP3bigS0_S0_S0_S0_S0_E2sp_$_0];
	setp.eq.s32 	%p417, %r2779, %r1292;
	shl.b32 	%r1293, %r2779, 2;
	mov.u32 	%r1294, _ZZ9kernelenkP3bigS0_S0_S0_S0_S0_E1s;
	add.s32 	%r1295, %r1294, %r1293;
	add.s32 	%r145, %r1295, 8192;
	mov.b32 	%r2780, 0;
	@%p417 bra 	$L__BB0_174;
	ld.shared.u32 	%r2780, [%r145];
$L__BB0_174:
	sub.s32 	%r1297, %r144, %r2780;
	setp.lt.u32 	%p418, %r144, %r2780;
	add.s32 	%r1298, %r1297, -1;
	setp.ge.u32 	%p419, %r1298, %r144;
	selp.s32 	%r1299, -1, 0, %p950;
	add.s32 	%r1300, %r1297, %r1299;
	selp.u32 	%r1301, -1, 0, %p418;
	selp.u32 	%r1302, -1, 0, %p419;
	selp.b32 	%r1303, %r1302, %r1301, %p950;
	and.b32  	%r1304, %r1303, 1;
	setp.eq.b32 	%p39, %r1304, 1;
	shl.b64 	%rd458, %rd34, 2;
	add.s64 	%rd35, %rd4, %rd458;
	st.u32 	[%rd35], %r1300;
	add.s32 	%r1305, %r2779, 1;
	ld.shared.u64 	%rd459, [%r4];
	add.s64 	%rd460, %rd459, %rd458;
	ld.u32 	%r148, [%rd460+4];
	ld.shared.u8 	%r1306, [_ZZ9kernelenkP3bigS0_S0_S0_S0_S0_E2sp_$_0];
	setp.eq.s32 	%p420, %r1305, %r1306;
	mov.b32 	%r2781, 0;
	@%p420 bra 	$L__BB0_176;
	ld.shared.u32 	%r2781, [%r145+4];
$L__BB0_176:
	sub.s32 	%r1308, %r148, %r2781;
	setp.lt.u32 	%p421, %r148, %r2781;
	add.s32 	%r1309, %r1308, -1;
	setp.ge.u32 	%p422, %r1309, %r148;
	selp.s32 	%r1310, -1, 0, %p39;
	add.s32 	%r1311, %r1308, %r1310;
	selp.u32 	%r1312, -1, 0, %p421;
	selp.u32 	%r1313, -1, 0, %p422;
	selp.b32 	%r1314, %r1313, %r1312, %p39;
	and.b32  	%r1315, %r1314, 1;
	setp.eq.b32 	%p40, %r1315, 1;
	st.u32 	[%rd35+4], %r1311;
	add.s32 	%r1316, %r2779, 2;
	ld.shared.u64 	%rd461, [%r4];
	add.s64 	%rd463, %rd461, %rd458;
	ld.u32 	%r151, [%rd463+8];
	ld.shared.u8 	%r1317, [_ZZ9kernelenkP3bigS0_S0_S0_S0_S0_E2sp_$_0];
	setp.eq.s32 	%p423, %r1316, %r1317;
	mov.b32 	%r2782, 0;
	@%p423 bra 	$L__BB0_178;
	ld.shared.u32 	%r2782, [%r145+8];
$L__BB0_178:
	sub.s32 	%r1319, %r151, %r2782;
	setp.lt.u32 	%p424, %r151, %r2782;
	add.s32 	%r1320, %r1319, -1;
	setp.ge.u32 	%p425, %r1320, %r151;
	selp.s32 	%r1321, -1, 0, %p40;
	add.s32 	%r1322, %r1319, %r1321;
	selp.u32 	%r1323, -1, 0, %p424;
	selp.u32 	%r1324, -1, 0, %p425;
	selp.b32 	%r1325, %r1324, %r1323, %p40;
	and.b32  	%r1326, %r1325, 1;
	setp.eq.b32 	%p41, %r1326, 1;
	st.u32 	[%rd35+8], %r1322;
	add.s32 	%r1327, %r2779, 3;
	ld.shared.u64 	%rd464, [%r4];
	add.s64 	%rd466, %rd464, %rd458;
	ld.u32 	%r154, [%rd466+12];
	ld.shared.u8 	%r1328, [_ZZ9kernelenkP3bigS0_S0_S0_S0_S0_E2sp_$_0];
	setp.eq.s32 	%p426, %r1327, %r1328;
	mov.b32 	%r2783, 0;
	@%p426 bra 	$L__BB0_180;
	ld.shared.u32 	%r2783, [%r145+12];
$L__BB0_180:
	sub.s32 	%r1330, %r154, %r2783;
	setp.lt.u32 	%p427, %r154, %r2783;
	add.s32 	%r1331, %r1330, -1;
	setp.ge.u32 	%p428, %r1331, %r154;
	selp.s32 	%r1332, -1, 0, %p41;
	add.s32 	%r1333, %r1330, %r1332;
	selp.u32 	%r1334, -1, 0, %p427;
	selp.u32 	%r1335, -1, 0, %p428;
	selp.b32 	%r1336, %r1335, %r1334, %p41;
	and.b32  	%r1337, %r1336, 1;
	setp.eq.b32 	%p42, %r1337, 1;
	st.u32 	[%rd35+12], %r1333;
	add.s32 	%r1338, %r2779, 4;
	ld.shared.u64 	%rd467, [%r4];
	add.s64 	%rd469, %rd467, %rd458;
	ld.u32 	%r157, [%rd469+16];
	ld.shared.u8 	%r1339, [_ZZ9kernelenkP3bigS0_S0_S0_S0_S0_E2sp_$_0];
	setp.eq.s32 	%p429, %r1338, %r1339;
	mov.b32 	%r2784, 0;
	@%p429 bra 	$L__BB0_182;
	ld.shared.u32 	%r2784, [%r145+16];
$L__BB0_182:
	sub.s32 	%r1341, %r157, %r2784;
	setp.lt.u32 	%p430, %r157, %r2784;
	add.s32 	%r1342, %r1341, -1;
	setp.ge.u32 	%p431, %r1342, %r157;
	selp.s32 	%r1343, -1, 0, %p42;
	add.s32 	%r1344, %r1341, %r1343;
	selp.u32 	%r1345, -1, 0, %p430;
	selp.u32 	%r1346, -1, 0, %p431;
	selp.b32 	%r1347, %r1346, %r1345, %p42;
	and.b32  	%r1348, %r1347, 1;
	setp.eq.b32 	%p43, %r1348, 1;
	st.u32 	[%rd35+16], %r1344;
	add.s32 	%r1349, %r2779, 5;
	ld.shared.u64 	%rd470, [%r4];
	add.s64 	%rd472, %rd470, %rd458;
	ld.u32 	%r160, [%rd472+20];
	ld.shared.u8 	%r1350, [_ZZ9kernelenkP3bigS0_S0_S0_S0_S0_E2sp_$_0];
	setp.eq.s32 	%p432, %r1349, %r1350;
	mov.b32 	%r2785, 0;
	@%p432 bra 	$L__BB0_184;
	ld.shared.u32 	%r2785, [%r145+20];
$L__BB0_184:
	sub.s32 	%r1352, %r160, %r2785;
	setp.lt.u32 	%p433, %r160, %r2785;
	add.s32 	%r1353, %r1352, -1;
	setp.ge.u32 	%p434, %r1353, %r160;
	selp.s32 	%r1354, -1, 0, %p43;
	add.s32 	%r1355, %r1352, %r1354;
	selp.u32 	%r1356, -1, 0, %p433;
	selp.u32 	%r1357, -1, 0, %p434;
	selp.b32 	%r1358, %r1357, %r1356, %p43;
	and.b32  	%r1359, %r1358, 1;
	setp.eq.b32 	%p44, %r1359, 1;
	st.u32 	[%rd35+20], %r1355;
	add.s32 	%r1360, %r2779, 6;
	ld.shared.u64 	%rd473, [%r4];
	add.s64 	%rd475, %rd473, %rd458;
	ld.u32 	%r163, [%rd475+24];
	ld.shared.u8 	%r1361, [_ZZ9kernelenkP3bigS0_S0_S0_S0_S0_E2sp_$_0];
	setp.eq.s32 	%p435, %r1360, %r1361;
	mov.b32 	%r2786, 0;
	@%p435 bra 	$L__BB0_186;
	ld.shared.u32 	%r2786, [%r145+24];
$L__BB0_186:
	sub.s32 	%r1363, %r163, %r2786;
	setp.lt.u32 	%p436, %r163, %r2786;
	add.s32 	%r1364, %r1363, -1;
	setp.ge.u32 	%p437, %r1364, %r163;
	selp.s32 	%r1365, -1, 0, %p44;
	add.s32 	%r1366, %r1363, %r1365;
	selp.u32 	%r1367, -1, 0, %p436;
	selp.u32 	%r1368, -1, 0, %p437;
	selp.b32 	%r1369, %r1368, %r1367, %p44;
	and.b32  	%r1370, %r1369, 1;
	setp.eq.b32 	%p45, %r1370, 1;
	st.u32 	[%rd35+24], %r1366;
	add.s32 	%r1371, %r2779, 7;
	ld.shared.u64 	%rd476, [%r4];
	add.s64 	%rd478, %rd476, %rd458;
	ld.u32 	%r166, [%rd478+28];
	ld.shared.u8 	%r1372, [_ZZ9kernelenkP3bigS0_S0_S0_S0_S0_E2sp_$_0];
	setp.eq.s32 	%p438, %r1371, %r1372;
	mov.b32 	%r2787, 0;
	@%p438 bra 	$L__BB0_188;
	ld.shared.u32 	%r2787, [%r145+28];
$L__BB0_188:
	sub.s32 	%r1373, %r166, %r2787;
	setp.lt.u32 	%p439, %r166, %r2787;
	add.s32 	%r1374, %r1373, -1;
	setp.ge.u32 	%p440, %r1374, %r166;
	selp.s32 	%r1375, -1, 0, %p45;
	add.s32 	%r1376, %r1373, %r1375;
	selp.u32 	%r1377, -1, 0, %p439;
	selp.u32 	%r1378, -1, 0, %p440;
	selp.b32 	%r1379, %r1378, %r1377, %p45;
	and.b32  	%r1380, %r1379, 1;
	setp.eq.b32 	%p950, %r1380, 1;
	st.u32 	[%rd35+28], %r1376;
	add.s32 	%r2779, %r2779, 8;
	add.s16 	%rs602, %rs602, 8;
	setp.ne.s32 	%p441, %r2779, %r139;
	mov.u32 	%r2793, %r139;
	@%p441 bra 	$L__BB0_172;
$L__BB0_189:
	setp.eq.s32 	%p442, %r138, 0;
	@%p442 bra 	$L__BB0_249;
	setp.lt.u16 	%p444, %rs89, 3;
	@%p444 bra 	$L__BB0_200;
	ld.shared.u64 	%rd479, [%r4];
	cvt.u64.u16 	%rd480, %rs602;
	and.b64  	%rd36, %rd480, 255;
	cvt.u32.u16 	%r1382, %rs602;
	and.b32  	%r1383, %r1382, 255;
	mul.wide.u32 	%rd481, %r1383, 4;
	add.s64 	%rd482, %rd479, %rd481;
	ld.u32 	%r171, [%rd482];
	ld.shared.u8 	%r1384, [_ZZ9kernelenkP3bigS0_S0_S0_S0_S0_E2sp_$_0];
	setp.eq.s32 	%p445, %r2793, %r1384;
	shl.b32 	%r1385, %r2793, 2;
	mov.u32 	%r1386, _ZZ9kernelenkP3bigS0_S0_S0_S0_S0_E1s;
	add.s32 	%r1387, %r1386, %r1385;
	add.s32 	%r172, %r1387, 8192;
	mov.b32 	%r2789, 0;
	@%p445 bra 	$L__BB0_193;
	ld.shared.u32 	%r2789, [%r172];
$L__BB0_193:
	sub.s32 	%r1389, %r171, %r2789;
	setp.lt.u32 	%p446, %r171, %r2789;
	add.s32 	%r1390, %r1389, -1;
	setp.ge.u32 	%p447, %r1390, %r171;
	selp.s32 	%r1391, -1, 0, %p950;
	add.s32 	%r1392, %r1389, %r1391;
	selp.u32 	%r1393, -1, 0, %p446;
	selp.u32 	%r1394, -1, 0, %p447;
	selp.b32 	%r1395, %r1394, %r1393, %p950;
	and.b32  	%r1396, %r1395, 1;
	setp.eq.b32 	%p49, %r1396, 1;
	shl.b64 	%rd483, %rd36, 2;
	add.s64 	%rd37, %rd4, %rd483;
	st.u32 	[%rd37], %r1392;
	add.s32 	%r1397, %r2793, 1;
	ld.shared.u64 	%rd484, [%r4];
	add.s64 	%rd485, %rd484, %rd483;
	ld.u32 	%r175, [%rd485+4];
	ld.shared.u8 	%r1398, [_ZZ9kernelenkP3bigS0_S0_S0_S0_S0_E2sp_$_0];
	setp.eq.s32 	%p448, %r1397, %r1398;
	mov.b32 	%r2790, 0;
	@%p448 bra 	$L__BB0_195;
	ld.shared.u32 	%r2790, [%r172+4];
$L__BB0_195:
	sub.s32 	%r1400, %r175, %r2790;
	setp.lt.u32 	%p449, %r175, %r2790;
	add.s32 	%r1401, %r1400, -1;
	setp.ge.u32 	%p450, %r1401, %r175;
	selp.s32 	%r1402, -1, 0, %p49;
	add.s32 	%r1403, %r1400, %r1402;
	selp.u32 	%r1404, -1, 0, %p449;
	selp.u32 	%r1405, -1, 0, %p450;
	selp.b32 	%r1406, %r1405, %r1404, %p49;
	and.b32  	%r1407, %r1406, 1;
	setp.eq.b32 	%p50, %r1407, 1;
	st.u32 	[%rd37+4], %r1403;
	add.s32 	%r1408, %r2793, 2;
	ld.shared.u64 	%rd486, [%r4];
	add.s64 	%rd488, %rd486, %rd483;
	ld.u32 	%r178, [%rd488+8];
	ld.shared.u8 	%r1409, [_ZZ9kernelenkP3bigS0_S0_S0_S0_S0_E2sp_$_0];
	setp.eq.s32 	%p451, %r1408, %r1409;
	mov.b32 	%r2791, 0;
	@%p451 bra 	$L__BB0_197;
	ld.shared.u32 	%r2791, [%r172+8];
$L__BB0_197:
	sub.s32 	%r1411, %r178, %r2791;
	setp.lt.u32 	%p452, %r178, %r2791;
	add.s32 	%r1412, %r1411, -1;
	setp.ge.u32 	%p453, %r1412, %r178;
	selp.s32 	%r1413, -1, 0, %p50;
	add.s32 	%r1414, %r1411, %r1413;
	selp.u32 	%r1415, -1, 0, %p452;
	selp.u32 	%r1416, -1, 0, %p453;
	selp.b32 	%r1417, %r1416, %r1415, %p50;
	and.b32  	%r1418, %r1417, 1;
	setp.eq.b32 	%p51, %r1418, 1;
	st.u32 	[%rd37+8], %r1414;
	add.s32 	%r1419, %r2793, 3;
	ld.shared.u64 	%rd489, [%r4];
	add.s64 	%rd491, %rd489, %rd483;
	ld.u32 	%r181, [%rd491+12];
	ld.shared.u8 	%r1420, [_ZZ9kernelenkP3bigS0_S0_S0_S0_S0_E2sp_$_0];
	setp.eq.s32 	%p454, %r1419, %r1420;
	mov.b32 	%r2792, 0;
	@%p454 bra 	$L__BB0_199;
	ld.shared.u32 	%r2792, [%r172+12];
$L__BB0_199:
	sub.s32 	%r1421, %r181, %r2792;
	setp.lt.u32 	%p455, %r181, %r2792;
	add.s32 	%r1422, %r1421, -1;
	setp.ge.u32 	%p456, %r1422, %r181;
	selp.s32 	%r1423, -1, 0, %p51;
	add.s32 	%r1424, %r1421, %r1423;
	selp.u32 	%r1425, -1, 0, %p455;
	selp.u32 	%r1426, -1, 0, %p456;
	selp.b32 	%r1427, %r1426, %r1425, %p51;
	and.b32  	%r1428, %r1427, 1;
	setp.eq.b32 	%p950, %r1428, 1;
	st.u32 	[%rd37+12], %r1424;
	add.s16 	%rs602, %rs602, 4;
	add.s32 	%r2793, %r2793, 4;
$L__BB0_200:
	setp.eq.s16 	%p457, %rs88, 0;
	@%p457 bra 	$L__BB0_249;
	setp.eq.s32 	%p459, %r134, 0;
	@%p459 bra 	$L__BB0_207;
	ld.shared.u64 	%rd492, [%r4];
	cvt.u64.u16 	%rd493, %rs602;
	and.b64  	%rd38, %rd493, 255;
	cvt.u32.u16 	%r1430, %rs602;
	and.b32  	%r1431, %r1430, 255;
	mul.wide.u32 	%rd494, %r1431, 4;
	add.s64 	%rd495, %rd492, %rd494;
	ld.u32 	%r186, [%rd495];
	ld.shared.u8 	%r1432, [_ZZ9kernelenkP3bigS0_S0_S0_S0_S0_E2sp_$_0];
	setp.eq.s32 	%p460, %r2793, %r1432;
	shl.b32 	%r1433, %r2793, 2;
	mov.u32 	%r1434, _ZZ9kernelenkP3bigS0_S0_S0_S0_S0_E1s;
	add.s32 	%r1435, %r1434, %r1433;
	add.s32 	%r187, %r1435, 8192;
	mov.b32 	%r2794, 0;
	@%p460 bra 	$L__BB0_204;
	ld.shared.u32 	%r2794, [%r187];
$L__BB0_204:
	sub.s32 	%r1437, %r186, %r2794;
	setp.lt.u32 	%p461, %r186, %r2794;
	add.s32 	%r1438, %r1437, -1;
	setp.ge.u32 	%p462, %r1438, %r186;
	selp.s32 	%r1439, -1, 0, %p950;
	add.s32 	%r1440, %r1437, %r1439;
	selp.u32 	%r1441, -1, 0, %p461;
	selp.u32 	%r1442, -1, 0, %p462;
	selp.b32 	%r1443, %r1442, %r1441, %p950;
	and.b32  	%r1444, %r1443, 1;
	setp.eq.b32 	%p55, %r1444, 1;
	shl.b64 	%rd496, %rd38, 2;
	add.s64 	%rd39, %rd4, %rd496;
	st.u32 	[%rd39], %r1440;
	add.s32 	%r1445, %r2793, 1;
	ld.shared.u64 	%rd497, [%r4];
	add.s64 	%rd498, %rd497, %rd496;
	ld.u32 	%r190, [%rd498+4];
	ld.shared.u8 	%r1446, [_ZZ9kernelenkP3bigS0_S0_S0_S0_S0_E2sp_$_0];
	setp.eq.s32 	%p463, %r1445, %r1446;
	mov.b32 	%r2795, 0;
	@%p463 bra 	$L__BB0_206;
	ld.shared.u32 	%r2795, [%r187+4];
$L__BB0_206:
	sub.s32 	%r1447, %r190, %r2795;
	setp.lt.u32 	%p464, %r190, %r2795;
	add.s32 	%r1448, %r1447, -1;
	setp.ge.u32 	%p465, %r1448, %r190;
	selp.s32 	%r1449, -1, 0, %p55;
	add.s32 	%r1450, %r1447, %r1449;
	selp.u32 	%r1451, -1, 0, %p464;
	selp.u32 	%r1452, -1, 0, %p465;
	selp.b32 	%r1453, %r1452, %r1451, %p55;
	and.b32  	%r1454, %r1453, 1;
	setp.eq.b32 	%p950, %r1454, 1;
	st.u32 	[%rd39+4], %r1450;
	add.s16 	%rs602, %rs602, 2;
	add.s32 	%r2793, %r2793, 2;
$L__BB0_207:
	setp.eq.s32 	%p466, %r137, 0;
	@%p466 bra 	$L__BB0_249;
	ld.shared.u64 	%rd499, [%r4];
	cvt.u64.u16 	%rd500, %rs602;
	and.b64  	%rd40, %rd500, 255;
	cvt.u32.u16 	%r1456, %rs602;
	and.b32  	%r1457, %r1456, 255;
	mul.wide.u32 	%rd501, %r1457, 4;
	add.s64 	%rd502, %rd499, %rd501;
	ld.u32 	%r195, [%rd502];
	ld.shared.u8 	%r1458, [_ZZ9kernelenkP3bigS0_S0_S0_S0_S0_E2sp_$_0];
	setp.eq.s32 	%p467, %r2793, %r1458;
	mov.b32 	%r2797, 0;
	@%p467 bra 	$L__BB0_210;
	shl.b32 	%r1459, %r2793, 2;
	mov.u32 	%r1460, _ZZ9kernelenkP3bigS0_S0_S0_S0_S0_E1s;
	add.s32 	%r1461, %r1460, %r1459;
	ld.shared.u32 	%r2797, [%r1461+8192];
$L__BB0_210:
	sub.s32 	%r1462, %r195, %r2797;
	setp.lt.u32 	%p468, %r195, %r2797;
	add.s32 	%r1463, %r1462, -1;
	setp.ge.u32 	%p469, %r1463, %r195;
	selp.s32 	%r1464, -1, 0, %p950;
	add.s32 	%r1465, %r1462, %r1464;
	selp.u32 	%r1466, -1, 0, %p468;
	selp.u32 	%r1467, -1, 0, %p469;
	selp.b32 	%r1468, %r1467, %r1466, %p950;
	and.b32  	%r1469, %r1468, 1;
	setp.eq.b32 	%p950, %r1469, 1;
	shl.b64 	%rd503, %rd40, 2;
	add.s64 	%rd504, %rd4, %rd503;
	st.u32 	[%rd504], %r1465;
	add.s16 	%rs602, %rs602, 1;
	bra.uni 	$L__BB0_249;
$L__BB0_211:
	setp.gt.s16 	%p480, %rs404, 1;
	@%p480 bra 	$L__BB0_168;
	ld.shared.u8 	%rs581, [%r4+-8];
$L__BB0_213:
	cvt.s16.s8 	%rs409, %rs581;
	setp.lt.s16 	%p481, %rs409, 1;
	@%p481 bra 	$L__BB0_217;
	ld.shared.u64 	%rd33, [%r4];
	mov.u16 	%rs606, %rs581;
$L__BB0_215:
	cvt.u32.u16 	%r1477, %rs606;
	and.b32  	%r1478, %r1477, 255;
	mul.wide.u32 	%rd513, %r1478, 4;
	add.s64 	%rd514, %rd33, %rd513;
	ld.u32 	%r1479, [%rd514+-4];
	setp.ne.s32 	%p482, %r1479, 0;
	mov.u16 	%rs581, %rs606;
	@%p482 bra 	$L__BB0_217;
	and.b16  	%rs411, %rs606, 255;
	add.s16 	%rs606, %rs606, -1;
	st.shared.u8 	[%r4+-8], %rs606;
	setp.gt.u16 	%p483, %rs411, 1;
	mov.b16 	%rs581, 0;
	@%p483 bra 	$L__BB0_215;
$L__BB0_217:
	add.s16 	%rs554, %rs4, -1;
	setp.gt.s16 	%p484, %rs4, 1;
	@%p484 bra 	$L__BB0_2;
$L__BB0_218:
	ld.u64 	%rd46, [%rd135+8];
	mov.b16 	%rs412, 1;
	st.shared.u8 	[%r4+8], %rs412;
	ld.shared.u64 	%rd515, [%r4+16];
	mov.b32 	%r1480, 1;
	st.u32 	[%rd515], %r1480;
	ld.shared.u64 	%rd516, [%r3+8];
	ld.shared.s8 	%rs413, [%r3];
	cvt.s32.s16 	%r1481, %rs413;
	mul.wide.s32 	%rd517, %r1481, 4;
	add.s64 	%rd518, %rd516, %rd517;
	ld.u32 	%r1482, [%rd518+-4];
	setp.eq.s32 	%p485, %r1482, 0;
	clz.b32 	%r1483, %r1482;
	cvt.u16.u32 	%rs414, %r1483;
	sub.s16 	%rs415, 32, %rs414;
	selp.b16 	%rs416, 0, %rs415, %p485;
	shl.b16 	%rs417, %rs413, 5;
	add.s16 	%rs418, %rs417, %rs416;
	add.s16 	%rs609, %rs418, -32;
	setp.lt.s16 	%p486, %rs609, 1;
	ld.shared.u8 	%rs662, [%r4+8];
	@%p486 bra 	$L__BB0_468;
$L__BB0_219:
	mov.u16 	%rs126, %rs609;
	and.b16  	%rs419, %rs662, 255;
	setp.ne.s16 	%p487, %rs419, 0;
	@%p487 bra 	$L__BB0_254;
	mov.b16 	%rs662, 0;
	st.u8 	[%rd136], %rs662;
	bra.uni 	$L__BB0_274;
$L__BB0_221:
	setp.lt.u16 	%p382, %rs85, 3;
	mov.pred 	%p950, 0;
	mov.b32 	%r2802, 0;
	mov.u16 	%rs602, %rs590;
	@%p382 bra 	$L__BB0_234;
	mov.pred 	%p950, 0;
	mov.b32 	%r2805, 0;
	mov.u16 	%rs602, %rs590;
$L__BB0_223:
	.pragma "nounroll";
	ld.shared.u64 	%rd428, [%r4];
	cvt.u64.u16 	%rd429, %rs602;
	and.b64  	%rd44, %rd429, 255;
	cvt.u32.u16 	%r1175, %rs602;
	and.b32  	%r1176, %r1175, 255;
	mul.wide.u32 	%rd430, %r1176, 4;
	add.s64 	%rd431, %rd428, %rd430;
	ld.u32 	%r218, [%rd431];
	setp.eq.s32 	%p384, %r2805, 0;
	shl.b32 	%r1177, %r2805, 2;
	mov.u32 	%r1178, _ZZ9kernelenkP3bigS0_S0_S0_S0_S0_E1s;
	add.s32 	%r1179, %r1178, %r1177;
	add.s32 	%r219, %r1179, 8192;
	mov.b32 	%r2806, 0;
	@%p384 bra 	$L__BB0_225;
	ld.shared.u32 	%r1180, [%r219+-4];
	shr.u32 	%r2806, %r1180, %r142;
$L__BB0_225:
	ld.shared.u8 	%r1182, [_ZZ9kernelenkP3bigS0_S0_S0_S0_S0_E2sp_$_0];
	setp.eq.s32 	%p385, %r2805, %r1182;
	mov.b32 	%r2807, 0;
	@%p385 bra 	$L__BB0_227;
	ld.shared.u32 	%r1183, [%r219];
	shl.b32 	%r2807, %r1183, %r141;
$L__BB0_227:
	or.b32  	%r1185, %r2807, %r2806;
	sub.s32 	%r1186, %r218, %r1185;
	setp.lt.u32 	%p386, %r218, %r1185;
	add.s32 	%r1187, %r1186, -1;
	setp.ge.u32 	%p387, %r1187, %r218;
	selp.s32 	%r1188, -1, 0, %p950;
	add.s32 	%r1189, %r1186, %r1188;
	selp.u32 	%r1190, -1, 0, %p386;
	selp.u32 	%r1191, -1, 0, %p387;
	selp.b32 	%r1192, %r1191, %r1190, %p950;
	and.b32  	%r1193, %r1192, 1;
	setp.eq.b32 	%p69, %r1193, 1;
	shl.b64 	%rd432, %rd44, 2;
	add.s64 	%rd45, %rd4, %rd432;
	st.u32 	[%rd45], %r1189;
	add.s32 	%r1194, %r2805, 1;
	ld.shared.u64 	%rd433, [%r4];
	add.s64 	%rd434, %rd433, %rd432;
	ld.u32 	%r224, [%rd434+4];
	ld.shared.u32 	%r225, [%r219];
	ld.shared.u8 	%r1195, [_ZZ9kernelenkP3bigS0_S0_S0_S0_S0_E2sp_$_0];
	setp.eq.s32 	%p388, %r1194, %r1195;
	mov.b32 	%r2808, 0;
	@%p388 bra 	$L__BB0_229;
	ld.shared.u32 	%r1196, [%r219+4];
	shl.b32 	%r2808, %r1196, %r141;
$L__BB0_229:
	shr.u32 	%r1198, %r225, %r142;
	or.b32  	%r1199, %r2808, %r1198;
	sub.s32 	%r1200, %r224, %r1199;
	setp.lt.u32 	%p389, %r224, %r1199;
	add.s32 	%r1201, %r1200, -1;
	setp.ge.u32 	%p390, %r1201, %r224;
	selp.s32 	%r1202, -1, 0, %p69;
	add.s32 	%r1203, %r1200, %r1202;
	selp.u32 	%r1204, -1, 0, %p389;
	selp.u32 	%r1205, -1, 0, %p390;
	selp.b32 	%r1206, %r1205, %r1204, %p69;
	and.b32  	%r1207, %r1206, 1;
	setp.eq.b32 	%p70, %r1207, 1;
	st.u32 	[%rd45+4], %r1203;
	add.s32 	%r1208, %r2805, 2;
	ld.shared.u64 	%rd435, [%r4];
	add.s64 	%rd437, %rd435, %rd432;
	ld.u32 	%r228, [%rd437+8];
	ld.shared.u32 	%r229, [%r219+4];
	ld.shared.u8 	%r1209, [_ZZ9kernelenkP3bigS0_S0_S0_S0_S0_E2sp_$_0];
	setp.eq.s32 	%p391, %r1208, %r1209;
	mov.b32 	%r2809, 0;
	@%p391 bra 	$L__BB0_231;
	ld.shared.u32 	%r1210, [%r219+8];
	shl.b32 	%r2809, %r1210, %r141;
$L__BB0_231:
	shr.u32 	%r1212, %r229, %r142;
	or.b32  	%r1213, %r2809, %r1212;
	sub.s32 	%r1214, %r228, %r1213;
	setp.lt.u32 	%p392, %r228, %r1213;
	add.s32 	%r1215, %r1214, -1;
	setp.ge.u32 	%p393, %r1215, %r228;
	selp.s32 	%r1216, -1, 0, %p70;
	add.s32 	%r1217, %r1214, %r1216;
	selp.u32 	%r1218, -1, 0, %p392;
	selp.u32 	%r1219, -1, 0, %p393;
	selp.b32 	%r1220, %r1219, %r1218, %p70;
	and.b32  	%r1221, %r1220, 1;
	setp.eq.b32 	%p71, %r1221, 1;
	st.u32 	[%rd45+8], %r1217;
	add.s32 	%r1222, %r2805, 3;
	ld.shared.u64 	%rd438, [%r4];
	add.s64 	%rd440, %rd438, %rd432;
	ld.u32 	%r232, [%rd440+12];
	ld.shared.u32 	%r233, [%r219+8];
	ld.shared.u8 	%r1223, [_ZZ9kernelenkP3bigS0_S0_S0_S0_S0_E2sp_$_0];
	setp.eq.s32 	%p394, %r1222, %r1223;
	mov.b32 	%r2810, 0;
	@%p394 bra 	$L__BB0_233;
	ld.shared.u32 	%r1224, [%r219+12];
	shl.b32 	%r2810, %r1224, %r141;
$L__BB0_233:
	shr.u32 	%r1225, %r233, %r142;
	or.b32  	%r1226, %r2810, %r1225;
	sub.s32 	%r1227, %r232, %r1226;
	setp.lt.u32 	%p395, %r232, %r1226;
	add.s32 	%r1228, %r1227, -1;
	setp.ge.u32 	%p396, %r1228, %r232;
	selp.s32 	%r1229, -1, 0, %p71;
	add.s32 	%r1230, %r1227, %r1229;
	selp.u32 	%r1231, -1, 0, %p395;
	selp.u32 	%r1232, -1, 0, %p396;
	selp.b32 	%r1233, %r1232, %r1231, %p71;
	and.b32  	%r1234, %r1233, 1;
	setp.eq.b32 	%p950, %r1234, 1;
	st.u32 	[%rd45+12], %r1230;
	add.s32 	%r2805, %r2805, 4;
	add.s16 	%rs602, %rs602, 4;
	setp.eq.s32 	%p397, %r2805, %r136;
	mov.u32 	%r2802, %r136;
	@%p397 bra 	$L__BB0_234;
	bra.uni 	$L__BB0_223;
$L__BB0_234:
	setp.eq.s32 	%p398, %r135, 0;
	@%p398 bra 	$L__BB0_249;
	setp.eq.s32 	%p400, %r134, 0;
	@%p400 bra 	$L__BB0_243;
	ld.shared.u64 	%rd441, [%r4];
	cvt.u64.u16 	%rd442, %rs602;
	and.b64  	%rd41, %rd442, 255;
	cvt.u32.u16 	%r1236, %rs602;
	and.b32  	%r1237, %r1236, 255;
	mul.wide.u32 	%rd443, %r1237, 4;
	add.s64 	%rd444, %rd441, %rd443;
	ld.u32 	%r199, [%rd444];
	setp.eq.s32 	%p401, %r2802, 0;
	shl.b32 	%r1238, %r2802, 2;
	mov.u32 	%r1239, _ZZ9kernelenkP3bigS0_S0_S0_S0_S0_E1s;
	add.s32 	%r1240, %r1239, %r1238;
	add.s32 	%r200, %r1240, 8192;
	mov.b32 	%r2799, 0;
	@%p401 bra 	$L__BB0_238;
	ld.shared.u32 	%r1241, [%r200+-4];
	shr.u32 	%r2799, %r1241, %r142;
$L__BB0_238:
	ld.shared.u8 	%r1243, [_ZZ9kernelenkP3bigS0_S0_S0_S0_S0_E2sp_$_0];
	setp.eq.s32 	%p402, %r2802, %r1243;
	mov.b32 	%r2800, 0;
	@%p402 bra 	$L__BB0_240;
	ld.shared.u32 	%r1244, [%r200];
	shl.b32 	%r2800, %r1244, %r141;
$L__BB0_240:
	or.b32  	%r1246, %r2800, %r2799;
	sub.s32 	%r1247, %r199, %r1246;
	setp.lt.u32 	%p403, %r199, %r1246;
	add.s32 	%r1248, %r1247, -1;
	setp.ge.u32 	%p404, %r1248, %r199;
	selp.s32 	%r1249, -1, 0, %p950;
	add.s32 	%r1250, %r1247, %r1249;
	selp.u32 	%r1251, -1, 0, %p403;
	selp.u32 	%r1252, -1, 0, %p404;
	selp.b32 	%r1253, %r1252, %r1251, %p950;
	and.b32  	%r1254, %r1253, 1;
	setp.eq.b32 	%p62, %r1254, 1;
	shl.b64 	%rd445, %rd41, 2;
	add.s64 	%rd42, %rd4, %rd445;
	st.u32 	[%rd42], %r1250;
	add.s32 	%r1255, %r2802, 1;
	ld.shared.u64 	%rd446, [%r4];
	add.s64 	%rd447, %rd446, %rd445;
	ld.u32 	%r205, [%rd447+4];
	ld.shared.u32 	%r206, [%r200];
	ld.shared.u8 	%r1256, [_ZZ9kernelenkP3bigS0_S0_S0_S0_S0_E2sp_$_0];
	setp.eq.s32 	%p405, %r1255, %r1256;
	mov.b32 	%r2801, 0;
	@%p405 bra 	$L__BB0_242;
	ld.shared.u32 	%r1257, [%r200+4];
	shl.b32 	%r2801, %r1257, %r141;
$L__BB0_242:
	shr.u32 	%r1258, %r206, %r142;
	or.b32  	%r1259, %r2801, %r1258;
	sub.s32 	%r1260, %r205, %r1259;
	setp.lt.u32 	%p406, %r205, %r1259;
	add.s32 	%r1261, %r1260, -1;
	setp.ge.u32 	%p407, %r1261, %r205;
	selp.s32 	%r1262, -1, 0, %p62;
	add.s32 	%r1263, %r1260, %r1262;
	selp.u32 	%r1264, -1, 0, %p406;
	selp.u32 	%r1265, -1, 0, %p407;
	selp.b32 	%r1266, %r1265, %r1264, %p62;
	and.b32  	%r1267, %r1266, 1;
	setp.eq.b32 	%p950, %r1267, 1;
	st.u32 	[%rd42+4], %r1263;
	add.s16 	%rs602, %rs602, 2;
	add.s32 	%r2802, %r2802, 2;
$L__BB0_243:
	setp.eq.s32 	%p408, %r137, 0;
	@%p408 bra 	$L__BB0_249;
	ld.shared.u64 	%rd448, [%r4];
	cvt.u64.u16 	%rd449, %rs602;
	and.b64  	%rd43, %rd449, 255;
	cvt.u32.u16 	%r1269, %rs602;
	and.b32  	%r1270, %r1269, 255;
	mul.wide.u32 	%rd450, %r1270, 4;
	add.s64 	%rd451, %rd448, %rd450;
	ld.u32 	%r211, [%rd451];
	setp.eq.s32 	%p409, %r2802, 0;
	shl.b32 	%r1271, %r2802, 2;
	mov.u32 	%r1272, _ZZ9kernelenkP3bigS0_S0_S0_S0_S0_E1s;
	add.s32 	%r1273, %r1272, %r1271;
	add.s32 	%r212, %r1273, 8192;
	mov.b32 	%r2803, 0;
	@%p409 bra 	$L__BB0_246;
	ld.shared.u32 	%r1274, [%r212+-4];
	shr.u32 	%r2803, %r1274, %r142;
$L__BB0_246:
	ld.shared.u8 	%r1276, [_ZZ9kernelenkP3bigS0_S0_S0_S0_S0_E2sp_$_0];
	setp.eq.s32 	%p410, %r2802, %r1276;
	mov.b32 	%r2804, 0;
	@%p410 bra 	$L__BB0_248;
	ld.shared.u32 	%r1277, [%r212];
	shl.b32 	%r2804, %r1277, %r141;
$L__BB0_248:
	or.b32  	%r1278, %r2804, %r2803;
	sub.s32 	%r1279, %r211, %r1278;
	setp.lt.u32 	%p411, %r211, %r1278;
	add.s32 	%r1280, %r1279, -1;
	setp.ge.u32 	%p412, %r1280, %r211;
	selp.s32 	%r1281, -1, 0, %p950;
	add.s32 	%r1282, %r1279, %r1281;
	selp.u32 	%r1283, -1, 0, %p411;
	selp.u32 	%r1284, -1, 0, %p412;
	selp.b32 	%r1285, %r1284, %r1283, %p950;
	and.b32  	%r1286, %r1285, 1;
	setp.eq.b32 	%p950, %r1286, 1;
	shl.b64 	%rd452, %rd43, 2;
	add.s64 	%rd453, %rd4, %rd452;
	st.u32 	[%rd453], %r1282;
	add.s16 	%rs602, %rs602, 1;
$L__BB0_249:
	cvt.s16.s8 	%rs402, %rs602;
	setp.ge.s16 	%p470, %rs402, %rs84;
	not.pred 	%p471, %p950;
	or.pred  	%p472, %p470, %p471;
	@%p472 bra 	$L__BB0_251;
$L__BB0_250:
	ld.shared.u64 	%rd505, [%r4];
	cvt.u32.u16 	%r1470, %rs602;
	and.b32  	%r1471, %r1470, 255;
	mul.wide.u32 	%rd506, %r1471, 4;
	add.s64 	%rd507, %rd505, %rd506;
	ld.u32 	%r1472, [%rd507];
	setp.eq.s32 	%p950, %r1472, 0;
	add.s32 	%r1473, %r1472, -1;
	add.s64 	%rd508, %rd4, %rd506;
	st.u32 	[%rd508], %r1473;
	add.s16 	%rs403, %rs602, 1;
	cvt.s16.s8 	%rs602, %rs403;
	setp.lt.s16 	%p474, %rs602, %rs84;
	and.pred  	%p475, %p474, %p950;
	@%p475 bra 	$L__BB0_250;
$L__BB0_251:
	cvt.s16.s8 	%rs404, %rs92;
	cvt.s16.s8 	%rs405, %rs602;
	setp.lt.s16 	%p476, %rs405, %rs404;
	or.pred  	%p477, %p950, %p476;
	@%p477 bra 	$L__BB0_253;
$L__BB0_252:
	cvt.s16.s8 	%rs406, %rs602;
	add.s16 	%rs602, %rs602, -1;
	cvt.u32.u16 	%r1474, %rs602;
	and.b32  	%r1475, %r1474, 255;
	mul.wide.u32 	%rd509, %r1475, 4;
	add.s64 	%rd510, %rd4, %rd509;
	ld.u32 	%r1476, [%rd510];
	ld.shared.u64 	%rd511, [%r4];
	add.s64 	%rd512, %rd511, %rd509;
	st.u32 	[%rd512], %r1476;
	setp.gt.s16 	%p478, %rs406, %rs404;
	@%p478 bra 	$L__BB0_252;
$L__BB0_253:
	setp.gt.u32 	%p479, %r2778, 1;
	mov.u32 	%r2778, %r141;
	@%p479 bra 	$L__BB0_169;
	bra.uni 	$L__BB0_211;
$L__BB0_254:
	shl.b16 	%rs127, %rs662, 1;
	cvt.s16.s8 	%rs420, %rs127;
	st.u8 	[%rd136], %rs127;
	setp.lt.s16 	%p488, %rs420, 1;
	@%p488 bra 	$L__BB0_260;
	and.b16  	%rs422, %rs127, 255;
	setp.lt.u16 	%p489, %rs422, 4;
	mov.b16 	%rs610, 0;
	@%p489 bra 	$L__BB0_258;
	and.b16  	%rs610, %rs127, 124;
	mov.b16 	%rs611, 0;
$L__BB0_257:
	ld.u64 	%rd519, [%rd3];
	cvt.u32.u16 	%r1484, %rs611;
	and.b32  	%r1485, %r1484, 255;
	mul.wide.u32 	%rd520, %r1485, 4;
	add.s64 	%rd521, %rd519, %rd520;
	mov.b32 	%r1486, 0;
	st.u32 	[%rd521], %r1486;
	ld.u64 	%rd522, [%rd3];
	add.s64 	%rd523, %rd522, %rd520;
	st.u32 	[%rd523+4], %r1486;
	ld.u64 	%rd524, [%rd3];
	add.s64 	%rd525, %rd524, %rd520;
	st.u32 	[%rd525+8], %r1486;
	ld.u64 	%rd526, [%rd3];
	add.s64 	%rd527, %rd526, %rd520;
	st.u32 	[%rd527+12], %r1486;
	add.s16 	%rs611, %rs611, 4;
	and.b16  	%rs424, %rs611, 255;
	setp.eq.s16 	%p490, %rs424, %rs610;
	@%p490 bra 	$L__BB0_258;
	bra.uni 	$L__BB0_257;
$L__BB0_258:
	and.b16  	%rs425, %rs662, 1;
	setp.eq.b16 	%p491, %rs425, 1;
	not.pred 	%p492, %p491;
	@%p492 bra 	$L__BB0_260;
	ld.u64 	%rd528, [%rd3];
	cvt.u32.u16 	%r1487, %rs610;
	mul.wide.u32 	%rd529, %r1487, 4;
	add.s64 	%rd530, %rd528, %rd529;
	mov.b32 	%r1488, 0;
	st.u32 	[%rd530], %r1488;
	ld.u64 	%rd531, [%rd3];
	add.s64 	%rd532, %rd531, %rd529;
	st.u32 	[%rd532+4], %r1488;
$L__BB0_260:
	cvt.s16.s8 	%rs426, %rs662;
	setp.lt.s16 	%p493, %rs426, 1;
	@%p493 bra 	$L__BB0_272;
	and.b16  	%rs130, %rs662, 3;
	and.b16  	%rs131, %rs662, 124;
	mov.b16 	%rs612, 0;
$L__BB0_262:
	ld.shared.u64 	%rd533, [%r4+16];
	cvt.u64.u16 	%rd534, %rs612;
	and.b64  	%rd47, %rd534, 255;
	cvt.u32.u16 	%r1489, %rs612;
	and.b32  	%r1490, %r1489, 255;
	mul.wide.u32 	%rd535, %r1490, 4;
	add.s64 	%rd536, %rd533, %rd535;
	ld.u32 	%r237, [%rd536];
	setp.eq.s32 	%p494, %r237, 0;
	@%p494 bra 	$L__BB0_271;
	setp.lt.u16 	%p495, %rs419, 4;
	mov.b16 	%rs614, 0;
	mov.b32 	%r2812, 0;
	@%p495 bra 	$L__BB0_266;
	mov.b16 	%rs613, 0;
	mov.b32 	%r2812, 0;
$L__BB0_265:
	ld.shared.u64 	%rd537, [%r4+16];
	cvt.u32.u16 	%r1493, %rs613;
	and.b32  	%r1494, %r1493, 255;
	mul.wide.u32 	%rd538, %r1494, 4;
	add.s64 	%rd539, %rd537, %rd538;
	ld.u32 	%r1495, [%rd539];
	ld.u64 	%rd540, [%rd3];
	add.s16 	%rs431, %rs613, %rs612;
	cvt.u32.u16 	%r1496, %rs431;
	and.b32  	%r1497, %r1496, 255;
	mul.wide.u32 	%rd541, %r1497, 4;
	add.s64 	%rd542, %rd540, %rd541;
	ld.u32 	%r1498, [%rd542];
	mad.lo.s32 	%r1499, %r1495, %r237, %r1498;
	add.s32 	%r1501, %r1499, %r2812;
	setp.eq.s32 	%p496, %r1501, -1;
	selp.b32 	%r1502, 0, %r1501, %p496;
	st.u32 	[%rd542], %r1502;
	selp.u32 	%r1503, 1, 0, %p496;
	ld.shared.u64 	%rd543, [%r4+16];
	add.s64 	%rd544, %rd543, %rd538;
	ld.u32 	%r1504, [%rd544+4];
	ld.u64 	%rd545, [%rd3];
	add.s64 	%rd546, %rd545, %rd541;
	ld.u32 	%r1505, [%rd546+4];
	mad.lo.s32 	%r1506, %r1504, %r237, %r1505;
	add.s32 	%r1508, %r1506, %r1503;
	setp.eq.s32 	%p497, %r1508, -1;
	selp.b32 	%r1509, 0, %r1508, %p497;
	st.u32 	[%rd546+4], %r1509;
	selp.u32 	%r1510, 1, 0, %p497;
	ld.shared.u64 	%rd547, [%r4+16];
	add.s64 	%rd548, %rd547, %rd538;
	ld.u32 	%r1511, [%rd548+8];
	ld.u64 	%rd549, [%rd3];
	add.s64 	%rd550, %rd549, %rd541;
	ld.u32 	%r1512, [%rd550+8];
	mad.lo.s32 	%r1513, %r1511, %r237, %r1512;
	add.s32 	%r1515, %r1513, %r1510;
	setp.eq.s32 	%p498, %r1515, -1;
	selp.b32 	%r1516, 0, %r1515, %p498;
	st.u32 	[%rd550+8], %r1516;
	selp.u32 	%r1517, 1, 0, %p498;
	ld.shared.u64 	%rd551, [%r4+16];
	add.s64 	%rd552, %rd551, %rd538;
	ld.u32 	%r1518, [%rd552+12];
	ld.u64 	%rd553, [%rd3];
	add.s64 	%rd554, %rd553, %rd541;
	ld.u32 	%r1519, [%rd554+12];
	mad.lo.s32 	%r1520, %r1518, %r237, %r1519;
	add.s32 	%r1522, %r1520, %r1517;
	setp.eq.s32 	%p499, %r1522, -1;
	selp.b32 	%r1523, 0, %r1522, %p499;
	st.u32 	[%rd554+12], %r1523;
	selp.u32 	%r2812, 1, 0, %p499;
	add.s16 	%rs613, %rs613, 4;
	and.b16  	%rs432, %rs613, 255;
	setp.ne.s16 	%p500, %rs432, %rs131;
	mov.u16 	%rs614, %rs131;
	@%p500 bra 	$L__BB0_265;
$L__BB0_266:
	setp.eq.s16 	%p501, %rs130, 0;
	@%p501 bra 	$L__BB0_270;
	setp.eq.s16 	%p502, %rs130, 1;
	ld.shared.u64 	%rd555, [%r4+16];
	cvt.u64.u16 	%rd48, %rs614;
	cvt.u32.u16 	%r1524, %rs614;
	mul.wide.u32 	%rd556, %r1524, 4;
	add.s64 	%rd557, %rd555, %rd556;
	ld.u32 	%r1525, [%rd557];
	ld.u64 	%rd558, [%rd3];
	add.s16 	%rs433, %rs614, %rs612;
	cvt.u32.u16 	%r1526, %rs433;
	and.b32  	%r1527, %r1526, 255;
	mul.wide.u32 	%rd559, %r1527, 4;
	add.s64 	%rd560, %rd558, %rd559;
	ld.u32 	%r1528, [%rd560];
	mad.lo.s32 	%r1529, %r1525, %r237, %r1528;
	add.s32 	%r241, %r1529, %r2812;
	setp.eq.s32 	%p503, %r241, -1;
	selp.b32 	%r1531, 0, %r241, %p503;
	st.u32 	[%rd560], %r1531;
	@%p502 bra 	$L__BB0_270;
	setp.eq.s32 	%p504, %r241, -1;
	setp.eq.s16 	%p505, %rs130, 2;
	selp.u32 	%r1532, 1, 0, %p504;
	ld.shared.u64 	%rd561, [%r4+16];
	shl.b64 	%rd562, %rd48, 2;
	add.s64 	%rd563, %rd561, %rd562;
	ld.u32 	%r1533, [%rd563+4];
	ld.u64 	%rd564, [%rd3];
	add.s64 	%rd49, %rd48, %rd47;
	shl.b64 	%rd565, %rd49, 2;
	add.s64 	%rd566, %rd564, %rd565;
	ld.u32 	%r1534, [%rd566+4];
	mad.lo.s32 	%r1535, %r1533, %r237, %r1534;
	add.s32 	%r242, %r1535, %r1532;
	setp.eq.s32 	%p506, %r242, -1;
	selp.b32 	%r1537, 0, %r242, %p506;
	st.u32 	[%rd566+4], %r1537;
	@%p505 bra 	$L__BB0_270;
	setp.eq.s32 	%p507, %r242, -1;
	selp.u32 	%r1538, 1, 0, %p507;
	ld.shared.u64 	%rd567, [%r4+16];
	add.s64 	%rd569, %rd567, %rd562;
	ld.u32 	%r1539, [%rd569+8];
	ld.u64 	%rd570, [%rd3];
	add.s64 	%rd572, %rd570, %rd565;
	ld.u32 	%r1540, [%rd572+8];
	mad.lo.s32 	%r1541, %r1539, %r237, %r1540;
	add.s32 	%r1543, %r1541, %r1538;
	setp.eq.s32 	%p508, %r1543, -1;
	selp.b32 	%r1544, 0, %r1543, %p508;
	st.u32 	[%rd572+8], %r1544;
$L__BB0_270:
	ld.u64 	%rd573, [%rd3];
	add.s16 	%rs434, %rs612, %rs662;
	cvt.u32.u16 	%r1545, %rs434;
	and.b32  	%r1546, %r1545, 255;
	mul.wide.u32 	%rd574, %r1546, 4;
	add.s64 	%rd575, %rd573, %rd574;
	mov.b32 	%r1547, 0;
	st.u32 	[%rd575], %r1547;
$L__BB0_271:
	add.s16 	%rs435, %rs612, 1;
	cvt.s16.s8 	%rs612, %rs435;
	setp.lt.s16 	%p509, %rs612, %rs426;
	@%p509 bra 	$L__BB0_262;
$L__BB0_272:
	ld.u64 	%rd576, [%rd136+8];
	ld.u8 	%rs662, [%rd136];
	cvt.u32.u16 	%r1548, %rs662;
	cvt.s32.s8 	%r1549, %r1548;
	mul.wide.s32 	%rd577, %r1549, 4;
	add.s64 	%rd578, %rd576, %rd577;
	ld.u32 	%r1550, [%rd578+-4];
	setp.ne.s32 	%p510, %r1550, 0;
	@%p510 bra 	$L__BB0_274;
	add.s16 	%rs662, %rs662, -1;
	st.u8 	[%rd136], %rs662;
$L__BB0_274:
	st.shared.u8 	[%r4+8], %rs662;
	cvt.s16.s8 	%rs438, %rs662;
	setp.lt.s16 	%p511, %rs438, 1;
	@%p511 bra 	$L__BB0_277;
	mov.b16 	%rs616, 0;
$L__BB0_276:
	ld.u64 	%rd579, [%rd3];
	cvt.u32.u16 	%r1551, %rs616;
	and.b32  	%r1552, %r1551, 255;
	mul.wide.u32 	%rd580, %r1552, 4;
	add.s64 	%rd581, %rd579, %rd580;
	ld.u32 	%r1553, [%rd581];
	ld.shared.u64 	%rd582, [%r4+16];
	add.s64 	%rd583, %rd582, %rd580;
	st.u32 	[%rd583], %r1553;
	add.s16 	%rs440, %rs616, 1;
	cvt.s16.s8 	%rs616, %rs440;
	ld.shared.s8 	%rs662, [%r4+8];
	setp.lt.s16 	%p512, %rs616, %rs662;
	@%p512 bra 	$L__BB0_276;
$L__BB0_277:
	ld.s8 	%rs146, [%rd136];
	ld.shared.s8 	%rs147, [_ZZ9kernelenkP3bigS0_S0_S0_S0_S0_E2sp_$_0];
	setp.lt.s16 	%p513, %rs146, %rs147;
	@%p513 bra 	$L__BB0_329;
	ld.shared.u64 	%rd584, [%r4+16];
	cvt.u32.u16 	%r1554, %rs662;
	cvt.s32.s8 	%r1555, %r1554;
	mul.wide.s32 	%rd585, %r1555, 4;
	add.s64 	%rd586, %rd584, %rd585;
	mov.b32 	%r1556, 0;
	st.u32 	[%rd586], %r1556;
	ld.shared.u8 	%rs441, [%r4+8];
	add.s16 	%rs662, %rs441, 1;
	st.shared.u8 	[%r4+8], %rs662;
	sub.s16 	%rs442, %rs146, %rs147;
	add.s16 	%rs443, %rs442, 1;
	cvt.s16.s8 	%rs619, %rs443;
	setp.lt.s16 	%p514, %rs619, 1;
	setp.lt.s16 	%p515, %rs147, 0;
	or.pred  	%p516, %p514, %p515;
	@%p516 bra 	$L__BB0_325;
	add.s16 	%rs444, %rs147, 1;
	cvt.u32.u16 	%r1557, %rs444;
	and.b16  	%rs150, %rs444, 3;
	cvt.u32.u16 	%r1558, %rs150;
	add.s32 	%r243, %r1558, -1;
	and.b16  	%rs445, %rs444, 7;
	and.b32  	%r244, %r1557, 3;
	and.b32  	%r245, %r1557, 252;
	and.b32  	%r246, %r1558, 1;
	and.b32  	%r247, %r1557, 7;
	and.b32  	%r248, %r1557, 248;
	add.s16 	%rs151, %rs445, -1;
$L__BB0_280:
	mov.u16 	%rs154, %rs619;
	add.s16 	%rs619, %rs154, -1;
	mov.b32 	%r2813, 32;
$L__BB0_281:
	add.s32 	%r250, %r2813, -1;
	setp.ne.s32 	%p517, %r250, 0;
	sub.s32 	%r251, 33, %r2813;
	@%p517 bra 	$L__BB0_332;
	setp.lt.u16 	%p553, %rs147, 7;
	mov.pred 	%p964, 0;
	mov.b32 	%r2828, 0;
	mov.u16 	%rs631, %rs619;
	@%p553 bra 	$L__BB0_301;
	mov.pred 	%p964, 0;
	mov.b32 	%r2814, 0;
	mov.u16 	%rs631, %rs619;
$L__BB0_284:
	.pragma "nounroll";
	ld.shared.u64 	%rd613, [%r4+16];
	cvt.u64.u16 	%rd614, %rs631;
	and.b64  	%rd51, %rd614, 255;
	cvt.u32.u16 	%r1678, %rs631;
	and.b32  	%r1679, %r1678, 255;
	mul.wide.u32 	%rd615, %r1679, 4;
	add.s64 	%rd616, %rd613, %rd615;
	ld.u32 	%r253, [%rd616];
	ld.shared.u8 	%r1680, [_ZZ9kernelenkP3bigS0_S0_S0_S0_S0_E2sp_$_0];
	setp.eq.s32 	%p555, %r2814, %r1680;
	shl.b32 	%r1681, %r2814, 2;
	mov.u32 	%r1682, _ZZ9kernelenkP3bigS0_S0_S0_S0_S0_E1s;
	add.s32 	%r1683, %r1682, %r1681;
	add.s32 	%r254, %r1683, 8192;
	mov.b32 	%r2815, 0;
	@%p555 bra 	$L__BB0_286;
	ld.shared.u32 	%r2815, [%r254];
$L__BB0_286:
	sub.s32 	%r1685, %r253, %r2815;
	setp.lt.u32 	%p556, %r253, %r2815;
	add.s32 	%r1686, %r1685, -1;
	setp.ge.u32 	%p557, %r1686, %r253;
	selp.s32 	%r1687, -1, 0, %p964;
	add.s32 	%r1688, %r1685, %r1687;
	selp.u32 	%r1689, -1, 0, %p556;
	selp.u32 	%r1690, -1, 0, %p557;
	selp.b32 	%r1691, %r1690, %r1689, %p964;
	and.b32  	%r1692, %r1691, 1;
	setp.eq.b32 	%p76, %r1692, 1;
	shl.b64 	%rd617, %rd51, 2;
	add.s64 	%rd52, %rd46, %rd617;
	st.u32 	[%rd52], %r1688;
	add.s32 	%r1693, %r2814, 1;
	ld.shared.u64 	%rd618, [%r4+16];
	add.s64 	%rd619, %rd618, %rd617;
	ld.u32 	%r257, [%rd619+4];
	ld.shared.u8 	%r1694, [_ZZ9kernelenkP3bigS0_S0_S0_S0_S0_E2sp_$_0];
	setp.eq.s32 	%p558, %r1693, %r1694;
	mov.b32 	%r2816, 0;
	@%p558 bra 	$L__BB0_288;
	ld.shared.u32 	%r2816, [%r254+4];
$L__BB0_288:
	sub.s32 	%r1696, %r257, %r2816;
	setp.lt.u32 	%p559, %r257, %r2816;
	add.s32 	%r1697, %r1696, -1;
	setp.ge.u32 	%p560, %r1697, %r257;
	selp.s32 	%r1698, -1, 0, %p76;
	add.s32 	%r1699, %r1696, %r1698;
	selp.u32 	%r1700, -1, 0, %p559;
	selp.u32 	%r1701, -1, 0, %p560;
	selp.b32 	%r1702, %r1701, %r1700, %p76;
	and.b32  	%r1703, %r1702, 1;
	setp.eq.b32 	%p77, %r1703, 1;
	st.u32 	[%rd52+4], %r1699;
	add.s32 	%r1704, %r2814, 2;
	ld.shared.u64 	%rd620, [%r4+16];
	add.s64 	%rd622, %rd620, %rd617;
	ld.u32 	%r260, [%rd622+8];
	ld.shared.u8 	%r1705, [_ZZ9kernelenkP3bigS0_S0_S0_S0_S0_E2sp_$_0];
	setp.eq.s32 	%p561, %r1704, %r1705;
	mov.b32 	%r2817, 0;
	@%p561 bra 	$L__BB0_290;
	ld.shared.u32 	%r2817, [%r254+8];
$L__BB0_290:
	sub.s32 	%r1707, %r260, %r2817;
	setp.lt.u32 	%p562, %r260, %r2817;
	add.s32 	%r1708, %r1707, -1;
	setp.ge.u32 	%p563, %r1708, %r260;
	selp.s32 	%r1709, -1, 0, %p77;
	add.s32 	%r1710, %r1707, %r1709;
	selp.u32 	%r1711, -1, 0, %p562;
	selp.u32 	%r1712, -1, 0, %p563;
	selp.b32 	%r1713, %r1712, %r1711, %p77;
	and.b32  	%r1714, %r1713, 1;
	setp.eq.b32 	%p78, %r1714, 1;
	st.u32 	[%rd52+8], %r1710;
	add.s32 	%r1715, %r2814, 3;
	ld.shared.u64 	%rd623, [%r4+16];
	add.s64 	%rd625, %rd623, %rd617;
	ld.u32 	%r263, [%rd625+12];
	ld.shared.u8 	%r1716, [_ZZ9kernelenkP3bigS0_S0_S0_S0_S0_E2sp_$_0];
	setp.eq.s32 	%p564, %r1715, %r1716;
	mov.b32 	%r2818, 0;
	@%p564 bra 	$L__BB0_292;
	ld.shared.u32 	%r2818, [%r254+12];
$L__BB0_292:
	sub.s32 	%r1718, %r263, %r2818;
	setp.lt.u32 	%p565, %r263, %r2818;
	add.s32 	%r1719, %r1718, -1;
	setp.ge.u32 	%p566, %r1719, %r263;
	selp.s32 	%r1720, -1, 0, %p78;
	add.s32 	%r1721, %r1718, %r1720;
	selp.u32 	%r1722, -1, 0, %p565;
	selp.u32 	%r1723, -1, 0, %p566;
	selp.b32 	%r1724, %r1723, %r1722, %p78;
	and.b32  	%r1725, %r1724, 1;
	setp.eq.b32 	%p79, %r1725, 1;
	st.u32 	[%rd52+12], %r1721;
	add.s32 	%r1726, %r2814, 4;
	ld.shared.u64 	%rd626, [%r4+16];
	add.s64 	%rd628, %rd626, %rd617;
	ld.u32 	%r266, [%rd628+16];
	ld.shared.u8 	%r1727, [_ZZ9kernelenkP3bigS0_S0_S0_S0_S0_E2sp_$_0];
	setp.eq.s32 	%p567, %r1726, %r1727;
	mov.b32 	%r2819, 0;
	@%p567 bra 	$L__BB0_294;
	ld.shared.u32 	%r2819, [%r254+16];
$L__BB0_294:
	sub.s32 	%r1729, %r266, %r2819;
	setp.lt.u32 	%p568, %r266, %r2819;
	add.s32 	%r1730, %r1729, -1;
	setp.ge.u32 	%p569, %r1730, %r266;
	selp.s32 	%r1731, -1, 0, %p79;
	add.s32 	%r1732, %r1729, %r1731;
	selp.u32 	%r1733, -1, 0, %p568;
	selp.u32 	%r1734, -1, 0, %p569;
	selp.b32 	%r1735, %r1734, %r1733, %p79;
	and.b32  	%r1736, %r1735, 1;
	setp.eq.b32 	%p80, %r1736, 1;
	st.u32 	[%rd52+16], %r1732;
	add.s32 	%r1737, %r2814, 5;
	ld.shared.u64 	%rd629, [%r4+16];
	add.s64 	%rd631, %rd629, %rd617;
	ld.u32 	%r269, [%rd631+20];
	ld.shared.u8 	%r1738, [_ZZ9kernelenkP3bigS0_S0_S0_S0_S0_E2sp_$_0];
	setp.eq.s32 	%p570, %r1737, %r1738;
	mov.b32 	%r2820, 0;
	@%p570 bra 	$L__BB0_296;
	ld.shared.u32 	%r2820, [%r254+20];
$L__BB0_296:
	sub.s32 	%r1740, %r269, %r2820;
	setp.lt.u32 	%p571, %r269, %r2820;
	add.s32 	%r1741, %r1740, -1;
	setp.ge.u32 	%p572, %r1741, %r269;
	selp.s32 	%r1742, -1, 0, %p80;
	add.s32 	%r1743, %r1740, %r1742;
	selp.u32 	%r1744, -1, 0, %p571;
	selp.u32 	%r1745, -1, 0, %p572;
	selp.b32 	%r1746, %r1745, %r1744, %p80;
	and.b32  	%r1747, %r1746, 1;
	setp.eq.b32 	%p81, %r1747, 1;
	st.u32 	[%rd52+20], %r1743;
	add.s32 	%r1748, %r2814, 6;
	ld.shared.u64 	%rd632, [%r4+16];
	add.s64 	%rd634, %rd632, %rd617;
	ld.u32 	%r272, [%rd634+24];
	ld.shared.u8 	%r1749, [_ZZ9kernelenkP3bigS0_S0_S0_S0_S0_E2sp_$_0];
	setp.eq.s32 	%p573, %r1748, %r1749;
	mov.b32 	%r2821, 0;
	@%p573 bra 	$L__BB0_298;
	ld.shared.u32 	%r2821, [%r254+24];
$L__BB0_298:
	sub.s32 	%r1751, %r272, %r2821;
	setp.lt.u32 	%p574, %r272, %r2821;
	add.s32 	%r1752, %r1751, -1;
	setp.ge.u32 	%p575, %r1752, %r272;
	selp.s32 	%r1753, -1, 0, %p81;
	add.s32 	%r1754, %r1751, %r1753;
	selp.u32 	%r1755, -1, 0, %p574;
	selp.u32 	%r1756, -1, 0, %p575;
	selp.b32 	%r1757, %r1756, %r1755, %p81;
	and.b32  	%r1758, %r1757, 1;
	setp.eq.b32 	%p82, %r1758, 1;
	st.u32 	[%rd52+24], %r1754;
	add.s32 	%r1759, %r2814, 7;
	ld.shared.u64 	%rd635, [%r4+16];
	add.s64 	%rd637, %rd635, %rd617;
	ld.u32 	%r275, [%rd637+28];
	ld.shared.u8 	%r1760, [_ZZ9kernelenkP3bigS0_S0_S0_S0_S0_E2sp_$_0];
	setp.eq.s32 	%p576, %r1759, %r1760;
	mov.b32 	%r2822, 0;
	@%p576 bra 	$L__BB0_300;
	ld.shared.u32 	%r2822, [%r254+28];
$L__BB0_300:
	sub.s32 	%r1761, %r275, %r2822;
	setp.lt.u32 	%p577, %r275, %r2822;
	add.s32 	%r1762, %r1761, -1;
	setp.ge.u32 	%p578, %r1762, %r275;
	selp.s32 	%r1763, -1, 0, %p82;
	add.s32 	%r1764, %r1761, %r1763;
	selp.u32 	%r1765, -1, 0, %p577;
	selp.u32 	%r1766, -1, 0, %p578;
	selp.b32 	%r1767, %r1766, %r1765, %p82;
	and.b32  	%r1768, %r1767, 1;
	setp.eq.b32 	%p964, %r1768, 1;
	st.u32 	[%rd52+28], %r1764;
	add.s32 	%r2814, %r2814, 8;
	add.s16 	%rs631, %rs631, 8;
	setp.ne.s32 	%p579, %r2814, %r248;
	mov.u32 	%r2828, %r248;
	@%p579 bra 	$L__BB0_284;
$L__BB0_301:
	setp.eq.s32 	%p580, %r247, 0;
	@%p580 bra 	$L__BB0_360;
	setp.lt.u16 	%p582, %rs151, 3;
	@%p582 bra 	$L__BB0_312;
	ld.shared.u64 	%rd638, [%r4+16];
	cvt.u64.u16 	%rd639, %rs631;
	and.b64  	%rd53, %rd639, 255;
	cvt.u32.u16 	%r1770, %rs631;
	and.b32  	%r1771, %r1770, 255;
	mul.wide.u32 	%rd640, %r1771, 4;
	add.s64 	%rd641, %rd638, %rd640;
	ld.u32 	%r280, [%rd641];
	ld.shared.u8 	%r1772, [_ZZ9kernelenkP3bigS0_S0_S0_S0_S0_E2sp_$_0];
	setp.eq.s32 	%p583, %r2828, %r1772;
	shl.b32 	%r1773, %r2828, 2;
	mov.u32 	%r1774, _ZZ9kernelenkP3bigS0_S0_S0_S0_S0_E1s;
	add.s32 	%r1775, %r1774, %r1773;
	add.s32 	%r281, %r1775, 8192;
	mov.b32 	%r2824, 0;
	@%p583 bra 	$L__BB0_305;
	ld.shared.u32 	%r2824, [%r281];
$L__BB0_305:
	sub.s32 	%r1777, %r280, %r2824;
	setp.lt.u32 	%p584, %r280, %r2824;
	add.s32 	%r1778, %r1777, -1;
	setp.ge.u32 	%p585, %r1778, %r280;
	selp.s32 	%r1779, -1, 0, %p964;
	add.s32 	%r1780, %r1777, %r1779;
	selp.u32 	%r1781, -1, 0, %p584;
	selp.u32 	%r1782, -1, 0, %p585;
	selp.b32 	%r1783, %r1782, %r1781, %p964;
	and.b32  	%r1784, %r1783, 1;
	setp.eq.b32 	%p86, %r1784, 1;
	shl.b64 	%rd642, %rd53, 2;
	add.s64 	%rd54, %rd46, %rd642;
	st.u32 	[%rd54], %r1780;
	add.s32 	%r1785, %r2828, 1;
	ld.shared.u64 	%rd643, [%r4+16];
	add.s64 	%rd644, %rd643, %rd642;
	ld.u32 	%r284, [%rd644+4];
	ld.shared.u8 	%r1786, [_ZZ9kernelenkP3bigS0_S0_S0_S0_S0_E2sp_$_0];
	setp.eq.s32 	%p586, %r1785, %r1786;
	mov.b32 	%r2825, 0;
	@%p586 bra 	$L__BB0_307;
	ld.shared.u32 	%r2825, [%r281+4];
$L__BB0_307:
	sub.s32 	%r1788, %r284, %r2825;
	setp.lt.u32 	%p587, %r284, %r2825;
	add.s32 	%r1789, %r1788, -1;
	setp.ge.u32 	%p588, %r1789, %r284;
	selp.s32 	%r1790, -1, 0, %p86;
	add.s32 	%r1791, %r1788, %r1790;
	selp.u32 	%r1792, -1, 0, %p587;
	selp.u32 	%r1793, -1, 0, %p588;
	selp.b32 	%r1794, %r1793, %r1792, %p86;
	and.b32  	%r1795, %r1794, 1;
	setp.eq.b32 	%p87, %r1795, 1;
	st.u32 	[%rd54+4], %r1791;
	add.s32 	%r1796, %r2828, 2;
	ld.shared.u64 	%rd645, [%r4+16];
	add.s64 	%rd647, %rd645, %rd642;
	ld.u32 	%r287, [%rd647+8];
	ld.shared.u8 	%r1797, [_ZZ9kernelenkP3bigS0_S0_S0_S0_S0_E2sp_$_0];
	setp.eq.s32 	%p589, %r1796, %r1797;
	mov.b32 	%r2826, 0;
	@%p589 bra 	$L__BB0_309;
	ld.shared.u32 	%r2826, [%r281+8];
$L__BB0_309:
	sub.s32 	%r1799, %r287, %r2826;
	setp.lt.u32 	%p590, %r287, %r2826;
	add.s32 	%r1800, %r1799, -1;
	setp.ge.u32 	%p591, %r1800, %r287;
	selp.s32 	%r1801, -1, 0, %p87;
	add.s32 	%r1802, %r1799, %r1801;
	selp.u32 	%r1803, -1, 0, %p590;
	selp.u32 	%r1804, -1, 0, %p591;
	selp.b32 	%r1805, %r1804, %r1803, %p87;
	and.b32  	%r1806, %r1805, 1;
	setp.eq.b32 	%p88, %r1806, 1;
	st.u32 	[%rd54+8], %r1802;
	add.s32 	%r1807, %r2828, 3;
	ld.shared.u64 	%rd648, [%r4+16];
	add.s64 	%rd650, %rd648, %rd642;
	ld.u32 	%r290, [%rd650+12];
	ld.shared.u8 	%r1808, [_ZZ9kernelenkP3bigS0_S0_S0_S0_S0_E2sp_$_0];
	setp.eq.s32 	%p592, %r1807, %r1808;
	mov.b32 	%r2827, 0;
	@%p592 bra 	$L__BB0_311;
	ld.shared.u32 	%r2827, [%r281+12];
$L__BB0_311:
	sub.s32 	%r1809, %r290, %r2827;
	setp.lt.u32 	%p593, %r290, %r2827;
	add.s32 	%r1810, %r1809, -1;
	setp.ge.u32 	%p594, %r1810, %r290;
	selp.s32 	%r1811, -1, 0, %p88;
	add.s32 	%r1812, %r1809, %r1811;
	selp.u32 	%r1813, -1, 0, %p593;
	selp.u32 	%r1814, -1, 0, %p594;
	selp.b32 	%r1815, %r1814, %r1813, %p88;
	and.b32  	%r1816, %r1815, 1;
	setp.eq.b32 	%p964, %r1816, 1;
	st.u32 	[%rd54+12], %r1812;
	add.s16 	%rs631, %rs631, 4;
	add.s32 	%r2828, %r2828, 4;
$L__BB0_312:
	setp.eq.s16 	%p595, %rs150, 0;
	@%p595 bra 	$L__BB0_360;
	setp.eq.s32 	%p597, %r243, 0;
	@%p597 bra 	$L__BB0_319;
	ld.shared.u64 	%rd651, [%r4+16];
	cvt.u64.u16 	%rd652, %rs631;
	and.b64  	%rd55, %rd652, 255;
	cvt.u32.u16 	%r1818, %rs631;
	and.b32  	%r1819, %r1818, 255;
	mul.wide.u32 	%rd653, %r1819, 4;
	add.s64 	%rd654, %rd651, %rd653;
	ld.u32 	%r295, [%rd654];
	ld.shared.u8 	%r1820, [_ZZ9kernelenkP3bigS0_S0_S0_S0_S0_E2sp_$_0];
	setp.eq.s32 	%p598, %r2828, %r1820;
	shl.b32 	%r1821, %r2828, 2;
	mov.u32 	%r1822, _ZZ9kernelenkP3bigS0_S0_S0_S0_S0_E1s;
	add.s32 	%r1823, %r1822, %r1821;
	add.s32 	%r296, %r1823, 8192;
	mov.b32 	%r2829, 0;
	@%p598 bra 	$L__BB0_316;
	ld.shared.u32 	%r2829, [%r296];
$L__BB0_316:
	sub.s32 	%r1825, %r295, %r2829;
	setp.lt.u32 	%p599, %r295, %r2829;
	add.s32 	%r1826, %r1825, -1;
	setp.ge.u32 	%p600, %r1826, %r295;
	selp.s32 	%r1827, -1, 0, %p964;
	add.s32 	%r1828, %r1825, %r1827;
	selp.u32 	%r1829, -1, 0, %p599;
	selp.u32 	%r1830, -1, 0, %p600;
	selp.b32 	%r1831, %r1830, %r1829, %p964;
	and.b32  	%r1832, %r1831, 1;
	setp.eq.b32 	%p92, %r1832, 1;
	shl.b64 	%rd655, %rd55, 2;
	add.s64 	%rd56, %rd46, %rd655;
	st.u32 	[%rd56], %r1828;
	add.s32 	%r1833, %r2828, 1;
	ld.shared.u64 	%rd656, [%r4+16];
	add.s64 	%rd657, %rd656, %rd655;
	ld.u32 	%r299, [%rd657+4];
	ld.shared.u8 	%r1834, [_ZZ9kernelenkP3bigS0_S0_S0_S0_S0_E2sp_$_0];
	setp.eq.s32 	%p601, %r1833, %r1834;
	mov.b32 	%r2830, 0;
	@%p601 bra 	$L__BB0_318;
	ld.shared.u32 	%r2830, [%r296+4];
$L__BB0_318:
	sub.s32 	%r1835, %r299, %r2830;
	setp.lt.u32 	%p602, %r299, %r2830;
	add.s32 	%r1836, %r1835, -1;
	setp.ge.u32 	%p603, %r1836, %r299;
	selp.s32 	%r1837, -1, 0, %p92;
	add.s32 	%r1838, %r1835, %r1837;
	selp.u32 	%r1839, -1, 0, %p602;
	selp.u32 	%r1840, -1, 0, %p603;
	selp.b32 	%r1841, %r1840, %r1839, %p92;
	and.b32  	%r1842, %r1841, 1;
	setp.eq.b32 	%p964, %r1842, 1;
	st.u32 	[%rd56+4], %r1838;
	add.s16 	%rs631, %rs631, 2;
	add.s32 	%r2828, %r2828, 2;
$L__BB0_319:
	setp.eq.s32 	%p604, %r246, 0;
	@%p604 bra 	$L__BB0_360;
	ld.shared.u64 	%rd658, [%r4+16];
	cvt.u64.u16 	%rd659, %rs631;
	and.b64  	%rd57, %rd659, 255;
	cvt.u32.u16 	%r1844, %rs631;
	and.b32  	%r1845, %r1844, 255;
	mul.wide.u32 	%rd660, %r1845, 4;
	add.s64 	%rd661, %rd658, %rd660;
	ld.u32 	%r304, [%rd661];
	ld.shared.u8 	%r1846, [_ZZ9kernelenkP3bigS0_S0_S0_S0_S0_E2sp_$_0];
	setp.eq.s32 	%p605, %r2828, %r1846;
	mov.b32 	%r2832, 0;
	@%p605 bra 	$L__BB0_322;
	shl.b32 	%r1847, %r2828, 2;
	mov.u32 	%r1848, _ZZ9kernelenkP3bigS0_S0_S0_S0_S0_E1s;
	add.s32 	%r1849, %r1848, %r1847;
	ld.shared.u32 	%r2832, [%r1849+8192];
$L__BB0_322:
	sub.s32 	%r1850, %r304, %r2832;
	setp.lt.u32 	%p606, %r304, %r2832;
	add.s32 	%r1851, %r1850, -1;
	setp.ge.u32 	%p607, %r1851, %r304;
	selp.s32 	%r1852, -1, 0, %p964;
	add.s32 	%r1853, %r1850, %r1852;
	selp.u32 	%r1854, -1, 0, %p606;
	selp.u32 	%r1855, -1, 0, %p607;
	selp.b32 	%r1856, %r1855, %r1854, %p964;
	and.b32  	%r1857, %r1856, 1;
	setp.eq.b32 	%p964, %r1857, 1;
	shl.b64 	%rd662, %rd57, 2;
	add.s64 	%rd663, %rd46, %rd662;
	st.u32 	[%rd663], %r1853;
	add.s16 	%rs631, %rs631, 1;
	bra.uni 	$L__BB0_360;
$L__BB0_323:
	setp.gt.s16 	%p618, %rs453, 1;
	@%p618 bra 	$L__BB0_280;
	ld.shared.u8 	%rs662, [%r4+8];
$L__BB0_325:
	cvt.s16.s8 	%rs458, %rs662;
	setp.lt.s16 	%p619, %rs458, 1;
	@%p619 bra 	$L__BB0_329;
	ld.shared.u64 	%rd50, [%r4+16];
$L__BB0_327:
	cvt.u32.u16 	%r1865, %rs662;
	and.b32  	%r1866, %r1865, 255;
	mul.wide.u32 	%rd672, %r1866, 4;
	add.s64 	%rd673, %rd50, %rd672;
	ld.u32 	%r1867, [%rd673+-4];
	setp.ne.s32 	%p620, %r1867, 0;
	@%p620 bra 	$L__BB0_329;
	cvt.s16.s8 	%rs459, %rs662;
	add.s16 	%rs662, %rs662, -1;
	st.shared.u8 	[%r4+8], %rs662;
	setp.gt.s16 	%p621, %rs459, 1;
	@%p621 bra 	$L__BB0_327;
$L__BB0_329:
	ld.shared.u64 	%rd674, [%r3+8];
	add.s16 	%rs460, %rs126, -1;
	shr.u16 	%rs461, %rs460, 5;
	cvt.u32.u16 	%r1868, %rs461;
	mul.wide.u32 	%rd675, %r1868, 4;
	add.s64 	%rd676, %rd674, %rd675;
	ld.u32 	%r1869, [%rd676];
	and.b16  	%rs462, %rs460, 31;
	cvt.u32.u16 	%r1870, %rs462;
	shr.u32 	%r1871, %r1869, %r1870;
	and.b32  	%r1872, %r1871, 1;
	setp.eq.b32 	%p622, %r1872, 1;
	not.pred 	%p623, %p622;
	@%p623 bra 	$L__BB0_467;
	and.b16  	%rs463, %rs662, 255;
	setp.ne.s16 	%p624, %rs463, 0;
	ld.shared.u8 	%rs464, [_ZZ9kernelenkP3bigS0_S0_S0_S0_S0_E2sy_$_0];
	setp.ne.s16 	%p625, %rs464, 0;
	and.pred  	%p626, %p624, %p625;
	@%p626 bra 	$L__BB0_365;
	mov.b16 	%rs662, 0;
	st.u8 	[%rd136], %rs662;
	bra.uni 	$L__BB0_412;
$L__BB0_332:
	setp.lt.u16 	%p520, %rs147, 3;
	mov.pred 	%p964, 0;
	mov.b32 	%r2837, 0;
	mov.u16 	%rs631, %rs619;
	@%p520 bra 	$L__BB0_345;
	mov.pred 	%p964, 0;
	mov.b32 	%r2840, 0;
	mov.u16 	%rs631, %rs619;
$L__BB0_334:
	.pragma "nounroll";
	ld.shared.u64 	%rd587, [%r4+16];
	cvt.u64.u16 	%rd588, %rs631;
	and.b64  	%rd61, %rd588, 255;
	cvt.u32.u16 	%r1563, %rs631;
	and.b32  	%r1564, %r1563, 255;
	mul.wide.u32 	%rd589, %r1564, 4;
	add.s64 	%rd590, %rd587, %rd589;
	ld.u32 	%r327, [%rd590];
	setp.eq.s32 	%p522, %r2840, 0;
	shl.b32 	%r1565, %r2840, 2;
	mov.u32 	%r1566, _ZZ9kernelenkP3bigS0_S0_S0_S0_S0_E1s;
	add.s32 	%r1567, %r1566, %r1565;
	add.s32 	%r328, %r1567, 8192;
	mov.b32 	%r2841, 0;
	@%p522 bra 	$L__BB0_336;
	ld.shared.u32 	%r1568, [%r328+-4];
	shr.u32 	%r2841, %r1568, %r251;
$L__BB0_336:
	ld.shared.u8 	%r1570, [_ZZ9kernelenkP3bigS0_S0_S0_S0_S0_E2sp_$_0];
	setp.eq.s32 	%p523, %r2840, %r1570;
	mov.b32 	%r2842, 0;
	@%p523 bra 	$L__BB0_338;
	ld.shared.u32 	%r1571, [%r328];
	shl.b32 	%r2842, %r1571, %r250;
$L__BB0_338:
	or.b32  	%r1573, %r2842, %r2841;
	sub.s32 	%r1574, %r327, %r1573;
	setp.lt.u32 	%p524, %r327, %r1573;
	add.s32 	%r1575, %r1574, -1;
	setp.ge.u32 	%p525, %r1575, %r327;
	selp.s32 	%r1576, -1, 0, %p964;
	add.s32 	%r1577, %r1574, %r1576;
	selp.u32 	%r1578, -1, 0, %p524;
	selp.u32 	%r1579, -1, 0, %p525;
	selp.b32 	%r1580, %r1579, %r1578, %p964;
	and.b32  	%r1581, %r1580, 1;
	setp.eq.b32 	%p106, %r1581, 1;
	shl.b64 	%rd591, %rd61, 2;
	add.s64 	%rd62, %rd46, %rd591;
	st.u32 	[%rd62], %r1577;
	add.s32 	%r1582, %r2840, 1;
	ld.shared.u64 	%rd592, [%r4+16];
	add.s64 	%rd593, %rd592, %rd591;
	ld.u32 	%r333, [%rd593+4];
	ld.shared.u32 	%r334, [%r328];
	ld.shared.u8 	%r1583, [_ZZ9kernelenkP3bigS0_S0_S0_S0_S0_E2sp_$_0];
	setp.eq.s32 	%p526, %r1582, %r1583;
	mov.b32 	%r2843, 0;
	@%p526 bra 	$L__BB0_340;
	ld.shared.u32 	%r1584, [%r328+4];
	shl.b32 	%r2843, %r1584, %r250;
$L__BB0_340:
	shr.u32 	%r1586, %r334, %r251;
	or.b32  	%r1587, %r2843, %r1586;
	sub.s32 	%r1588, %r333, %r1587;
	setp.lt.u32 	%p527, %r333, %r1587;
	add.s32 	%r1589, %r1588, -1;
	setp.ge.u32 	%p528, %r1589, %r333;
	selp.s32 	%r1590, -1, 0, %p106;
	add.s32 	%r1591, %r1588, %r1590;
	selp.u32 	%r1592, -1, 0, %p527;
	selp.u32 	%r1593, -1, 0, %p528;
	selp.b32 	%r1594, %r1593, %r1592, %p106;
	and.b32  	%r1595, %r1594, 1;
	setp.eq.b32 	%p107, %r1595, 1;
	st.u32 	[%rd62+4], %r1591;
	add.s32 	%r1596, %r2840, 2;
	ld.shared.u64 	%rd594, [%r4+16];
	add.s64 	%rd596, %rd594, %rd591;
	ld.u32 	%r337, [%rd596+8];
	ld.shared.u32 	%r338, [%r328+4];
	ld.shared.u8 	%r1597, [_ZZ9kernelenkP3bigS0_S0_S0_S0_S0_E2sp_$_0];
	setp.eq.s32 	%p529, %r1596, %r1597;
	mov.b32 	%r2844, 0;
	@%p529 bra 	$L__BB0_342;
	ld.shared.u32 	%r1598, [%r328+8];
	shl.b32 	%r2844, %r1598, %r250;
$L__BB0_342:
	shr.u32 	%r1600, %r338, %r251;
	or.b32  	%r1601, %r2844, %r1600;
	sub.s32 	%r1602, %r337, %r1601;
	setp.lt.u32 	%p530, %r337, %r1601;
	add.s32 	%r1603, %r1602, -1;
	setp.ge.u32 	%p531, %r1603, %r337;
	selp.s32 	%r1604, -1, 0, %p107;
	add.s32 	%r1605, %r1602, %r1604;
	selp.u32 	%r1606, -1, 0, %p530;
	selp.u32 	%r1607, -1, 0, %p531;
	selp.b32 	%r1608, %r1607, %r1606, %p107;
	and.b32  	%r1609, %r1608, 1;
	setp.eq.b32 	%p108, %r1609, 1;
	st.u32 	[%rd62+8], %r1605;
	add.s32 	%r1610, %r2840, 3;
	ld.shared.u64 	%rd597, [%r4+16];
	add.s64 	%rd599, %rd597, %rd591;
	ld.u32 	%r341, [%rd599+12];
	ld.shared.u32 	%r342, [%r328+8];
	ld.shared.u8 	%r1611, [_ZZ9kernelenkP3bigS0_S0_S0_S0_S0_E2sp_$_0];
	setp.eq.s32 	%p532, %r1610, %r1611;
	mov.b32 	%r2845, 0;
	@%p532 bra 	$L__BB0_344;
	ld.shared.u32 	%r1612, [%r328+12];
	shl.b32 	%r2845, %r1612, %r250;
$L__BB0_344:
	shr.u32 	%r1613, %r342, %r251;
	or.b32  	%r1614, %r2845, %r1613;
	sub.s32 	%r1615, %r341, %r1614;
	setp.lt.u32 	%p533, %r341, %r1614;
	add.s32 	%r1616, %r1615, -1;
	setp.ge.u32 	%p534, %r1616, %r341;
	selp.s32 	%r1617, -1, 0, %p108;
	add.s32 	%r1618, %r1615, %r1617;
	selp.u32 	%r1619, -1, 0, %p533;
	selp.u32 	%r1620, -1, 0, %p534;
	selp.b32 	%r1621, %r1620, %r1619, %p108;
	and.b32  	%r1622, %r1621, 1;
	setp.eq.b32 	%p964, %r1622, 1;
	st.u32 	[%rd62+12], %r1618;
	add.s32 	%r2840, %r2840, 4;
	add.s16 	%rs631, %rs631, 4;
	setp.eq.s32 	%p535, %r2840, %r245;
	mov.u32 	%r2837, %r245;
	@%p535 bra 	$L__BB0_345;
	bra.uni 	$L__BB0_334;
$L__BB0_345:
	setp.eq.s32 	%p536, %r244, 0;
	@%p536 bra 	$L__BB0_360;
	setp.eq.s32 	%p538, %r243, 0;
	@%p538 bra 	$L__BB0_354;
	ld.shared.u64 	%rd600, [%r4+16];
	cvt.u64.u16 	%rd601, %rs631;
	and.b64  	%rd58, %rd601, 255;
	cvt.u32.u16 	%r1624, %rs631;
	and.b32  	%r1625, %r1624, 255;
	mul.wide.u32 	%rd602, %r1625, 4;
	add.s64 	%rd603, %rd600, %rd602;
	ld.u32 	%r308, [%rd603];
	setp.eq.s32 	%p539, %r2837, 0;
	shl.b32 	%r1626, %r2837, 2;
	mov.u32 	%r1627, _ZZ9kernelenkP3bigS0_S0_S0_S0_S0_E1s;
	add.s32 	%r1628, %r1627, %r1626;
	add.s32 	%r309, %r1628, 8192;
	mov.b32 	%r2834, 0;
	@%p539 bra 	$L__BB0_349;
	ld.shared.u32 	%r1629, [%r309+-4];
	shr.u32 	%r2834, %r1629, %r251;
$L__BB0_349:
	ld.shared.u8 	%r1631, [_ZZ9kernelenkP3bigS0_S0_S0_S0_S0_E2sp_$_0];
	setp.eq.s32 	%p540, %r2837, %r1631;
	mov.b32 	%r2835, 0;
	@%p540 bra 	$L__BB0_351;
	ld.shared.u32 	%r1632, [%r309];
	shl.b32 	%r2835, %r1632, %r250;
$L__BB0_351:
	or.b32  	%r1634, %r2835, %r2834;
	sub.s32 	%r1635, %r308, %r1634;
	setp.lt.u32 	%p541, %r308, %r1634;
	add.s32 	%r1636, %r1635, -1;
	setp.ge.u32 	%p542, %r1636, %r308;
	selp.s32 	%r1637, -1, 0, %p964;
	add.s32 	%r1638, %r1635, %r1637;
	selp.u32 	%r1639, -1, 0, %p541;
	selp.u32 	%r1640, -1, 0, %p542;
	selp.b32 	%r1641, %r1640, %r1639, %p964;
	and.b32  	%r1642, %r1641, 1;
	setp.eq.b32 	%p99, %r1642, 1;
	shl.b64 	%rd604, %rd58, 2;
	add.s64 	%rd59, %rd46, %rd604;
	st.u32 	[%rd59], %r1638;
	add.s32 	%r1643, %r2837, 1;
	ld.shared.u64 	%rd605, [%r4+16];
	add.s64 	%rd606, %rd605, %rd604;
	ld.u32 	%r314, [%rd606+4];
	ld.shared.u32 	%r315, [%r309];
	ld.shared.u8 	%r1644, [_ZZ9kernelenkP3bigS0_S0_S0_S0_S0_E2sp_$_0];
	setp.eq.s32 	%p543, %r1643, %r1644;
	mov.b32 	%r2836, 0;
	@%p543 bra 	$L__BB0_353;
	ld.shared.u32 	%r1645, [%r309+4];
	shl.b32 	%r2836, %r1645, %r250;
$L__BB0_353:
	shr.u32 	%r1646, %r315, %r251;
	or.b32  	%r1647, %r2836, %r1646;
	sub.s32 	%r1648, %r314, %r1647;
	setp.lt.u32 	%p544, %r314, %r1647;
	add.s32 	%r1649, %r1648, -1;
	setp.ge.u32 	%p545, %r1649, %r314;
	selp.s32 	%r1650, -1, 0, %p99;
	add.s32 	%r1651, %r1648, %r1650;
	selp.u32 	%r1652, -1, 0, %p544;
	selp.u32 	%r1653, -1, 0, %p545;
	selp.b32 	%r1654, %r1653, %r1652, %p99;
	and.b32  	%r1655, %r1654, 1;
	setp.eq.b32 	%p964, %r1655, 1;
	st.u32 	[%rd59+4], %r1651;
	add.s16 	%rs631, %rs631, 2;
	add.s32 	%r2837, %r2837, 2;
$L__BB0_354:
	setp.eq.s32 	%p546, %r246, 0;
	@%p546 bra 	$L__BB0_360;
	ld.shared.u64 	%rd607, [%r4+16];
	cvt.u64.u16 	%rd608, %rs631;
	and.b64  	%rd60, %rd608, 255;
	cvt.u32.u16 	%r1657, %rs631;
	and.b32  	%r1658, %r1657, 255;
	mul.wide.u32 	%rd609, %r1658, 4;
	add.s64 	%rd610, %rd607, %rd609;
	ld.u32 	%r320, [%rd610];
	setp.eq.s32 	%p547, %r2837, 0;
	shl.b32 	%r1659, %r2837, 2;
	mov.u32 	%r1660, _ZZ9kernelenkP3bigS0_S0_S0_S0_S0_E1s;
	add.s32 	%r1661, %r1660, %r1659;
	add.s32 	%r321, %r1661, 8192;
	mov.b32 	%r2838, 0;
	@%p547 bra 	$L__BB0_357;
	ld.shared.u32 	%r1662, [%r321+-4];
	shr.u32 	%r2838, %r1662, %r251;
$L__BB0_357:
	ld.shared.u8 	%r1664, [_ZZ9kernelenkP3bigS0_S0_S0_S0_S0_E2sp_$_0];
	setp.eq.s32 	%p548, %r2837, %r1664;
	mov.b32 	%r2839, 0;
	@%p548 bra 	$L__BB0_359;
	ld.shared.u32 	%r1665, [%r321];
	shl.b32 	%r2839, %r1665, %r250;
$L__BB0_359:
	or.b32  	%r1666, %r2839, %r2838;
	sub.s32 	%r1667, %r320, %r1666;
	setp.lt.u32 	%p549, %r320, %r1666;
	add.s32 	%r1668, %r1667, -1;
	setp.ge.u32 	%p550, %r1668, %r320;
	selp.s32 	%r1669, -1, 0, %p964;
	add.s32 	%r1670, %r1667, %r1669;
	selp.u32 	%r1671, -1, 0, %p549;
	selp.u32 	%r1672, -1, 0, %p550;
	selp.b32 	%r1673, %r1672, %r1671, %p964;
	and.b32  	%r1674, %r1673, 1;
	setp.eq.b32 	%p964, %r1674, 1;
	shl.b64 	%rd611, %rd60, 2;
	add.s64 	%rd612, %rd46, %rd611;
	st.u32 	[%rd612], %r1670;
	add.s16 	%rs631, %rs631, 1;
$L__BB0_360:
	cvt.s16.s8 	%rs451, %rs631;
	setp.ge.s16 	%p608, %rs451, %rs146;
	not.pred 	%p609, %p964;
	or.pred  	%p610, %p608, %p609;
	@%p610 bra 	$L__BB0_362;
$L__BB0_361:
	ld.shared.u64 	%rd664, [%r4+16];
	cvt.u32.u16 	%r1858, %rs631;
	and.b32  	%r1859, %r1858, 255;
	mul.wide.u32 	%rd665, %r1859, 4;
	add.s64 	%rd666, %rd664, %rd665;
	ld.u32 	%r1860, [%rd666];
	setp.eq.s32 	%p964, %r1860, 0;
	add.s32 	%r1861, %r1860, -1;
	add.s64 	%rd667, %rd46, %rd665;
	st.u32 	[%rd667], %r1861;
	add.s16 	%rs452, %rs631, 1;
	cvt.s16.s8 	%rs631, %rs452;
	setp.lt.s16 	%p612, %rs631, %rs146;
	and.pred  	%p613, %p612, %p964;
	@%p613 bra 	$L__BB0_361;
$L__BB0_362:
	cvt.s16.s8 	%rs453, %rs154;
	cvt.s16.s8 	%rs454, %rs631;
	setp.lt.s16 	%p614, %rs454, %rs453;
	or.pred  	%p615, %p964, %p614;
	@%p615 bra 	$L__BB0_364;
$L__BB0_363:
	cvt.s16.s8 	%rs455, %rs631;
	add.s16 	%rs631, %rs631, -1;
	cvt.u32.u16 	%r1862, %rs631;
	and.b32  	%r1863, %r1862, 255;
	mul.wide.u32 	%rd668, %r1863, 4;
	add.s64 	%rd669, %rd46, %rd668;
	ld.u32 	%r1864, [%rd669];
	ld.shared.u64 	%rd670, [%r4+16];
	add.s64 	%rd671, %rd670, %rd668;
	st.u32 	[%rd671], %r1864;
	setp.gt.s16 	%p616, %rs455, %rs453;
	@%p616 bra 	$L__BB0_363;
$L__BB0_364:
	setp.gt.u32 	%p617, %r2813, 1;
	mov.u32 	%r2813, %r250;
	@%p617 bra 	$L__BB0_281;
	bra.uni 	$L__BB0_323;
$L__BB0_365:
	add.s16 	%rs185, %rs464, %rs662;
	cvt.s16.s8 	%rs466, %rs185;
	st.u8 	[%rd136], %rs185;
	setp.lt.s16 	%p627, %rs466, 1;
	@%p627 bra 	$L__BB0_373;
	and.b16  	%rs186, %rs185, 3;
	and.b16  	%rs468, %rs185, 255;
	setp.lt.u16 	%p628, %rs468, 4;
	mov.b16 	%rs637, 0;
	@%p628 bra 	$L__BB0_369;
	and.b16  	%rs637, %rs185, 124;
	mov.b16 	%rs638, 0;
$L__BB0_368:
	ld.u64 	%rd677, [%rd3];
	cvt.u32.u16 	%r1873, %rs638;
	and.b32  	%r1874, %r1873, 255;
	mul.wide.u32 	%rd678, %r1874, 4;
	add.s64 	%rd679, %rd677, %rd678;
	mov.b32 	%r1875, 0;
	st.u32 	[%rd679], %r1875;
	ld.u64 	%rd680, [%rd3];
	add.s64 	%rd681, %rd680, %rd678;
	st.u32 	[%rd681+4], %r1875;
	ld.u64 	%rd682, [%rd3];
	add.s64 	%rd683, %rd682, %rd678;
	st.u32 	[%rd683+8], %r1875;
	ld.u64 	%rd684, [%rd3];
	add.s64 	%rd685, %rd684, %rd678;
	st.u32 	[%rd685+12], %r1875;
	add.s16 	%rs638, %rs638, 4;
	and.b16  	%rs470, %rs638, 255;
	setp.eq.s16 	%p629, %rs470, %rs637;
	@%p629 bra 	$L__BB0_369;
	bra.uni 	$L__BB0_368;
$L__BB0_369:
	setp.eq.s16 	%p630, %rs186, 0;
	@%p630 bra 	$L__BB0_373;
	ld.u64 	%rd686, [%rd3];
	cvt.u64.u16 	%rd63, %rs637;
	cvt.u32.u16 	%r1876, %rs637;
	mul.wide.u32 	%rd687, %r1876, 4;
	add.s64 	%rd688, %rd686, %rd687;
	mov.b32 	%r1877, 0;
	st.u32 	[%rd688], %r1877;
	setp.eq.s16 	%p631, %rs186, 1;
	@%p631 bra 	$L__BB0_373;
	ld.u64 	%rd689, [%rd3];
	shl.b64 	%rd690, %rd63, 2;
	add.s64 	%rd691, %rd689, %rd690;
	mov.b32 	%r1878, 0;
	st.u32 	[%rd691+4], %r1878;
	setp.eq.s16 	%p632, %rs186, 2;
	@%p632 bra 	$L__BB0_373;
	ld.u64 	%rd692, [%rd3];
	add.s64 	%rd694, %rd692, %rd690;
	mov.b32 	%r1879, 0;
	st.u32 	[%rd694+8], %r1879;
$L__BB0_373:
	cvt.s16.s8 	%rs471, %rs662;
	setp.lt.s16 	%p633, %rs471, 1;
	@%p633 bra 	$L__BB0_410;
	cvt.s16.s8 	%rs472, %rs464;
	setp.lt.s16 	%p634, %rs472, 1;
	cvt.u64.u16 	%rd695, %rs464;
	cvt.s64.s8 	%rd64, %rd695;
	@%p634 bra 	$L__BB0_390;
	cvt.u32.u16 	%r1898, %rs662;
	and.b32  	%r346, %r1898, 255;
	cvt.u32.u16 	%r1899, %rs464;
	and.b16  	%rs477, %rs464, 7;
	and.b16  	%rs189, %rs464, 3;
	and.b32  	%r347, %r1899, 7;
	and.b32  	%r348, %r1899, 120;
	add.s16 	%rs190, %rs477, -1;
	and.b16  	%rs191, %rs464, 1;
	mov.b32 	%r2846, 0;
$L__BB0_376:
	ld.shared.u64 	%rd742, [%r4+16];
	cvt.u64.u32 	%rd65, %r2846;
	mul.wide.u32 	%rd743, %r2846, 4;
	add.s64 	%rd744, %rd742, %rd743;
	ld.u32 	%r350, [%rd744];
	setp.eq.s32 	%p647, %r350, 0;
	@%p647 bra 	$L__BB0_389;
	setp.lt.u16 	%p648, %rs464, 8;
	mov.b32 	%r2851, 0;
	mov.u32 	%r2850, %r2851;
	@%p648 bra 	$L__BB0_380;
	mov.b32 	%r2847, 0;
	mov.u32 	%r2850, %r2847;
$L__BB0_379:
	.pragma "nounroll";
	cvt.u32.u64 	%r1902, %rd65;
	shl.b32 	%r1903, %r2847, 2;
	mov.u32 	%r1904, _ZZ9kernelenkP3bigS0_S0_S0_S0_S0_E1s;
	add.s32 	%r1905, %r1904, %r1903;
	ld.shared.u32 	%r1906, [%r1905+8224];
	ld.u64 	%rd745, [%rd3];
	add.s32 	%r1907, %r2847, %r1902;
	mul.wide.u32 	%rd746, %r1907, 4;
	add.s64 	%rd747, %rd745, %rd746;
	ld.u32 	%r1908, [%rd747];
	mad.lo.s32 	%r1909, %r1906, %r350, %r1908;
	add.s32 	%r1911, %r1909, %r2850;
	setp.eq.s32 	%p649, %r1911, -1;
	selp.b32 	%r1912, 0, %r1911, %p649;
	st.u32 	[%rd747], %r1912;
	selp.u32 	%r1913, 1, 0, %p649;
	ld.shared.u32 	%r1914, [%r1905+8228];
	ld.u64 	%rd748, [%rd3];
	add.s64 	%rd749, %rd748, %rd746;
	ld.u32 	%r1915, [%rd749+4];
	mad.lo.s32 	%r1916, %r1914, %r350, %r1915;
	add.s32 	%r1918, %r1916, %r1913;
	setp.eq.s32 	%p650, %r1918, -1;
	selp.b32 	%r1919, 0, %r1918, %p650;
	st.u32 	[%rd749+4], %r1919;
	selp.u32 	%r1920, 1, 0, %p650;
	ld.shared.u32 	%r1921, [%r1905+8232];
	ld.u64 	%rd750, [%rd3];
	add.s64 	%rd751, %rd750, %rd746;
	ld.u32 	%r1922, [%rd751+8];
	mad.lo.s32 	%r1923, %r1921, %r350, %r1922;
	add.s32 	%r1925, %r1923, %r1920;
	setp.eq.s32 	%p651, %r1925, -1;
	selp.b32 	%r1926, 0, %r1925, %p651;
	st.u32 	[%rd751+8], %r1926;
	selp.u32 	%r1927, 1, 0, %p651;
	ld.shared.u32 	%r1928, [%r1905+8236];
	ld.u64 	%rd752, [%rd3];
	add.s64 	%rd753, %rd752, %rd746;
	ld.u32 	%r1929, [%rd753+12];
	mad.lo.s32 	%r1930, %r1928, %r350, %r1929;
	add.s32 	%r1932, %r1930, %r1927;
	setp.eq.s32 	%p652, %r1932, -1;
	selp.b32 	%r1933, 0, %r1932, %p652;
	st.u32 	[%rd753+12], %r1933;
	selp.u32 	%r1934, 1, 0, %p652;
	ld.shared.u32 	%r1935, [%r1905+8240];
	ld.u64 	%rd754, [%rd3];
	add.s64 	%rd755, %rd754, %rd746;
	ld.u32 	%r1936, [%rd755+16];
	mad.lo.s32 	%r1937, %r1935, %r350, %r1936;
	add.s32 	%r1939, %r1937, %r1934;
	setp.eq.s32 	%p653, %r1939, -1;
	selp.b32 	%r1940, 0, %r1939, %p653;
	st.u32 	[%rd755+16], %r1940;
	selp.u32 	%r1941, 1, 0, %p653;
	ld.shared.u32 	%r1942, [%r1905+8244];
	ld.u64 	%rd756, [%rd3];
	add.s64 	%rd757, %rd756, %rd746;
	ld.u32 	%r1943, [%rd757+20];
	mad.lo.s32 	%r1944, %r1942, %r350, %r1943;
	add.s32 	%r1946, %r1944, %r1941;
	setp.eq.s32 	%p654, %r1946, -1;
	selp.b32 	%r1947, 0, %r1946, %p654;
	st.u32 	[%rd757+20], %r1947;
	selp.u32 	%r1948, 1, 0, %p654;
	ld.shared.u32 	%r1949, [%r1905+8248];
	ld.u64 	%rd758, [%rd3];
	add.s64 	%rd759, %rd758, %rd746;
	ld.u32 	%r1950, [%rd759+24];
	mad.lo.s32 	%r1951, %r1949, %r350, %r1950;
	add.s32 	%r1953, %r1951, %r1948;
	setp.eq.s32 	%p655, %r1953, -1;
	selp.b32 	%r1954, 0, %r1953, %p655;
	st.u32 	[%rd759+24], %r1954;
	selp.u32 	%r1955, 1, 0, %p655;
	ld.shared.u32 	%r1956, [%r1905+8252];
	ld.u64 	%rd760, [%rd3];
	add.s64 	%rd761, %rd760, %rd746;
	ld.u32 	%r1957, [%rd761+28];
	mad.lo.s32 	%r1958, %r1956, %r350, %r1957;
	add.s32 	%r1960, %r1958, %r1955;
	setp.eq.s32 	%p656, %r1960, -1;
	selp.b32 	%r1961, 0, %r1960, %p656;
	st.u32 	[%rd761+28], %r1961;
	selp.u32 	%r2850, 1, 0, %p656;
	add.s32 	%r2847, %r2847, 8;
	setp.ne.s32 	%p657, %r2847, %r348;
	mov.u32 	%r2851, %r348;
	@%p657 bra 	$L__BB0_379;
$L__BB0_380:
	setp.eq.s32 	%p658, %r347, 0;
	@%p658 bra 	$L__BB0_388;
	setp.lt.u16 	%p659, %rs190, 3;
	@%p659 bra 	$L__BB0_383;
	cvt.u32.u64 	%r1962, %rd65;
	shl.b32 	%r1963, %r2851, 2;
	mov.u32 	%r1964, _ZZ9kernelenkP3bigS0_S0_S0_S0_S0_E1s;
	add.s32 	%r1965, %r1964, %r1963;
	ld.shared.u32 	%r1966, [%r1965+8224];
	ld.u64 	%rd762, [%rd3];
	add.s32 	%r1967, %r2851, %r1962;
	mul.wide.u32 	%rd763, %r1967, 4;
	add.s64 	%rd764, %rd762, %rd763;
	ld.u32 	%r1968, [%rd764];
	mad.lo.s32 	%r1969, %r1966, %r350, %r1968;
	add.s32 	%r1971, %r1969, %r2850;
	setp.eq.s32 	%p660, %r1971, -1;
	selp.b32 	%r1972, 0, %r1971, %p660;
	st.u32 	[%rd764], %r1972;
	selp.u32 	%r1973, 1, 0, %p660;
	ld.shared.u32 	%r1974, [%r1965+8228];
	ld.u64 	%rd765, [%rd3];
	cvt.u64.u32 	%rd766, %r2851;
	add.s64 	%rd767, %rd766, %rd65;
	shl.b64 	%rd768, %rd767, 2;
	add.s64 	%rd769, %rd765, %rd768;
	ld.u32 	%r1975, [%rd769+4];
	mad.lo.s32 	%r1976, %r1974, %r350, %r1975;
	add.s32 	%r1978, %r1976, %r1973;
	setp.eq.s32 	%p661, %r1978, -1;
	selp.b32 	%r1979, 0, %r1978, %p661;
	st.u32 	[%rd769+4], %r1979;
	selp.u32 	%r1980, 1, 0, %p661;
	ld.shared.u32 	%r1981, [%r1965+8232];
	ld.u64 	%rd770, [%rd3];
	add.s64 	%rd771, %rd770, %rd768;
	ld.u32 	%r1982, [%rd771+8];
	mad.lo.s32 	%r1983, %r1981, %r350, %r1982;
	add.s32 	%r1985, %r1983, %r1980;
	setp.eq.s32 	%p662, %r1985, -1;
	selp.b32 	%r1986, 0, %r1985, %p662;
	st.u32 	[%rd771+8], %r1986;
	selp.u32 	%r1987, 1, 0, %p662;
	ld.shared.u32 	%r1988, [%r1965+8236];
	ld.u64 	%rd772, [%rd3];
	add.s64 	%rd773, %rd772, %rd768;
	ld.u32 	%r1989, [%rd773+12];
	mad.lo.s32 	%r1990, %r1988, %r350, %r1989;
	add.s32 	%r1992, %r1990, %r1987;
	setp.eq.s32 	%p663, %r1992, -1;
	selp.b32 	%r1993, 0, %r1992, %p663;
	st.u32 	[%rd773+12], %r1993;
	selp.u32 	%r2850, 1, 0, %p663;
	add.s32 	%r2851, %r2851, 4;
$L__BB0_383:
	setp.eq.s16 	%p664, %rs189, 0;
	@%p664 bra 	$L__BB0_388;
	setp.eq.s16 	%p665, %rs189, 1;
	@%p665 bra 	$L__BB0_386;
	cvt.u32.u64 	%r1994, %rd65;
	shl.b32 	%r1995, %r2851, 2;
	mov.u32 	%r1996, _ZZ9kernelenkP3bigS0_S0_S0_S0_S0_E1s;
	add.s32 	%r1997, %r1996, %r1995;
	ld.shared.u32 	%r1998, [%r1997+8224];
	ld.u64 	%rd774, [%rd3];
	add.s32 	%r1999, %r2851, %r1994;
	mul.wide.u32 	%rd775, %r1999, 4;
	add.s64 	%rd776, %rd774, %rd775;
	ld.u32 	%r2000, [%rd776];
	mad.lo.s32 	%r2001, %r1998, %r350, %r2000;
	add.s32 	%r2003, %r2001, %r2850;
	setp.eq.s32 	%p666, %r2003, -1;
	selp.b32 	%r2004, 0, %r2003, %p666;
	st.u32 	[%rd776], %r2004;
	selp.u32 	%r2005, 1, 0, %p666;
	ld.shared.u32 	%r2006, [%r1997+8228];
	ld.u64 	%rd777, [%rd3];
	cvt.u64.u32 	%rd778, %r2851;
	add.s64 	%rd779, %rd778, %rd65;
	shl.b64 	%rd780, %rd779, 2;
	add.s64 	%rd781, %rd777, %rd780;
	ld.u32 	%r2007, [%rd781+4];
	mad.lo.s32 	%r2008, %r2006, %r350, %r2007;
	add.s32 	%r2010, %r2008, %r2005;
	setp.eq.s32 	%p667, %r2010, -1;
	selp.b32 	%r2011, 0, %r2010, %p667;
	st.u32 	[%rd781+4], %r2011;
	selp.u32 	%r2850, 1, 0, %p667;
	add.s32 	%r2851, %r2851, 2;
$L__BB0_386:
	setp.eq.s16 	%p668, %rs191, 0;
	@%p668 bra 	$L__BB0_388;
	cvt.u32.u64 	%r2012, %rd65;
	shl.b32 	%r2013, %r2851, 2;
	mov.u32 	%r2014, _ZZ9kernelenkP3bigS0_S0_S0_S0_S0_E1s;
	add.s32 	%r2015, %r2014, %r2013;
	ld.shared.u32 	%r2016, [%r2015+8224];
	ld.u64 	%rd782, [%rd3];
	add.s32 	%r2017, %r2851, %r2012;
	mul.wide.u32 	%rd783, %r2017, 4;
	add.s64 	%rd784, %rd782, %rd783;
	ld.u32 	%r2018, [%rd784];
	mad.lo.s32 	%r2019, %r2016, %r350, %r2018;
	add.s32 	%r2021, %r2019, %r2850;
	setp.eq.s32 	%p669, %r2021, -1;
	selp.b32 	%r2022, 0, %r2021, %p669;
	st.u32 	[%rd784], %r2022;
$L__BB0_388:
	ld.u64 	%rd785, [%rd3];
	add.s64 	%rd786, %rd65, %rd64;
	shl.b64 	%rd787, %rd786, 2;
	add.s64 	%rd788, %rd785, %rd787;
	mov.b32 	%r2023, 0;
	st.u32 	[%rd788], %r2023;
$L__BB0_389:
	cvt.u32.u64 	%r2024, %rd65;
	add.s32 	%r2846, %r2024, 1;
	setp.eq.s32 	%p670, %r2846, %r346;
	@%p670 bra 	$L__BB0_410;
	bra.uni 	$L__BB0_376;
$L__BB0_390:
	and.b16  	%rs192, %rs662, 3;
	setp.lt.u16 	%p635, %rs463, 4;
	mov.b16 	%rs640, 0;
	@%p635 bra 	$L__BB0_401;
	and.b16  	%rs640, %rs662, 124;
	mov.b16 	%rs639, 0;
$L__BB0_392:
	ld.shared.u64 	%rd1059, [%r4+16];
	cvt.u64.u16 	%rd696, %rs639;
	and.b64  	%rd67, %rd696, 255;
	cvt.u32.u16 	%r1880, %rs639;
	and.b32  	%r1881, %r1880, 255;
	mul.wide.u32 	%rd697, %r1881, 4;
	add.s64 	%rd698, %rd1059, %rd697;
	ld.u32 	%r1882, [%rd698];
	setp.eq.s32 	%p636, %r1882, 0;
	@%p636 bra 	$L__BB0_394;
	ld.u64 	%rd699, [%rd3];
	add.s64 	%rd700, %rd67, %rd64;
	shl.b64 	%rd701, %rd700, 2;
	add.s64 	%rd702, %rd699, %rd701;
	mov.b32 	%r1883, 0;
	st.u32 	[%rd702], %r1883;
	ld.shared.u64 	%rd1059, [%r4+16];
$L__BB0_394:
	shl.b64 	%rd703, %rd67, 2;
	add.s64 	%rd704, %rd1059, %rd703;
	ld.u32 	%r1884, [%rd704+4];
	setp.eq.s32 	%p637, %r1884, 0;
	@%p637 bra 	$L__BB0_396;
	ld.u64 	%rd705, [%rd3];
	add.s64 	%rd706, %rd67, %rd64;
	shl.b64 	%rd707, %rd706, 2;
	add.s64 	%rd708, %rd705, %rd707;
	mov.b32 	%r1885, 0;
	st.u32 	[%rd708+4], %r1885;
	ld.shared.u64 	%rd1059, [%r4+16];
$L__BB0_396:
	add.s64 	%rd710, %rd1059, %rd703;
	ld.u32 	%r1886, [%rd710+8];
	setp.eq.s32 	%p638, %r1886, 0;
	@%p638 bra 	$L__BB0_398;
	ld.u64 	%rd711, [%rd3];
	add.s64 	%rd712, %rd67, %rd64;
	shl.b64 	%rd713, %rd712, 2;
	add.s64 	%rd714, %rd711, %rd713;
	mov.b32 	%r1887, 0;
	st.u32 	[%rd714+8], %r1887;
	ld.shared.u64 	%rd1059, [%r4+16];
$L__BB0_398:
	add.s64 	%rd716, %rd1059, %rd703;
	ld.u32 	%r1888, [%rd716+12];
	setp.eq.s32 	%p639, %r1888, 0;
	@%p639 bra 	$L__BB0_400;
	ld.u64 	%rd717, [%rd3];
	add.s64 	%rd718, %rd67, %rd64;
	shl.b64 	%rd719, %rd718, 2;
	add.s64 	%rd720, %rd717, %rd719;
	mov.b32 	%r1889, 0;
	st.u32 	[%rd720+12], %r1889;
$L__BB0_400:
	add.s16 	%rs639, %rs639, 4;
	and.b16  	%rs476, %rs639, 255;
	setp.ne.s16 	%p640, %rs476, %rs640;
	@%p640 bra 	$L__BB0_392;
$L__BB0_401:
	setp.eq.s16 	%p641, %rs192, 0;
	@%p641 bra 	$L__BB0_410;
	ld.shared.u64 	%rd721, [%r4+16];
	cvt.u64.u16 	%rd74, %rs640;
	cvt.u32.u16 	%r1890, %rs640;
	mul.wide.u32 	%rd722, %r1890, 4;
	add.s64 	%rd723, %rd721, %rd722;
	ld.u32 	%r1891, [%rd723];
	setp.eq.s32 	%p642, %r1891, 0;
	@%p642 bra 	$L__BB0_404;
	ld.u64 	%rd724, [%rd3];
	add.s64 	%rd725, %rd74, %rd64;
	shl.b64 	%rd726, %rd725, 2;
	add.s64 	%rd727, %rd724, %rd726;
	mov.b32 	%r1892, 0;
	st.u32 	[%rd727], %r1892;
$L__BB0_404:
	setp.eq.s16 	%p643, %rs192, 1;
	@%p643 bra 	$L__BB0_410;
	ld.shared.u64 	%rd728, [%r4+16];
	shl.b64 	%rd729, %rd74, 2;
	add.s64 	%rd730, %rd728, %rd729;
	ld.u32 	%r1893, [%rd730+4];
	setp.eq.s32 	%p644, %r1893, 0;
	@%p644 bra 	$L__BB0_407;
	ld.u64 	%rd731, [%rd3];
	add.s64 	%rd732, %rd74, %rd64;
	shl.b64 	%rd733, %rd732, 2;
	add.s64 	%rd734, %rd731, %rd733;
	mov.b32 	%r1894, 0;
	st.u32 	[%rd734+4], %r1894;
$L__BB0_407:
	setp.eq.s16 	%p645, %rs192, 2;
	@%p645 bra 	$L__BB0_410;
	ld.shared.u64 	%rd735, [%r4+16];
	add.s64 	%rd737, %rd735, %rd729;
	ld.u32 	%r1895, [%rd737+8];
	setp.eq.s32 	%p646, %r1895, 0;
	@%p646 bra 	$L__BB0_410;
	ld.u64 	%rd738, [%rd3];
	add.s64 	%rd739, %rd74, %rd64;
	shl.b64 	%rd740, %rd739, 2;
	add.s64 	%rd741, %rd738, %rd740;
	mov.b32 	%r1896, 0;
	st.u32 	[%rd741+8], %r1896;
$L__BB0_410:
	ld.u64 	%rd789, [%rd136+8];
	ld.u8 	%rs662, [%rd136];
	cvt.u32.u16 	%r2025, %rs662;
	cvt.s32.s8 	%r2026, %r2025;
	mul.wide.s32 	%rd790, %r2026, 4;
	add.s64 	%rd791, %rd789, %rd790;
	ld.u32 	%r2027, [%rd791+-4];
	setp.ne.s32 	%p671, %r2027, 0;
	@%p671 bra 	$L__BB0_412;
	add.s16 	%rs662, %rs662, -1;
	st.u8 	[%rd136], %rs662;
$L__BB0_412:
	st.shared.u8 	[%r4+8], %rs662;
	cvt.s16.s8 	%rs481, %rs662;
	setp.lt.s16 	%p672, %rs481, 1;
	@%p672 bra 	$L__BB0_415;
	mov.b16 	%rs642, 0;
$L__BB0_414:
	ld.u64 	%rd792, [%rd3];
	cvt.u32.u16 	%r2028, %rs642;
	and.b32  	%r2029, %r2028, 255;
	mul.wide.u32 	%rd793, %r2029, 4;
	add.s64 	%rd794, %rd792, %rd793;
	ld.u32 	%r2030, [%rd794];
	ld.shared.u64 	%rd795, [%r4+16];
	add.s64 	%rd796, %rd795, %rd793;
	st.u32 	[%rd796], %r2030;
	add.s16 	%rs483, %rs642, 1;
	cvt.s16.s8 	%rs642, %rs483;
	ld.shared.s8 	%rs662, [%r4+8];
	setp.lt.s16 	%p673, %rs642, %rs662;
	@%p673 bra 	$L__BB0_414;
$L__BB0_415:
	ld.s8 	%rs206, [%rd136];
	ld.shared.s8 	%rs207, [_ZZ9kernelenkP3bigS0_S0_S0_S0_S0_E2sp_$_0];
	setp.lt.s16 	%p674, %rs206, %rs207;
	@%p674 bra 	$L__BB0_467;
	ld.shared.u64 	%rd797, [%r4+16];
	cvt.u32.u16 	%r2031, %rs662;
	cvt.s32.s8 	%r2032, %r2031;
	mul.wide.s32 	%rd798, %r2032, 4;
	add.s64 	%rd799, %rd797, %rd798;
	mov.b32 	%r2033, 0;
	st.u32 	[%rd799], %r2033;
	ld.shared.u8 	%rs484, [%r4+8];
	add.s16 	%rs662, %rs484, 1;
	st.shared.u8 	[%r4+8], %rs662;
	sub.s16 	%rs485, %rs206, %rs207;
	add.s16 	%rs486, %rs485, 1;
	cvt.s16.s8 	%rs645, %rs486;
	setp.lt.s16 	%p675, %rs645, 1;
	setp.lt.s16 	%p676, %rs207, 0;
	or.pred  	%p677, %p675, %p676;
	@%p677 bra 	$L__BB0_463;
	add.s16 	%rs487, %rs207, 1;
	cvt.u32.u16 	%r2034, %rs487;
	and.b16  	%rs210, %rs487, 3;
	cvt.u32.u16 	%r2035, %rs210;
	add.s32 	%r366, %r2035, -1;
	and.b16  	%rs488, %rs487, 7;
	and.b32  	%r367, %r2034, 3;
	and.b32  	%r368, %r2034, 252;
	and.b32  	%r369, %r2035, 1;
	and.b32  	%r370, %r2034, 7;
	and.b32  	%r371, %r2034, 248;
	add.s16 	%rs211, %rs488, -1;
$L__BB0_418:
	mov.u16 	%rs214, %rs645;
	add.s16 	%rs645, %rs214, -1;
	mov.b32 	%r2855, 32;
$L__BB0_419:
	add.s32 	%r373, %r2855, -1;
	setp.ne.s32 	%p678, %r373, 0;
	sub.s32 	%r374, 33, %r2855;
	@%p678 bra 	$L__BB0_471;
	setp.lt.u16 	%p714, %rs207, 7;
	mov.pred 	%p978, 0;
	mov.b32 	%r2870, 0;
	mov.u16 	%rs657, %rs645;
	@%p714 bra 	$L__BB0_439;
	mov.pred 	%p978, 0;
	mov.b32 	%r2856, 0;
	mov.u16 	%rs657, %rs645;
$L__BB0_422:
	.pragma "nounroll";
	ld.shared.u64 	%rd826, [%r4+16];
	cvt.u64.u16 	%rd827, %rs657;
	and.b64  	%rd76, %rd827, 255;
	cvt.u32.u16 	%r2155, %rs657;
	and.b32  	%r2156, %r2155, 255;
	mul.wide.u32 	%rd828, %r2156, 4;
	add.s64 	%rd829, %rd826, %rd828;
	ld.u32 	%r376, [%rd829];
	ld.shared.u8 	%r2157, [_ZZ9kernelenkP3bigS0_S0_S0_S0_S0_E2sp_$_0];
	setp.eq.s32 	%p716, %r2856, %r2157;
	shl.b32 	%r2158, %r2856, 2;
	mov.u32 	%r2159, _ZZ9kernelenkP3bigS0_S0_S0_S0_S0_E1s;
	add.s32 	%r2160, %r2159, %r2158;
	add.s32 	%r377, %r2160, 8192;
	mov.b32 	%r2857, 0;
	@%p716 bra 	$L__BB0_424;
	ld.shared.u32 	%r2857, [%r377];
$L__BB0_424:
	sub.s32 	%r2162, %r376, %r2857;
	setp.lt.u32 	%p717, %r376, %r2857;
	add.s32 	%r2163, %r2162, -1;
	setp.ge.u32 	%p718, %r2163, %r376;
	selp.s32 	%r2164, -1, 0, %p978;
	add.s32 	%r2165, %r2162, %r2164;
	selp.u32 	%r2166, -1, 0, %p717;
	selp.u32 	%r2167, -1, 0, %p718;
	selp.b32 	%r2168, %r2167, %r2166, %p978;
	and.b32  	%r2169, %r2168, 1;
	setp.eq.b32 	%p113, %r2169, 1;
	shl.b64 	%rd830, %rd76, 2;
	add.s64 	%rd77, %rd46, %rd830;
	st.u32 	[%rd77], %r2165;
	add.s32 	%r2170, %r2856, 1;
	ld.shared.u64 	%rd831, [%r4+16];
	add.s64 	%rd832, %rd831, %rd830;
	ld.u32 	%r380, [%rd832+4];
	ld.shared.u8 	%r2171, [_ZZ9kernelenkP3bigS0_S0_S0_S0_S0_E2sp_$_0];
	setp.eq.s32 	%p719, %r2170, %r2171;
	mov.b32 	%r2858, 0;
	@%p719 bra 	$L__BB0_426;
	ld.shared.u32 	%r2858, [%r377+4];
$L__BB0_426:
	sub.s32 	%r2173, %r380, %r2858;
	setp.lt.u32 	%p720, %r380, %r2858;
	add.s32 	%r2174, %r2173, -1;
	setp.ge.u32 	%p721, %r2174, %r380;
	selp.s32 	%r2175, -1, 0, %p113;
	add.s32 	%r2176, %r2173, %r2175;
	selp.u32 	%r2177, -1, 0, %p720;
	selp.u32 	%r2178, -1, 0, %p721;
	selp.b32 	%r2179, %r2178, %r2177, %p113;
	and.b32  	%r2180, %r2179, 1;
	setp.eq.b32 	%p114, %r2180, 1;
	st.u32 	[%rd77+4], %r2176;
	add.s32 	%r2181, %r2856, 2;
	ld.shared.u64 	%rd833, [%r4+16];
	add.s64 	%rd835, %rd833, %rd830;
	ld.u32 	%r383, [%rd835+8];
	ld.shared.u8 	%r2182, [_ZZ9kernelenkP3bigS0_S0_S0_S0_S0_E2sp_$_0];
	setp.eq.s32 	%p722, %r2181, %r2182;
	mov.b32 	%r2859, 0;
	@%p722 bra 	$L__BB0_428;
	ld.shared.u32 	%r2859, [%r377+8];
$L__BB0_428:
	sub.s32 	%r2184, %r383, %r2859;
	setp.lt.u32 	%p723, %r383, %r2859;
	add.s32 	%r2185, %r2184, -1;
	setp.ge.u32 	%p724, %r2185, %r383;
	selp.s32 	%r2186, -1, 0, %p114;
	add.s32 	%r2187, %r2184, %r2186;
	selp.u32 	%r2188, -1, 0, %p723;
	selp.u32 	%r2189, -1, 0, %p724;
	selp.b32 	%r2190, %r2189, %r2188, %p114;
	and.b32  	%r2191, %r2190, 1;
	setp.eq.b32 	%p115, %r2191, 1;
	st.u32 	[%rd77+8], %r2187;
	add.s32 	%r2192, %r2856, 3;
	ld.shared.u64 	%rd836, [%r4+16];
	add.s64 	%rd838, %rd836, %rd830;
	ld.u32 	%r386, [%rd838+12];
	ld.shared.u8 	%r2193, [_ZZ9kernelenkP3bigS0_S0_S0_S0_S0_E2sp_$_0];
	setp.eq.s32 	%p725, %r2192, %r2193;
	mov.b32 	%r2860, 0;
	@%p725 bra 	$L__BB0_430;
	ld.shared.u32 	%r2860, [%r377+12];
$L__BB0_430:
	sub.s32 	%r2195, %r386, %r2860;
	setp.lt.u32 	%p726, %r386, %r2860;
	add.s32 	%r2196, %r2195, -1;
	setp.ge.u32 	%p727, %r2196, %r386;
	selp.s32 	%r2197, -1, 0, %p115;
	add.s32 	%r2198, %r2195, %r2197;
	selp.u32 	%r2199, -1, 0, %p726;
	selp.u32 	%r2200, -1, 0, %p727;
	selp.b32 	%r2201, %r2200, %r2199, %p115;
	and.b32  	%r2202, %r2201, 1;
	setp.eq.b32 	%p116, %r2202, 1;
	st.u32 	[%rd77+12], %r2198;
	add.s32 	%r2203, %r2856, 4;
	ld.shared.u64 	%rd839, [%r4+16];
	add.s64 	%rd841, %rd839, %rd830;
	ld.u32 	%r389, [%rd841+16];
	ld.shared.u8 	%r2204, [_ZZ9kernelenkP3bigS0_S0_S0_S0_S0_E2sp_$_0];
	setp.eq.s32 	%p728, %r2203, %r2204;
	mov.b32 	%r2861, 0;
	@%p728 bra 	$L__BB0_432;
	ld.shared.u32 	%r2861, [%r377+16];
$L__BB0_432:
	sub.s32 	%r2206, %r389, %r2861;
	setp.lt.u32 	%p729, %r389, %r2861;
	add.s32 	%r2207, %r2206, -1;
	setp.ge.u32 	%p730, %r2207, %r389;
	selp.s32 	%r2208, -1, 0, %p116;
	add.s32 	%r2209, %r2206, %r2208;
	selp.u32 	%r2210, -1, 0, %p729;
	selp.u32 	%r2211, -1, 0, %p730;
	selp.b32 	%r2212, %r2211, %r2210, %p116;
	and.b32  	%r2213, %r2212, 1;
	setp.eq.b32 	%p117, %r2213, 1;
	st.u32 	[%rd77+16], %r2209;
	add.s32 	%r2214, %r2856, 5;
	ld.shared.u64 	%rd842, [%r4+16];
	add.s64 	%rd844, %rd842, %rd830;
	ld.u32 	%r392, [%rd844+20];
	ld.shared.u8 	%r2215, [_ZZ9kernelenkP3bigS0_S0_S0_S0_S0_E2sp_$_0];
	setp.eq.s32 	%p731, %r2214, %r2215;
	mov.b32 	%r2862, 0;
	@%p731 bra 	$L__BB0_434;
	ld.shared.u32 	%r2862, [%r377+20];
$L__BB0_434:
	sub.s32 	%r2217, %r392, %r2862;
	setp.lt.u32 	%p732, %r392, %r2862;
	add.s32 	%r2218, %r2217, -1;
	setp.ge.u32 	%p733, %r2218, %r392;
	selp.s32 	%r2219, -1, 0, %p117;
	add.s32 	%r2220, %r2217, %r2219;
	selp.u32 	%r2221, -1, 0, %p732;
	selp.u32 	%r2222, -1, 0, %p733;
	selp.b32 	%r2223, %r2222, %r2221, %p117;
	and.b32  	%r2224, %r2223, 1;
	setp.eq.b32 	%p118, %r2224, 1;
	st.u32 	[%rd77+20], %r2220;
	add.s32 	%r2225, %r2856, 6;
	ld.shared.u64 	%rd845, [%r4+16];
	add.s64 	%rd847, %rd845, %rd830;
	ld.u32 	%r395, [%rd847+24];
	ld.shared.u8 	%r2226, [_ZZ9kernelenkP3bigS0_S0_S0_S0_S0_E2sp_$_0];
	setp.eq.s32 	%p734, %r2225, %r2226;
	mov.b32 	%r2863, 0;
	@%p734 bra 	$L__BB0_436;
	ld.shared.u32 	%r2863, [%r377+24];
$L__BB0_436:
	sub.s32 	%r2228, %r395, %r2863;
	setp.lt.u32 	%p735, %r395, %r2863;
	add.s32 	%r2229, %r2228, -1;
	setp.ge.u32 	%p736, %r2229, %r395;
	selp.s32 	%r2230, -1, 0, %p118;
	add.s32 	%r2231, %r2228, %r2230;
	selp.u32 	%r2232, -1, 0, %p735;
	selp.u32 	%r2233, -1, 0, %p736;
	selp.b32 	%r2234, %r2233, %r2232, %p118;
	and.b32  	%r2235, %r2234, 1;
	setp.eq.b32 	%p119, %r2235, 1;
	st.u32 	[%rd77+24], %r2231;
	add.s32 	%r2236, %r2856, 7;
	ld.shared.u64 	%rd848, [%r4+16];
	add.s64 	%rd850, %rd848, %rd830;
	ld.u32 	%r398, [%rd850+28];
	ld.shared.u8 	%r2237, [_ZZ9kernelenkP3bigS0_S0_S0_S0_S0_E2sp_$_0];
	setp.eq.s32 	%p737, %r2236, %r2237;
	mov.b32 	%r2864, 0;
	@%p737 bra 	$L__BB0_438;
	ld.shared.u32 	%r2864, [%r377+28];
$L__BB0_438:
	sub.s32 	%r2238, %r398, %r2864;
	setp.lt.u32 	%p738, %r398, %r2864;
	add.s32 	%r2239, %r2238, -1;
	setp.ge.u32 	%p739, %r2239, %r398;
	selp.s32 	%r2240, -1, 0, %p119;
	add.s32 	%r2241, %r2238, %r2240;
	selp.u32 	%r2242, -1, 0, %p738;
	selp.u32 	%r2243, -1, 0, %p739;
	selp.b32 	%r2244, %r2243, %r2242, %p119;
	and.b32  	%r2245, %r2244, 1;
	setp.eq.b32 	%p978, %r2245, 1;
	st.u32 	[%rd77+28], %r2241;
	add.s32 	%r2856, %r2856, 8;
	add.s16 	%rs657, %rs657, 8;
	setp.ne.s32 	%p740, %r2856, %r371;
	mov.u32 	%r2870, %r371;
	@%p740 bra 	$L__BB0_422;
$L__BB0_439:
	setp.eq.s32 	%p741, %r370, 0;
	@%p741 bra 	$L__BB0_499;
	setp.lt.u16 	%p743, %rs211, 3;
	@%p743 bra 	$L__BB0_450;
	ld.shared.u64 	%rd851, [%r4+16];
	cvt.u64.u16 	%rd852, %rs657;
	and.b64  	%rd78, %rd852, 255;
	cvt.u32.u16 	%r2247, %rs657;
	and.b32  	%r2248, %r2247, 255;
	mul.wide.u32 	%rd853, %r2248, 4;
	add.s64 	%rd854, %rd851, %rd853;
	ld.u32 	%r403, [%rd854];
	ld.shared.u8 	%r2249, [_ZZ9kernelenkP3bigS0_S0_S0_S0_S0_E2sp_$_0];
	setp.eq.s32 	%p744, %r2870, %r2249;
	shl.b32 	%r2250, %r2870, 2;
	mov.u32 	%r2251, _ZZ9kernelenkP3bigS0_S0_S0_S0_S0_E1s;
	add.s32 	%r2252, %r2251, %r2250;
	add.s32 	%r404, %r2252, 8192;
	mov.b32 	%r2866, 0;
	@%p744 bra 	$L__BB0_443;
	ld.shared.u32 	%r2866, [%r404];
$L__BB0_443:
	sub.s32 	%r2254, %r403, %r2866;
	setp.lt.u32 	%p745, %r403, %r2866;
	add.s32 	%r2255, %r2254, -1;
	setp.ge.u32 	%p746, %r2255, %r403;
	selp.s32 	%r2256, -1, 0, %p978;
	add.s32 	%r2257, %r2254, %r2256;
	selp.u32 	%r2258, -1, 0, %p745;
	selp.u32 	%r2259, -1, 0, %p746;
	selp.b32 	%r2260, %r2259, %r2258, %p978;
	and.b32  	%r2261, %r2260, 1;
	setp.eq.b32 	%p123, %r2261, 1;
	shl.b64 	%rd855, %rd78, 2;
	add.s64 	%rd79, %rd46, %rd855;
	st.u32 	[%rd79], %r2257;
	add.s32 	%r2262, %r2870, 1;
	ld.shared.u64 	%rd856, [%r4+16];
	add.s64 	%rd857, %rd856, %rd855;
	ld.u32 	%r407, [%rd857+4];
	ld.shared.u8 	%r2263, [_ZZ9kernelenkP3bigS0_S0_S0_S0_S0_E2sp_$_0];
	setp.eq.s32 	%p747, %r2262, %r2263;
	mov.b32 	%r2867, 0;
	@%p747 bra 	$L__BB0_445;
	ld.shared.u32 	%r2867, [%r404+4];
$L__BB0_445:
	sub.s32 	%r2265, %r407, %r2867;
	setp.lt.u32 	%p748, %r407, %r2867;
	add.s32 	%r2266, %r2265, -1;
	setp.ge.u32 	%p749, %r2266, %r407;
	selp.s32 	%r2267, -1, 0, %p123;
	add.s32 	%r2268, %r2265, %r2267;
	selp.u32 	%r2269, -1, 0, %p748;
	selp.u32 	%r2270, -1, 0, %p749;
	selp.b32 	%r2271, %r2270, %r2269, %p123;
	and.b32  	%r2272, %r2271, 1;
	setp.eq.b32 	%p124, %r2272, 1;
	st.u32 	[%rd79+4], %r2268;
	add.s32 	%r2273, %r2870, 2;
	ld.shared.u64 	%rd858, [%r4+16];
	add.s64 	%rd860, %rd858, %rd855;
	ld.u32 	%r410, [%rd860+8];
	ld.shared.u8 	%r2274, [_ZZ9kernelenkP3bigS0_S0_S0_S0_S0_E2sp_$_0];
	setp.eq.s32 	%p750, %r2273, %r2274;
	mov.b32 	%r2868, 0;
	@%p750 bra 	$L__BB0_447;
	ld.shared.u32 	%r2868, [%r404+8];
$L__BB0_447:
	sub.s32 	%r2276, %r410, %r2868;
	setp.lt.u32 	%p751, %r410, %r2868;
	add.s32 	%r2277, %r2276, -1;
	setp.ge.u32 	%p752, %r2277, %r410;
	selp.s32 	%r2278, -1, 0, %p124;
	add.s32 	%r2279, %r2276, %r2278;
	selp.u32 	%r2280, -1, 0, %p751;
	selp.u32 	%r2281, -1, 0, %p752;
	selp.b32 	%r2282, %r2281, %r2280, %p124;
	and.b32  	%r2283, %r2282, 1;
	setp.eq.b32 	%p125, %r2283, 1;
	st.u32 	[%rd79+8], %r2279;
	add.s32 	%r2284, %r2870, 3;
	ld.shared.u64 	%rd861, [%r4+16];
	add.s64 	%rd863, %rd861, %rd855;
	ld.u32 	%r413, [%rd863+12];
	ld.shared.u8 	%r2285, [_ZZ9kernelenkP3bigS0_S0_S0_S0_S0_E2sp_$_0];
	setp.eq.s32 	%p753, %r2284, %r2285;
	mov.b32 	%r2869, 0;
	@%p753 bra 	$L__BB0_449;
	ld.shared.u32 	%r2869, [%r404+12];
$L__BB0_449:
	sub.s32 	%r2286, %r413, %r2869;
	setp.lt.u32 	%p754, %r413, %r2869;
	add.s32 	%r2287, %r2286, -1;
	setp.ge.u32 	%p755, %r2287, %r413;
	selp.s32 	%r2288, -1, 0, %p125;
	add.s32 	%r2289, %r2286, %r2288;
	selp.u32 	%r2290, -1, 0, %p754;
	selp.u32 	%r2291, -1, 0, %p755;
	selp.b32 	%r2292, %r2291, %r2290, %p125;
	and.b32  	%r2293, %r2292, 1;
	setp.eq.b32 	%p978, %r2293, 1;
	st.u32 	[%rd79+12], %r2289;
	add.s16 	%rs657, %rs657, 4;
	add.s32 	%r2870, %r2870, 4;
$L__BB0_450:
	setp.eq.s16 	%p756, %rs210, 0;
	@%p756 bra 	$L__BB0_499;
	setp.eq.s32 	%p758, %r366, 0;
	@%p758 bra 	$L__BB0_457;
	ld.shared.u64 	%rd864, [%r4+16];
	cvt.u64.u16 	%rd865, %rs657;
	and.b64  	%rd80, %rd865, 255;
	cvt.u32.u16 	%r2295, %rs657;
	and.b32  	%r2296, %r2295, 255;
	mul.wide.u32 	%rd866, %r2296, 4;
	add.s64 	%rd867, %rd864, %rd866;
	ld.u32 	%r418, [%rd867];
	ld.shared.u8 	%r2297, [_ZZ9kernelenkP3bigS0_S0_S0_S0_S0_E2sp_$_0];
	setp.eq.s32 	%p759, %r2870, %r2297;
	shl.b32 	%r2298, %r2870, 2;
	mov.u32 	%r2299, _ZZ9kernelenkP3bigS0_S0_S0_S0_S0_E1s;
	add.s32 	%r2300, %r2299, %r2298;
	add.s32 	%r419, %r2300, 8192;
	mov.b32 	%r2871, 0;
	@%p759 bra 	$L__BB0_454;
	ld.shared.u32 	%r2871, [%r419];
$L__BB0_454:
	sub.s32 	%r2302, %r418, %r2871;
	setp.lt.u32 	%p760, %r418, %r2871;
	add.s32 	%r2303, %r2302, -1;
	setp.ge.u32 	%p761, %r2303, %r418;
	selp.s32 	%r2304, -1, 0, %p978;
	add.s32 	%r2305, %r2302, %r2304;
	selp.u32 	%r2306, -1, 0, %p760;
	selp.u32 	%r2307, -1, 0, %p761;
	selp.b32 	%r2308, %r2307, %r2306, %p978;
	and.b32  	%r2309, %r2308, 1;
	setp.eq.b32 	%p129, %r2309, 1;
	shl.b64 	%rd868, %rd80, 2;
	add.s64 	%rd81, %rd46, %rd868;
	st.u32 	[%rd81], %r2305;
	add.s32 	%r2310, %r2870, 1;
	ld.shared.u64 	%rd869, [%r4+16];
	add.s64 	%rd870, %rd869, %rd868;
	ld.u32 	%r422, [%rd870+4];
	ld.shared.u8 	%r2311, [_ZZ9kernelenkP3bigS0_S0_S0_S0_S0_E2sp_$_0];
	setp.eq.s32 	%p762, %r2310, %r2311;
	mov.b32 	%r2872, 0;
	@%p762 bra 	$L__BB0_456;
	ld.shared.u32 	%r2872, [%r419+4];
$L__BB0_456:
	sub.s32 	%r2312, %r422, %r2872;
	setp.lt.u32 	%p763, %r422, %r2872;
	add.s32 	%r2313, %r2312, -1;
	setp.ge.u32 	%p764, %r2313, %r422;
	selp.s32 	%r2314, -1, 0, %p129;
	add.s32 	%r2315, %r2312, %r2314;
	selp.u32 	%r2316, -1, 0, %p763;
	selp.u32 	%r2317, -1, 0, %p764;
	selp.b32 	%r2318, %r2317, %r2316, %p129;
	and.b32  	%r2319, %r2318, 1;
	setp.eq.b32 	%p978, %r2319, 1;
	st.u32 	[%rd81+4], %r2315;
	add.s16 	%rs657, %rs657, 2;
	add.s32 	%r2870, %r2870, 2;
$L__BB0_457:
	setp.eq.s32 	%p765, %r369, 0;
	@%p765 bra 	$L__BB0_499;
	ld.shared.u64 	%rd871, [%r4+16];
	cvt.u64.u16 	%rd872, %rs657;
	and.b64  	%rd82, %rd872, 255;
	cvt.u32.u16 	%r2321, %rs657;
	and.b32  	%r2322, %r2321, 255;
	mul.wide.u32 	%rd873, %r2322, 4;
	add.s64 	%rd874, %rd871, %rd873;
	ld.u32 	%r427, [%rd874];
	ld.shared.u8 	%r2323, [_ZZ9kernelenkP3bigS0_S0_S0_S0_S0_E2sp_$_0];
	setp.eq.s32 	%p766, %r2870, %r2323;
	mov.b32 	%r2874, 0;
	@%p766 bra 	$L__BB0_460;
	shl.b32 	%r2324, %r2870, 2;
	mov.u32 	%r2325, _ZZ9kernelenkP3bigS0_S0_S0_S0_S0_E1s;
	add.s32 	%r2326, %r2325, %r2324;
	ld.shared.u32 	%r2874, [%r2326+8192];
$L__BB0_460:
	sub.s32 	%r2327, %r427, %r2874;
	setp.lt.u32 	%p767, %r427, %r2874;
	add.s32 	%r2328, %r2327, -1;
	setp.ge.u32 	%p768, %r2328, %r427;
	selp.s32 	%r2329, -1, 0, %p978;
	add.s32 	%r2330, %r2327, %r2329;
	selp.u32 	%r2331, -1, 0, %p767;
	selp.u32 	%r2332, -1, 0, %p768;
	selp.b32 	%r2333, %r2332, %r2331, %p978;
	and.b32  	%r2334, %r2333, 1;
	setp.eq.b32 	%p978, %r2334, 1;
	shl.b64 	%rd875, %rd82, 2;
	add.s64 	%rd876, %rd46, %rd875;
	st.u32 	[%rd876], %r2330;
	add.s16 	%rs657, %rs657, 1;
	bra.uni 	$L__BB0_499;
$L__BB0_461:
	setp.gt.s16 	%p779, %rs496, 1;
	@%p779 bra 	$L__BB0_418;
	ld.shared.u8 	%rs662, [%r4+8];
$L__BB0_463:
	cvt.s16.s8 	%rs501, %rs662;
	setp.lt.s16 	%p780, %rs501, 1;
	@%p780 bra 	$L__BB0_467;
	ld.shared.u64 	%rd75, [%r4+16];
	mov.u16 	%rs661, %rs662;
$L__BB0_465:
	cvt.u32.u16 	%r2342, %rs661;
	and.b32  	%r2343, %r2342, 255;
	mul.wide.u32 	%rd885, %r2343, 4;
	add.s64 	%rd886, %rd75, %rd885;
	ld.u32 	%r2344, [%rd886+-4];
	setp.ne.s32 	%p781, %r2344, 0;
	mov.u16 	%rs662, %rs661;
	@%p781 bra 	$L__BB0_467;
	and.b16  	%rs503, %rs661, 255;
	add.s16 	%rs661, %rs661, -1;
	st.shared.u8 	[%r4+8], %rs661;
	setp.gt.u16 	%p782, %rs503, 1;
	mov.b16 	%rs662, 0;
	@%p782 bra 	$L__BB0_465;
$L__BB0_467:
	add.s16 	%rs609, %rs126, -1;
	setp.gt.s16 	%p783, %rs126, 1;
	@%p783 bra 	$L__BB0_219;
$L__BB0_468:
	and.b16  	%rs504, %rs662, 255;
	setp.eq.s16 	%p784, %rs504, 0;
	@%p784 bra 	$L__BB0_470;
	ld.shared.u8 	%rs246, [%r2];
	setp.ne.s16 	%p785, %rs246, 0;
	@%p785 bra 	$L__BB0_504;
$L__BB0_470:
	mov.b16 	%rs693, 0;
	st.u8 	[%rd136], %rs693;
	bra.uni 	$L__BB0_526;
$L__BB0_471:
	setp.lt.u16 	%p681, %rs207, 3;
	mov.pred 	%p978, 0;
	mov.b32 	%r2879, 0;
	mov.u16 	%rs657, %rs645;
	@%p681 bra 	$L__BB0_484;
	mov.pred 	%p978, 0;
	mov.b32 	%r2882, 0;
	mov.u16 	%rs657, %rs645;
$L__BB0_473:
	.pragma "nounroll";
	ld.shared.u64 	%rd800, [%r4+16];
	cvt.u64.u16 	%rd801, %rs657;
	and.b64  	%rd86, %rd801, 255;
	cvt.u32.u16 	%r2040, %rs657;
	and.b32  	%r2041, %r2040, 255;
	mul.wide.u32 	%rd802, %r2041, 4;
	add.s64 	%rd803, %rd800, %rd802;
	ld.u32 	%r450, [%rd803];
	setp.eq.s32 	%p683, %r2882, 0;
	shl.b32 	%r2042, %r2882, 2;
	mov.u32 	%r2043, _ZZ9kernelenkP3bigS0_S0_S0_S0_S0_E1s;
	add.s32 	%r2044, %r2043, %r2042;
	add.s32 	%r451, %r2044, 8192;
	mov.b32 	%r2883, 0;
	@%p683 bra 	$L__BB0_475;
	ld.shared.u32 	%r2045, [%r451+-4];
	shr.u32 	%r2883, %r2045, %r374;
$L__BB0_475:
	ld.shared.u8 	%r2047, [_ZZ9kernelenkP3bigS0_S0_S0_S0_S0_E2sp_$_0];
	setp.eq.s32 	%p684, %r2882, %r2047;
	mov.b32 	%r2884, 0;
	@%p684 bra 	$L__BB0_477;
	ld.shared.u32 	%r2048, [%r451];
	shl.b32 	%r2884, %r2048, %r373;
$L__BB0_477:
	or.b32  	%r2050, %r2884, %r2883;
	sub.s32 	%r2051, %r450, %r2050;
	setp.lt.u32 	%p685, %r450, %r2050;
	add.s32 	%r2052, %r2051, -1;
	setp.ge.u32 	%p686, %r2052, %r450;
	selp.s32 	%r2053, -1, 0, %p978;
	add.s32 	%r2054, %r2051, %r2053;
	selp.u32 	%r2055, -1, 0, %p685;
	selp.u32 	%r2056, -1, 0, %p686;
	selp.b32 	%r2057, %r2056, %r2055, %p978;
	and.b32  	%r2058, %r2057, 1;
	setp.eq.b32 	%p143, %r2058, 1;
	shl.b64 	%rd804, %rd86, 2;
	add.s64 	%rd87, %rd46, %rd804;
	st.u32 	[%rd87], %r2054;
	add.s32 	%r2059, %r2882, 1;
	ld.shared.u64 	%rd805, [%r4+16];
	add.s64 	%rd806, %rd805, %rd804;
	ld.u32 	%r456, [%rd806+4];
	ld.shared.u32 	%r457, [%r451];
	ld.shared.u8 	%r2060, [_ZZ9kernelenkP3bigS0_S0_S0_S0_S0_E2sp_$_0];
	setp.eq.s32 	%p687, %r2059, %r2060;
	mov.b32 	%r2885, 0;
	@%p687 bra 	$L__BB0_479;
	ld.shared.u32 	%r2061, [%r451+4];
	shl.b32 	%r2885, %r2061, %r373;
$L__BB0_479:
	shr.u32 	%r2063, %r457, %r374;
	or.b32  	%r2064, %r2885, %r2063;
	sub.s32 	%r2065, %r456, %r2064;
	setp.lt.u32 	%p688, %r456, %r2064;
	add.s32 	%r2066, %r2065, -1;
	setp.ge.u32 	%p689, %r2066, %r456;
	selp.s32 	%r2067, -1, 0, %p143;
	add.s32 	%r2068, %r2065, %r2067;
	selp.u32 	%r2069, -1, 0, %p688;
	selp.u32 	%r2070, -1, 0, %p689;
	selp.b32 	%r2071, %r2070, %r2069, %p143;
	and.b32  	%r2072, %r2071, 1;
	setp.eq.b32 	%p144, %r2072, 1;
	st.u32 	[%rd87+4], %r2068;
	add.s32 	%r2073, %r2882, 2;
	ld.shared.u64 	%rd807, [%r4+16];
	add.s64 	%rd809, %rd807, %rd804;
	ld.u32 	%r460, [%rd809+8];
	ld.shared.u32 	%r461, [%r451+4];
	ld.shared.u8 	%r2074, [_ZZ9kernelenkP3bigS0_S0_S0_S0_S0_E2sp_$_0];
	setp.eq.s32 	%p690, %r2073, %r2074;
	mov.b32 	%r2886, 0;
	@%p690 bra 	$L__BB0_481;
	ld.shared.u32 	%r2075, [%r451+8];
	shl.b32 	%r2886, %r2075, %r373;
$L__BB0_481:
	shr.u32 	%r2077, %r461, %r374;
	or.b32  	%r2078, %r2886, %r2077;
	sub.s32 	%r2079, %r460, %r2078;
	setp.lt.u32 	%p691, %r460, %r2078;
	add.s32 	%r2080, %r2079, -1;
	setp.ge.u32 	%p692, %r2080, %r460;
	selp.s32 	%r2081, -1, 0, %p144;
	add.s32 	%r2082, %r2079, %r2081;
	selp.u32 	%r2083, -1, 0, %p691;
	selp.u32 	%r2084, -1, 0, %p692;
	selp.b32 	%r2085, %r2084, %r2083, %p144;
	and.b32  	%r2086, %r2085, 1;
	setp.eq.b32 	%p145, %r2086, 1;
	st.u32 	[%rd87+8], %r2082;
	add.s32 	%r2087, %r2882, 3;
	ld.shared.u64 	%rd810, [%r4+16];
	add.s64 	%rd812, %rd810, %rd804;
	ld.u32 	%r464, [%rd812+12];
	ld.shared.u32 	%r465, [%r451+8];
	ld.shared.u8 	%r2088, [_ZZ9kernelenkP3bigS0_S0_S0_S0_S0_E2sp_$_0];
	setp.eq.s32 	%p693, %r2087, %r2088;
	mov.b32 	%r2887, 0;
	@%p693 bra 	$L__BB0_483;
	ld.shared.u32 	%r2089, [%r451+12];
	shl.b32 	%r2887, %r2089, %r373;
$L__BB0_483:
	shr.u32 	%r2090, %r465, %r374;
	or.b32  	%r2091, %r2887, %r2090;
	sub.s32 	%r2092, %r464, %r2091;
	setp.lt.u32 	%p694, %r464, %r2091;
	add.s32 	%r2093, %r2092, -1;
	setp.ge.u32 	%p695, %r2093, %r464;
	selp.s32 	%r2094, -1, 0, %p145;
	add.s32 	%r2095, %r2092, %r2094;
	selp.u32 	%r2096, -1, 0, %p694;
	selp.u32 	%r2097, -1, 0, %p695;
	selp.b32 	%r2098, %r2097, %r2096, %p145;
	and.b32  	%r2099, %r2098, 1;
	setp.eq.b32 	%p978, %r2099, 1;
	st.u32 	[%rd87+12], %r2095;
	add.s32 	%r2882, %r2882, 4;
	add.s16 	%rs657, %rs657, 4;
	setp.eq.s32 	%p696, %r2882, %r368;
	mov.u32 	%r2879, %r368;
	@%p696 bra 	$L__BB0_484;
	bra.uni 	$L__BB0_473;
$L__BB0_484:
	setp.eq.s32 	%p697, %r367, 0;
	@%p697 bra 	$L__BB0_499;
	setp.eq.s32 	%p699, %r366, 0;
	@%p699 bra 	$L__BB0_493;
	ld.shared.u64 	%rd813, [%r4+16];
	cvt.u64.u16 	%rd814, %rs657;
	and.b64  	%rd83, %rd814, 255;
	cvt.u32.u16 	%r2101, %rs657;
	and.b32  	%r2102, %r2101, 255;
	mul.wide.u32 	%rd815, %r2102, 4;
	add.s64 	%rd816, %rd813, %rd815;
	ld.u32 	%r431, [%rd816];
	setp.eq.s32 	%p700, %r2879, 0;
	shl.b32 	%r2103, %r2879, 2;
	mov.u32 	%r2104, _ZZ9kernelenkP3bigS0_S0_S0_S0_S0_E1s;
	add.s32 	%r2105, %r2104, %r2103;
	add.s32 	%r432, %r2105, 8192;
	mov.b32 	%r2876, 0;
	@%p700 bra 	$L__BB0_488;
	ld.shared.u32 	%r2106, [%r432+-4];
	shr.u32 	%r2876, %r2106, %r374;
$L__BB0_488:
	ld.shared.u8 	%r2108, [_ZZ9kernelenkP3bigS0_S0_S0_S0_S0_E2sp_$_0];
	setp.eq.s32 	%p701, %r2879, %r2108;
	mov.b32 	%r2877, 0;
	@%p701 bra 	$L__BB0_490;
	ld.shared.u32 	%r2109, [%r432];
	shl.b32 	%r2877, %r2109, %r373;
$L__BB0_490:
	or.b32  	%r2111, %r2877, %r2876;
	sub.s32 	%r2112, %r431, %r2111;
	setp.lt.u32 	%p702, %r431, %r2111;
	add.s32 	%r2113, %r2112, -1;
	setp.ge.u32 	%p703, %r2113, %r431;
	selp.s32 	%r2114, -1, 0, %p978;
	add.s32 	%r2115, %r2112, %r2114;
	selp.u32 	%r2116, -1, 0, %p702;
	selp.u32 	%r2117, -1, 0, %p703;
	selp.b32 	%r2118, %r2117, %r2116, %p978;
	and.b32  	%r2119, %r2118, 1;
	setp.eq.b32 	%p136, %r2119, 1;
	shl.b64 	%rd817, %rd83, 2;
	add.s64 	%rd84, %rd46, %rd817;
	st.u32 	[%rd84], %r2115;
	add.s32 	%r2120, %r2879, 1;
	ld.shared.u64 	%rd818, [%r4+16];
	add.s64 	%rd819, %rd818, %rd817;
	ld.u32 	%r437, [%rd819+4];
	ld.shared.u32 	%r438, [%r432];
	ld.shared.u8 	%r2121, [_ZZ9kernelenkP3bigS0_S0_S0_S0_S0_E2sp_$_0];
	setp.eq.s32 	%p704, %r2120, %r2121;
	mov.b32 	%r2878, 0;
	@%p704 bra 	$L__BB0_492;
	ld.shared.u32 	%r2122, [%r432+4];
	shl.b32 	%r2878, %r2122, %r373;
$L__BB0_492:
	shr.u32 	%r2123, %r438, %r374;
	or.b32  	%r2124, %r2878, %r2123;
	sub.s32 	%r2125, %r437, %r2124;
	setp.lt.u32 	%p705, %r437, %r2124;
	add.s32 	%r2126, %r2125, -1;
	setp.ge.u32 	%p706, %r2126, %r437;
	selp.s32 	%r2127, -1, 0, %p136;
	add.s32 	%r2128, %r2125, %r2127;
	selp.u32 	%r2129, -1, 0, %p705;
	selp.u32 	%r2130, -1, 0, %p706;
	selp.b32 	%r2131, %r2130, %r2129, %p136;
	and.b32  	%r2132, %r2131, 1;
	setp.eq.b32 	%p978, %r2132, 1;
	st.u32 	[%rd84+4], %r2128;
	add.s16 	%rs657, %rs657, 2;
	add.s32 	%r2879, %r2879, 2;
$L__BB0_493:
	setp.eq.s32 	%p707, %r369, 0;
	@%p707 bra 	$L__BB0_499;
	ld.shared.u64 	%rd820, [%r4+16];
	cvt.u64.u16 	%rd821, %rs657;
	and.b64  	%rd85, %rd821, 255;
	cvt.u32.u16 	%r2134, %rs657;
	and.b32  	%r2135, %r2134, 255;
	mul.wide.u32 	%rd822, %r2135, 4;
	add.s64 	%rd823, %rd820, %rd822;
	ld.u32 	%r443, [%rd823];
	setp.eq.s32 	%p708, %r2879, 0;
	shl.b32 	%r2136, %r2879, 2;
	mov.u32 	%r2137, _ZZ9kernelenkP3bigS0_S0_S0_S0_S0_E1s;
	add.s32 	%r2138, %r2137, %r2136;
	add.s32 	%r444, %r2138, 8192;
	mov.b32 	%r2880, 0;
	@%p708 bra 	$L__BB0_496;
	ld.shared.u32 	%r2139, [%r444+-4];
	shr.u32 	%r2880, %r2139, %r374;
$L__BB0_496:
	ld.shared.u8 	%r2141, [_ZZ9kernelenkP3bigS0_S0_S0_S0_S0_E2sp_$_0];
	setp.eq.s32 	%p709, %r2879, %r2141;
	mov.b32 	%r2881, 0;
	@%p709 bra 	$L__BB0_498;
	ld.shared.u32 	%r2142, [%r444];
	shl.b32 	%r2881, %r2142, %r373;
$L__BB0_498:
	or.b32  	%r2143, %r2881, %r2880;
	sub.s32 	%r2144, %r443, %r2143;
	setp.lt.u32 	%p710, %r443, %r2143;
	add.s32 	%r2145, %r2144, -1;
	setp.ge.u32 	%p711, %r2145, %r443;
	selp.s32 	%r2146, -1, 0, %p978;
	add.s32 	%r2147, %r2144, %r2146;
	selp.u32 	%r2148, -1, 0, %p710;
	selp.u32 	%r2149, -1, 0, %p711;
	selp.b32 	%r2150, %r2149, %r2148, %p978;
	and.b32  	%r2151, %r2150, 1;
	setp.eq.b32 	%p978, %r2151, 1;
	shl.b64 	%rd824, %rd85, 2;
	add.s64 	%rd825, %rd46, %rd824;
	st.u32 	[%rd825], %r2147;
	add.s16 	%rs657, %rs657, 1;
$L__BB0_499:
	cvt.s16.s8 	%rs494, %rs657;
	setp.ge.s16 	%p769, %rs494, %rs206;
	not.pred 	%p770, %p978;
	or.pred  	%p771, %p769, %p770;
	@%p771 bra 	$L__BB0_501;
$L__BB0_500:
	ld.shared.u64 	%rd877, [%r4+16];
	cvt.u32.u16 	%r2335, %rs657;
	and.b32  	%r2336, %r2335, 255;
	mul.wide.u32 	%rd878, %r2336, 4;
	add.s64 	%rd879, %rd877, %rd878;
	ld.u32 	%r2337, [%rd879];
	setp.eq.s32 	%p978, %r2337, 0;
	add.s32 	%r2338, %r2337, -1;
	add.s64 	%rd880, %rd46, %rd878;
	st.u32 	[%rd880], %r2338;
	add.s16 	%rs495, %rs657, 1;
	cvt.s16.s8 	%rs657, %rs495;
	setp.lt.s16 	%p773, %rs657, %rs206;
	and.pred  	%p774, %p773, %p978;
	@%p774 bra 	$L__BB0_500;
$L__BB0_501:
	cvt.s16.s8 	%rs496, %rs214;
	cvt.s16.s8 	%rs497, %rs657;
	setp.lt.s16 	%p775, %rs497, %rs496;
	or.pred  	%p776, %p978, %p775;
	@%p776 bra 	$L__BB0_503;
$L__BB0_502:
	cvt.s16.s8 	%rs498, %rs657;
	add.s16 	%rs657, %rs657, -1;
	cvt.u32.u16 	%r2339, %rs657;
	and.b32  	%r2340, %r2339, 255;
	mul.wide.u32 	%rd881, %r2340, 4;
	add.s64 	%rd882, %rd46, %rd881;
	ld.u32 	%r2341, [%rd882];
	ld.shared.u64 	%rd883, [%r4+16];
	add.s64 	%rd884, %rd883, %rd881;
	st.u32 	[%rd884], %r2341;
	setp.gt.s16 	%p777, %rs498, %rs496;
	@%p777 bra 	$L__BB0_502;
$L__BB0_503:
	setp.gt.u32 	%p778, %r2855, 1;
	mov.u32 	%r2855, %r373;
	@%p778 bra 	$L__BB0_419;
	bra.uni 	$L__BB0_461;
$L__BB0_504:
	add.s16 	%rs247, %rs246, %rs662;
	cvt.s16.s8 	%rs505, %rs247;
	st.u8 	[%rd136], %rs247;
	setp.lt.s16 	%p786, %rs505, 1;
	@%p786 bra 	$L__BB0_511;
	and.b16  	%rs248, %rs247, 3;
	and.b16  	%rs507, %rs247, 255;
	setp.lt.u16 	%p787, %rs507, 4;
	mov.b16 	%rs664, 0;
	@%p787 bra 	$L__BB0_508;
	and.b16  	%rs664, %rs247, 124;
	mov.b16 	%rs667, 0;
$L__BB0_507:
	ld.u64 	%rd887, [%rd3];
	cvt.u32.u16 	%r2345, %rs667;
	and.b32  	%r2346, %r2345, 255;
	mul.wide.u32 	%rd888, %r2346, 4;
	add.s64 	%rd889, %rd887, %rd888;
	mov.b32 	%r2347, 0;
	st.u32 	[%rd889], %r2347;
	ld.u64 	%rd890, [%rd3];
	add.s64 	%rd891, %rd890, %rd888;
	st.u32 	[%rd891+4], %r2347;
	ld.u64 	%rd892, [%rd3];
	add.s64 	%rd893, %rd892, %rd888;
	st.u32 	[%rd893+8], %r2347;
	ld.u64 	%rd894, [%rd3];
	add.s64 	%rd895, %rd894, %rd888;
	st.u32 	[%rd895+12], %r2347;
	add.s16 	%rs667, %rs667, 4;
	and.b16  	%rs509, %rs667, 255;
	setp.eq.s16 	%p788, %rs509, %rs664;
	@%p788 bra 	$L__BB0_508;
	bra.uni 	$L__BB0_507;
$L__BB0_508:
	setp.eq.s16 	%p789, %rs248, 0;
	@%p789 bra 	$L__BB0_511;
	mov.b16 	%rs666, 0;
$L__BB0_510:
	.pragma "nounroll";
	ld.u64 	%rd896, [%rd3];
	cvt.u32.u16 	%r2348, %rs664;
	and.b32  	%r2349, %r2348, 255;
	mul.wide.u32 	%rd897, %r2349, 4;
	add.s64 	%rd898, %rd896, %rd897;
	mov.b32 	%r2350, 0;
	st.u32 	[%rd898], %r2350;
	add.s16 	%rs664, %rs664, 1;
	add.s16 	%rs666, %rs666, 1;
	and.b16  	%rs511, %rs666, 255;
	setp.ne.s16 	%p790, %rs511, %rs248;
	@%p790 bra 	$L__BB0_510;
$L__BB0_511:
	cvt.s16.s8 	%rs512, %rs662;
	setp.lt.s16 	%p791, %rs512, 1;
	@%p791 bra 	$L__BB0_524;
	and.b16  	%rs255, %rs246, 3;
	cvt.u64.u16 	%rd899, %rs246;
	and.b16  	%rs256, %rs246, 124;
	cvt.s64.s8 	%rd88, %rd899;
	mov.b16 	%rs668, 0;
$L__BB0_513:
	ld.shared.u64 	%rd900, [%r4+16];
	cvt.u64.u16 	%rd901, %rs668;
	and.b64  	%rd89, %rd901, 255;
	cvt.u32.u16 	%r2351, %rs668;
	and.b32  	%r2352, %r2351, 255;
	mul.wide.u32 	%rd902, %r2352, 4;
	add.s64 	%rd903, %rd900, %rd902;
	ld.u32 	%r469, [%rd903];
	setp.eq.s32 	%p792, %r469, 0;
	@%p792 bra 	$L__BB0_523;
	cvt.s16.s8 	%rs514, %rs246;
	setp.lt.s16 	%p793, %rs514, 1;
	@%p793 bra 	$L__BB0_522;
	setp.lt.u16 	%p794, %rs246, 4;
	mov.b16 	%rs670, 0;
	mov.b32 	%r2889, 0;
	@%p794 bra 	$L__BB0_518;
	mov.b16 	%rs669, 0;
	mov.b32 	%r2889, 0;
$L__BB0_517:
	ld.shared.u64 	%rd904, [%r2+8];
	cvt.u32.u16 	%r2355, %rs669;
	and.b32  	%r2356, %r2355, 255;
	mul.wide.u32 	%rd905, %r2356, 4;
	add.s64 	%rd906, %rd904, %rd905;
	ld.u32 	%r2357, [%rd906];
	ld.u64 	%rd907, [%rd3];
	add.s16 	%rs517, %rs669, %rs668;
	cvt.u32.u16 	%r2358, %rs517;
	and.b32  	%r2359, %r2358, 255;
	mul.wide.u32 	%rd908, %r2359, 4;
	add.s64 	%rd909, %rd907, %rd908;
	ld.u32 	%r2360, [%rd909];
	mad.lo.s32 	%r2361, %r2357, %r469, %r2360;
	add.s32 	%r2363, %r2361, %r2889;
	setp.eq.s32 	%p795, %r2363, -1;
	selp.b32 	%r2364, 0, %r2363, %p795;
	st.u32 	[%rd909], %r2364;
	selp.u32 	%r2365, 1, 0, %p795;
	ld.shared.u64 	%rd910, [%r2+8];
	add.s64 	%rd911, %rd910, %rd905;
	ld.u32 	%r2366, [%rd911+4];
	ld.u64 	%rd912, [%rd3];
	add.s64 	%rd913, %rd912, %rd908;
	ld.u32 	%r2367, [%rd913+4];
	mad.lo.s32 	%r2368, %r2366, %r469, %r2367;
	add.s32 	%r2370, %r2368, %r2365;
	setp.eq.s32 	%p796, %r2370, -1;
	selp.b32 	%r2371, 0, %r2370, %p796;
	st.u32 	[%rd913+4], %r2371;
	selp.u32 	%r2372, 1, 0, %p796;
	ld.shared.u64 	%rd914, [%r2+8];
	add.s64 	%rd915, %rd914, %rd905;
	ld.u32 	%r2373, [%rd915+8];
	ld.u64 	%rd916, [%rd3];
	add.s64 	%rd917, %rd916, %rd908;
	ld.u32 	%r2374, [%rd917+8];
	mad.lo.s32 	%r2375, %r2373, %r469, %r2374;
	add.s32 	%r2377, %r2375, %r2372;
	setp.eq.s32 	%p797, %r2377, -1;
	selp.b32 	%r2378, 0, %r2377, %p797;
	st.u32 	[%rd917+8], %r2378;
	selp.u32 	%r2379, 1, 0, %p797;
	ld.shared.u64 	%rd918, [%r2+8];
	add.s64 	%rd919, %rd918, %rd905;
	ld.u32 	%r2380, [%rd919+12];
	ld.u64 	%rd920, [%rd3];
	add.s64 	%rd921, %rd920, %rd908;
	ld.u32 	%r2381, [%rd921+12];
	mad.lo.s32 	%r2382, %r2380, %r469, %r2381;
	add.s32 	%r2384, %r2382, %r2379;
	setp.eq.s32 	%p798, %r2384, -1;
	selp.b32 	%r2385, 0, %r2384, %p798;
	st.u32 	[%rd921+12], %r2385;
	selp.u32 	%r2889, 1, 0, %p798;
	add.s16 	%rs669, %rs669, 4;
	and.b16  	%rs518, %rs669, 255;
	setp.ne.s16 	%p799, %rs518, %rs256;
	mov.u16 	%rs670, %rs256;
	@%p799 bra 	$L__BB0_517;
$L__BB0_518:
	setp.eq.s16 	%p800, %rs255, 0;
	@%p800 bra 	$L__BB0_522;
	setp.eq.s16 	%p801, %rs255, 1;
	ld.shared.u64 	%rd922, [%r2+8];
	cvt.u64.u16 	%rd90, %rs670;
	cvt.u32.u16 	%r2386, %rs670;
	mul.wide.u32 	%rd923, %r2386, 4;
	add.s64 	%rd924, %rd922, %rd923;
	ld.u32 	%r2387, [%rd924];
	ld.u64 	%rd925, [%rd3];
	add.s16 	%rs519, %rs670, %rs668;
	cvt.u32.u16 	%r2388, %rs519;
	and.b32  	%r2389, %r2388, 255;
	mul.wide.u32 	%rd926, %r2389, 4;
	add.s64 	%rd927, %rd925, %rd926;
	ld.u32 	%r2390, [%rd927];
	mad.lo.s32 	%r2391, %r2387, %r469, %r2390;
	add.s32 	%r473, %r2391, %r2889;
	setp.eq.s32 	%p802, %r473, -1;
	selp.b32 	%r2393, 0, %r473, %p802;
	st.u32 	[%rd927], %r2393;
	@%p801 bra 	$L__BB0_522;
	setp.eq.s32 	%p803, %r473, -1;
	setp.eq.s16 	%p804, %rs255, 2;
	selp.u32 	%r2394, 1, 0, %p803;
	ld.shared.u64 	%rd928, [%r2+8];
	shl.b64 	%rd929, %rd90, 2;
	add.s64 	%rd930, %rd928, %rd929;
	ld.u32 	%r2395, [%rd930+4];
	ld.u64 	%rd931, [%rd3];
	add.s64 	%rd91, %rd90, %rd89;
	shl.b64 	%rd932, %rd91, 2;
	add.s64 	%rd933, %rd931, %rd932;
	ld.u32 	%r2396, [%rd933+4];
	mad.lo.s32 	%r2397, %r2395, %r469, %r2396;
	add.s32 	%r474, %r2397, %r2394;
	setp.eq.s32 	%p805, %r474, -1;
	selp.b32 	%r2399, 0, %r474, %p805;
	st.u32 	[%rd933+4], %r2399;
	@%p804 bra 	$L__BB0_522;
	setp.eq.s32 	%p806, %r474, -1;
	selp.u32 	%r2400, 1, 0, %p806;
	ld.shared.u64 	%rd934, [%r2+8];
	add.s64 	%rd936, %rd934, %rd929;
	ld.u32 	%r2401, [%rd936+8];
	ld.u64 	%rd937, [%rd3];
	add.s64 	%rd939, %rd937, %rd932;
	ld.u32 	%r2402, [%rd939+8];
	mad.lo.s32 	%r2403, %r2401, %r469, %r2402;
	add.s32 	%r2405, %r2403, %r2400;
	setp.eq.s32 	%p807, %r2405, -1;
	selp.b32 	%r2406, 0, %r2405, %p807;
	st.u32 	[%rd939+8], %r2406;
$L__BB0_522:
	ld.u64 	%rd940, [%rd3];
	add.s64 	%rd941, %rd89, %rd88;
	shl.b64 	%rd942, %rd941, 2;
	add.s64 	%rd943, %rd940, %rd942;
	mov.b32 	%r2407, 0;
	st.u32 	[%rd943], %r2407;
$L__BB0_523:
	add.s16 	%rs520, %rs668, 1;
	cvt.s16.s8 	%rs668, %rs520;
	setp.lt.s16 	%p808, %rs668, %rs512;
	@%p808 bra 	$L__BB0_513;
$L__BB0_524:
	ld.u64 	%rd944, [%rd136+8];
	ld.u8 	%rs693, [%rd136];
	cvt.u32.u16 	%r2408, %rs693;
	cvt.s32.s8 	%r2409, %r2408;
	mul.wide.s32 	%rd945, %r2409, 4;
	add.s64 	%rd946, %rd944, %rd945;
	ld.u32 	%r2410, [%rd946+-4];
	setp.ne.s32 	%p809, %r2410, 0;
	@%p809 bra 	$L__BB0_526;
	add.s16 	%rs693, %rs693, -1;
	st.u8 	[%rd136], %rs693;
$L__BB0_526:
	ld.u64 	%rd92, [%rd135+8];
	st.shared.u8 	[%r4+8], %rs693;
	cvt.s16.s8 	%rs523, %rs693;
	setp.lt.s16 	%p810, %rs523, 1;
	@%p810 bra 	$L__BB0_529;
	mov.b16 	%rs672, 0;
$L__BB0_528:
	ld.u64 	%rd947, [%rd3];
	cvt.u32.u16 	%r2411, %rs672;
	and.b32  	%r2412, %r2411, 255;
	mul.wide.u32 	%rd948, %r2412, 4;
	add.s64 	%rd949, %rd947, %rd948;
	ld.u32 	%r2413, [%rd949];
	ld.shared.u64 	%rd950, [%r4+16];
	add.s64 	%rd951, %rd950, %rd948;
	st.u32 	[%rd951], %r2413;
	add.s16 	%rs525, %rs672, 1;
	cvt.s16.s8 	%rs672, %rs525;
	ld.shared.s8 	%rs693, [%r4+8];
	setp.lt.s16 	%p811, %rs672, %rs693;
	@%p811 bra 	$L__BB0_528;
$L__BB0_529:
	ld.s8 	%rs271, [%rd136];
	ld.shared.s8 	%rs272, [_ZZ9kernelenkP3bigS0_S0_S0_S0_S0_E2sp_$_0];
	setp.lt.s16 	%p812, %rs271, %rs272;
	@%p812 bra 	$L__BB0_581;
	ld.shared.u64 	%rd952, [%r4+16];
	cvt.u32.u16 	%r2414, %rs693;
	cvt.s32.s8 	%r2415, %r2414;
	mul.wide.s32 	%rd953, %r2415, 4;
	add.s64 	%rd954, %rd952, %rd953;
	mov.b32 	%r2416, 0;
	st.u32 	[%rd954], %r2416;
	ld.shared.u8 	%rs526, [%r4+8];
	add.s16 	%rs693, %rs526, 1;
	st.shared.u8 	[%r4+8], %rs693;
	sub.s16 	%rs527, %rs271, %rs272;
	add.s16 	%rs528, %rs527, 1;
	cvt.s16.s8 	%rs675, %rs528;
	setp.lt.s16 	%p813, %rs675, 1;
	setp.lt.s16 	%p814, %rs272, 0;
	or.pred  	%p815, %p813, %p814;
	@%p815 bra 	$L__BB0_577;
	add.s16 	%rs529, %rs272, 1;
	cvt.u32.u16 	%r2417, %rs529;
	and.b16  	%rs530, %rs529, 7;
	and.b16  	%rs275, %rs529, 3;
	and.b16  	%rs276, %rs529, -4;
	and.b16  	%rs277, %rs272, 1;
	and.b32  	%r475, %r2417, 7;
	and.b32  	%r476, %r2417, 248;
	add.s16 	%rs278, %rs530, -1;
	and.b16  	%rs534, %rs276, 255;
$L__BB0_532:
	mov.u16 	%rs281, %rs675;
	add.s16 	%rs675, %rs281, -1;
	mov.b32 	%r2890, 32;
$L__BB0_533:
	add.s32 	%r478, %r2890, -1;
	setp.ne.s32 	%p816, %r478, 0;
	sub.s32 	%r479, 33, %r2890;
	@%p816 bra 	$L__BB0_589;
	setp.lt.u16 	%p852, %rs272, 7;
	mov.pred 	%p992, 0;
	mov.b32 	%r2905, 0;
	mov.u16 	%rs687, %rs675;
	@%p852 bra 	$L__BB0_553;
	mov.pred 	%p992, 0;
	mov.b32 	%r2891, 0;
	mov.u16 	%rs687, %rs675;
$L__BB0_536:
	.pragma "nounroll";
	ld.shared.u64 	%rd981, [%r4+16];
	cvt.u64.u16 	%rd982, %rs687;
	and.b64  	%rd94, %rd982, 255;
	cvt.u32.u16 	%r2537, %rs687;
	and.b32  	%r2538, %r2537, 255;
	mul.wide.u32 	%rd983, %r2538, 4;
	add.s64 	%rd984, %rd981, %rd983;
	ld.u32 	%r481, [%rd984];
	ld.shared.u8 	%r2539, [_ZZ9kernelenkP3bigS0_S0_S0_S0_S0_E2sp_$_0];
	setp.eq.s32 	%p854, %r2891, %r2539;
	shl.b32 	%r2540, %r2891, 2;
	mov.u32 	%r2541, _ZZ9kernelenkP3bigS0_S0_S0_S0_S0_E1s;
	add.s32 	%r2542, %r2541, %r2540;
	add.s32 	%r482, %r2542, 8192;
	mov.b32 	%r2892, 0;
	@%p854 bra 	$L__BB0_538;
	ld.shared.u32 	%r2892, [%r482];
$L__BB0_538:
	sub.s32 	%r2544, %r481, %r2892;
	setp.lt.u32 	%p855, %r481, %r2892;
	add.s32 	%r2545, %r2544, -1;
	setp.ge.u32 	%p856, %r2545, %r481;
	selp.s32 	%r2546, -1, 0, %p992;
	add.s32 	%r2547, %r2544, %r2546;
	selp.u32 	%r2548, -1, 0, %p855;
	selp.u32 	%r2549, -1, 0, %p856;
	selp.b32 	%r2550, %r2549, %r2548, %p992;
	and.b32  	%r2551, %r2550, 1;
	setp.eq.b32 	%p150, %r2551, 1;
	shl.b64 	%rd985, %rd94, 2;
	add.s64 	%rd95, %rd92, %rd985;
	st.u32 	[%rd95], %r2547;
	add.s32 	%r2552, %r2891, 1;
	ld.shared.u64 	%rd986, [%r4+16];
	add.s64 	%rd987, %rd986, %rd985;
	ld.u32 	%r485, [%rd987+4];
	ld.shared.u8 	%r2553, [_ZZ9kernelenkP3bigS0_S0_S0_S0_S0_E2sp_$_0];
	setp.eq.s32 	%p857, %r2552, %r2553;
	mov.b32 	%r2893, 0;
	@%p857 bra 	$L__BB0_540;
	ld.shared.u32 	%r2893, [%r482+4];
$L__BB0_540:
	sub.s32 	%r2555, %r485, %r2893;
	setp.lt.u32 	%p858, %r485, %r2893;
	add.s32 	%r2556, %r2555, -1;
	setp.ge.u32 	%p859, %r2556, %r485;
	selp.s32 	%r2557, -1, 0, %p150;
	add.s32 	%r2558, %r2555, %r2557;
	selp.u32 	%r2559, -1, 0, %p858;
	selp.u32 	%r2560, -1, 0, %p859;
	selp.b32 	%r2561, %r2560, %r2559, %p150;
	and.b32  	%r2562, %r2561, 1;
	setp.eq.b32 	%p151, %r2562, 1;
	st.u32 	[%rd95+4], %r2558;
	add.s32 	%r2563, %r2891, 2;
	ld.shared.u64 	%rd988, [%r4+16];
	add.s64 	%rd990, %rd988, %rd985;
	ld.u32 	%r488, [%rd990+8];
	ld.shared.u8 	%r2564, [_ZZ9kernelenkP3bigS0_S0_S0_S0_S0_E2sp_$_0];
	setp.eq.s32 	%p860, %r2563, %r2564;
	mov.b32 	%r2894, 0;
	@%p860 bra 	$L__BB0_542;
	ld.shared.u32 	%r2894, [%r482+8];
$L__BB0_542:
	sub.s32 	%r2566, %r488, %r2894;
	setp.lt.u32 	%p861, %r488, %r2894;
	add.s32 	%r2567, %r2566, -1;
	setp.ge.u32 	%p862, %r2567, %r488;
	selp.s32 	%r2568, -1, 0, %p151;
	add.s32 	%r2569, %r2566, %r2568;
	selp.u32 	%r2570, -1, 0, %p861;
	selp.u32 	%r2571, -1, 0, %p862;
	selp.b32 	%r2572, %r2571, %r2570, %p151;
	and.b32  	%r2573, %r2572, 1;
	setp.eq.b32 	%p152, %r2573, 1;
	st.u32 	[%rd95+8], %r2569;
	add.s32 	%r2574, %r2891, 3;
	ld.shared.u64 	%rd991, [%r4+16];
	add.s64 	%rd993, %rd991, %rd985;
	ld.u32 	%r491, [%rd993+12];
	ld.shared.u8 	%r2575, [_ZZ9kernelenkP3bigS0_S0_S0_S0_S0_E2sp_$_0];
	setp.eq.s32 	%p863, %r2574, %r2575;
	mov.b32 	%r2895, 0;
	@%p863 bra 	$L__BB0_544;
	ld.shared.u32 	%r2895, [%r482+12];
$L__BB0_544:
	sub.s32 	%r2577, %r491, %r2895;
	setp.lt.u32 	%p864, %r491, %r2895;
	add.s32 	%r2578, %r2577, -1;
	setp.ge.u32 	%p865, %r2578, %r491;
	selp.s32 	%r2579, -1, 0, %p152;
	add.s32 	%r2580, %r2577, %r2579;
	selp.u32 	%r2581, -1, 0, %p864;
	selp.u32 	%r2582, -1, 0, %p865;
	selp.b32 	%r2583, %r2582, %r2581, %p152;
	and.b32  	%r2584, %r2583, 1;
	setp.eq.b32 	%p153, %r2584, 1;
	st.u32 	[%rd95+12], %r2580;
	add.s32 	%r2585, %r2891, 4;
	ld.shared.u64 	%rd994, [%r4+16];
	add.s64 	%rd996, %rd994, %rd985;
	ld.u32 	%r494, [%rd996+16];
	ld.shared.u8 	%r2586, [_ZZ9kernelenkP3bigS0_S0_S0_S0_S0_E2sp_$_0];
	setp.eq.s32 	%p866, %r2585, %r2586;
	mov.b32 	%r2896, 0;
	@%p866 bra 	$L__BB0_546;
	ld.shared.u32 	%r2896, [%r482+16];
$L__BB0_546:
	sub.s32 	%r2588, %r494, %r2896;
	setp.lt.u32 	%p867, %r494, %r2896;
	add.s32 	%r2589, %r2588, -1;
	setp.ge.u32 	%p868, %r2589, %r494;
	selp.s32 	%r2590, -1, 0, %p153;
	add.s32 	%r2591, %r2588, %r2590;
	selp.u32 	%r2592, -1, 0, %p867;
	selp.u32 	%r2593, -1, 0, %p868;
	selp.b32 	%r2594, %r2593, %r2592, %p153;
	and.b32  	%r2595, %r2594, 1;
	setp.eq.b32 	%p154, %r2595, 1;
	st.u32 	[%rd95+16], %r2591;
	add.s32 	%r2596, %r2891, 5;
	ld.shared.u64 	%rd997, [%r4+16];
	add.s64 	%rd999, %rd997, %rd985;
	ld.u32 	%r497, [%rd999+20];
	ld.shared.u8 	%r2597, [_ZZ9kernelenkP3bigS0_S0_S0_S0_S0_E2sp_$_0];
	setp.eq.s32 	%p869, %r2596, %r2597;
	mov.b32 	%r2897, 0;
	@%p869 bra 	$L__BB0_548;
	ld.shared.u32 	%r2897, [%r482+20];
$L__BB0_548:
	sub.s32 	%r2599, %r497, %r2897;
	setp.lt.u32 	%p870, %r497, %r2897;
	add.s32 	%r2600, %r2599, -1;
	setp.ge.u32 	%p871, %r2600, %r497;
	selp.s32 	%r2601, -1, 0, %p154;
	add.s32 	%r2602, %r2599, %r2601;
	selp.u32 	%r2603, -1, 0, %p870;
	selp.u32 	%r2604, -1, 0, %p871;
	selp.b32 	%r2605, %r2604, %r2603, %p154;
	and.b32  	%r2606, %r2605, 1;
	setp.eq.b32 	%p155, %r2606, 1;
	st.u32 	[%rd95+20], %r2602;
	add.s32 	%r2607, %r2891, 6;
	ld.shared.u64 	%rd1000, [%r4+16];
	add.s64 	%rd1002, %rd1000, %rd985;
	ld.u32 	%r500, [%rd1002+24];
	ld.shared.u8 	%r2608, [_ZZ9kernelenkP3bigS0_S0_S0_S0_S0_E2sp_$_0];
	setp.eq.s32 	%p872, %r2607, %r2608;
	mov.b32 	%r2898, 0;
	@%p872 bra 	$L__BB0_550;
	ld.shared.u32 	%r2898, [%r482+24];
$L__BB0_550:
	sub.s32 	%r2610, %r500, %r2898;
	setp.lt.u32 	%p873, %r500, %r2898;
	add.s32 	%r2611, %r2610, -1;
	setp.ge.u32 	%p874, %r2611, %r500;
	selp.s32 	%r2612, -1, 0, %p155;
	add.s32 	%r2613, %r2610, %r2612;
	selp.u32 	%r2614, -1, 0, %p873;
	selp.u32 	%r2615, -1, 0, %p874;
	selp.b32 	%r2616, %r2615, %r2614, %p155;
	and.b32  	%r2617, %r2616, 1;
	setp.eq.b32 	%p156, %r2617, 1;
	st.u32 	[%rd95+24], %r2613;
	add.s32 	%r2618, %r2891, 7;
	ld.shared.u64 	%rd1003, [%r4+16];
	add.s64 	%rd1005, %rd1003, %rd985;
	ld.u32 	%r503, [%rd1005+28];
	ld.shared.u8 	%r2619, [_ZZ9kernelenkP3bigS0_S0_S0_S0_S0_E2sp_$_0];
	setp.eq.s32 	%p875, %r2618, %r2619;
	mov.b32 	%r2899, 0;
	@%p875 bra 	$L__BB0_552;
	ld.shared.u32 	%r2899, [%r482+28];
$L__BB0_552:
	sub.s32 	%r2620, %r503, %r2899;
	setp.lt.u32 	%p876, %r503, %r2899;
	add.s32 	%r2621, %r2620, -1;
	setp.ge.u32 	%p877, %r2621, %r503;
	selp.s32 	%r2622, -1, 0, %p156;
	add.s32 	%r2623, %r2620, %r2622;
	selp.u32 	%r2624, -1, 0, %p876;
	selp.u32 	%r2625, -1, 0, %p877;
	selp.b32 	%r2626, %r2625, %r2624, %p156;
	and.b32  	%r2627, %r2626, 1;
	setp.eq.b32 	%p992, %r2627, 1;
	st.u32 	[%rd95+28], %r2623;
	add.s32 	%r2891, %r2891, 8;
	add.s16 	%rs687, %rs687, 8;
	setp.ne.s32 	%p878, %r2891, %r476;
	mov.u32 	%r2905, %r476;
	@%p878 bra 	$L__BB0_536;
$L__BB0_553:
	setp.eq.s32 	%p879, %r475, 0;
	@%p879 bra 	$L__BB0_617;
	setp.lt.u16 	%p881, %rs278, 3;
	@%p881 bra 	$L__BB0_564;
	ld.shared.u64 	%rd1006, [%r4+16];
	cvt.u64.u16 	%rd1007, %rs687;
	and.b64  	%rd96, %rd1007, 255;
	cvt.u32.u16 	%r2629, %rs687;
	and.b32  	%r2630, %r2629, 255;
	mul.wide.u32 	%rd1008, %r2630, 4;
	add.s64 	%rd1009, %rd1006, %rd1008;
	ld.u32 	%r508, [%rd1009];
	ld.shared.u8 	%r2631, [_ZZ9kernelenkP3bigS0_S0_S0_S0_S0_E2sp_$_0];
	setp.eq.s32 	%p882, %r2905, %r2631;
	shl.b32 	%r2632, %r2905, 2;
	mov.u32 	%r2633, _ZZ9kernelenkP3bigS0_S0_S0_S0_S0_E1s;
	add.s32 	%r2634, %r2633, %r2632;
	add.s32 	%r509, %r2634, 8192;
	mov.b32 	%r2901, 0;
	@%p882 bra 	$L__BB0_557;
	ld.shared.u32 	%r2901, [%r509];
$L__BB0_557:
	sub.s32 	%r2636, %r508, %r2901;
	setp.lt.u32 	%p883, %r508, %r2901;
	add.s32 	%r2637, %r2636, -1;
	setp.ge.u32 	%p884, %r2637, %r508;
	selp.s32 	%r2638, -1, 0, %p992;
	add.s32 	%r2639, %r2636, %r2638;
	selp.u32 	%r2640, -1, 0, %p883;
	selp.u32 	%r2641, -1, 0, %p884;
	selp.b32 	%r2642, %r2641, %r2640, %p992;
	and.b32  	%r2643, %r2642, 1;
	setp.eq.b32 	%p160, %r2643, 1;
	shl.b64 	%rd1010, %rd96, 2;
	add.s64 	%rd97, %rd92, %rd1010;
	st.u32 	[%rd97], %r2639;
	add.s32 	%r2644, %r2905, 1;
	ld.shared.u64 	%rd1011, [%r4+16];
	add.s64 	%rd1012, %rd1011, %rd1010;
	ld.u32 	%r512, [%rd1012+4];
	ld.shared.u8 	%r2645, [_ZZ9kernelenkP3bigS0_S0_S0_S0_S0_E2sp_$_0];
	setp.eq.s32 	%p885, %r2644, %r2645;
	mov.b32 	%r2902, 0;
	@%p885 bra 	$L__BB0_559;
	ld.shared.u32 	%r2902, [%r509+4];
$L__BB0_559:
	sub.s32 	%r2647, %r512, %r2902;
	setp.lt.u32 	%p886, %r512, %r2902;
	add.s32 	%r2648, %r2647, -1;
	setp.ge.u32 	%p887, %r2648, %r512;
	selp.s32 	%r2649, -1, 0, %p160;
	add.s32 	%r2650, %r2647, %r2649;
	selp.u32 	%r2651, -1, 0, %p886;
	selp.u32 	%r2652, -1, 0, %p887;
	selp.b32 	%r2653, %r2652, %r2651, %p160;
	and.b32  	%r2654, %r2653, 1;
	setp.eq.b32 	%p161, %r2654, 1;
	st.u32 	[%rd97+4], %r2650;
	add.s32 	%r2655, %r2905, 2;
	ld.shared.u64 	%rd1013, [%r4+16];
	add.s64 	%rd1015, %rd1013, %rd1010;
	ld.u32 	%r515, [%rd1015+8];
	ld.shared.u8 	%r2656, [_ZZ9kernelenkP3bigS0_S0_S0_S0_S0_E2sp_$_0];
	setp.eq.s32 	%p888, %r2655, %r2656;
	mov.b32 	%r2903, 0;
	@%p888 bra 	$L__BB0_561;
	ld.shared.u32 	%r2903, [%r509+8];
$L__BB0_561:
	sub.s32 	%r2658, %r515, %r2903;
	setp.lt.u32 	%p889, %r515, %r2903;
	add.s32 	%r2659, %r2658, -1;
	setp.ge.u32 	%p890, %r2659, %r515;
	selp.s32 	%r2660, -1, 0, %p161;
	add.s32 	%r2661, %r2658, %r2660;
	selp.u32 	%r2662, -1, 0, %p889;
	selp.u32 	%r2663, -1, 0, %p890;
	selp.b32 	%r2664, %r2663, %r2662, %p161;
	and.b32  	%r2665, %r2664, 1;
	setp.eq.b32 	%p162, %r2665, 1;
	st.u32 	[%rd97+8], %r2661;
	add.s32 	%r2666, %r2905, 3;
	ld.shared.u64 	%rd1016, [%r4+16];
	add.s64 	%rd1018, %rd1016, %rd1010;
	ld.u32 	%r518, [%rd1018+12];
	ld.shared.u8 	%r2667, [_ZZ9kernelenkP3bigS0_S0_S0_S0_S0_E2sp_$_0];
	setp.eq.s32 	%p891, %r2666, %r2667;
	mov.b32 	%r2904, 0;
	@%p891 bra 	$L__BB0_563;
	ld.shared.u32 	%r2904, [%r509+12];
$L__BB0_563:
	sub.s32 	%r2668, %r518, %r2904;
	setp.lt.u32 	%p892, %r518, %r2904;
	add.s32 	%r2669, %r2668, -1;
	setp.ge.u32 	%p893, %r2669, %r518;
	selp.s32 	%r2670, -1, 0, %p162;
	add.s32 	%r2671, %r2668, %r2670;
	selp.u32 	%r2672, -1, 0, %p892;
	selp.u32 	%r2673, -1, 0, %p893;
	selp.b32 	%r2674, %r2673, %r2672, %p162;
	and.b32  	%r2675, %r2674, 1;
	setp.eq.b32 	%p992, %r2675, 1;
	st.u32 	[%rd97+12], %r2671;
	add.s16 	%rs687, %rs687, 4;
	add.s32 	%r2905, %r2905, 4;
$L__BB0_564:
	setp.eq.s16 	%p894, %rs275, 0;
	@%p894 bra 	$L__BB0_617;
	and.b16  	%rs540, %rs272, 3;
	setp.eq.s16 	%p896, %rs540, 0;
	@%p896 bra 	$L__BB0_571;
	ld.shared.u64 	%rd1019, [%r4+16];
	cvt.u64.u16 	%rd1020, %rs687;
	and.b64  	%rd98, %rd1020, 255;
	cvt.u32.u16 	%r2677, %rs687;
	and.b32  	%r2678, %r2677, 255;
	mul.wide.u32 	%rd1021, %r2678, 4;
	add.s64 	%rd1022, %rd1019, %rd1021;
	ld.u32 	%r523, [%rd1022];
	ld.shared.u8 	%r2679, [_ZZ9kernelenkP3bigS0_S0_S0_S0_S0_E2sp_$_0];
	setp.eq.s32 	%p897, %r2905, %r2679;
	shl.b32 	%r2680, %r2905, 2;
	mov.u32 	%r2681, _ZZ9kernelenkP3bigS0_S0_S0_S0_S0_E1s;
	add.s32 	%r2682, %r2681, %r2680;
	add.s32 	%r524, %r2682, 8192;
	mov.b32 	%r2906, 0;
	@%p897 bra 	$L__BB0_568;
	ld.shared.u32 	%r2906, [%r524];
$L__BB0_568:
	sub.s32 	%r2684, %r523, %r2906;
	setp.lt.u32 	%p898, %r523, %r2906;
	add.s32 	%r2685, %r2684, -1;
	setp.ge.u32 	%p899, %r2685, %r523;
	selp.s32 	%r2686, -1, 0, %p992;
	add.s32 	%r2687, %r2684, %r2686;
	selp.u32 	%r2688, -1, 0, %p898;
	selp.u32 	%r2689, -1, 0, %p899;
	selp.b32 	%r2690, %r2689, %r2688, %p992;
	and.b32  	%r2691, %r2690, 1;
	setp.eq.b32 	%p166, %r2691, 1;
	shl.b64 	%rd1023, %rd98, 2;
	add.s64 	%rd99, %rd92, %rd1023;
	st.u32 	[%rd99], %r2687;
	add.s32 	%r2692, %r2905, 1;
	ld.shared.u64 	%rd1024, [%r4+16];
	add.s64 	%rd1025, %rd1024, %rd1023;
	ld.u32 	%r527, [%rd1025+4];
	ld.shared.u8 	%r2693, [_ZZ9kernelenkP3bigS0_S0_S0_S0_S0_E2sp_$_0];
	setp.eq.s32 	%p900, %r2692, %r2693;
	mov.b32 	%r2907, 0;
	@%p900 bra 	$L__BB0_570;
	ld.shared.u32 	%r2907, [%r524+4];
$L__BB0_570:
	sub.s32 	%r2694, %r527, %r2907;
	setp.lt.u32 	%p901, %r527, %r2907;
	add.s32 	%r2695, %r2694, -1;
	setp.ge.u32 	%p902, %r2695, %r527;
	selp.s32 	%r2696, -1, 0, %p166;
	add.s32 	%r2697, %r2694, %r2696;
	selp.u32 	%r2698, -1, 0, %p901;
	selp.u32 	%r2699, -1, 0, %p902;
	selp.b32 	%r2700, %r2699, %r2698, %p166;
	and.b32  	%r2701, %r2700, 1;
	setp.eq.b32 	%p992, %r2701, 1;
	st.u32 	[%rd99+4], %r2697;
	add.s16 	%rs687, %rs687, 2;
	add.s32 	%r2905, %r2905, 2;
$L__BB0_571:
	setp.ne.s16 	%p903, %rs277, 0;
	@%p903 bra 	$L__BB0_617;
	ld.shared.u64 	%rd1026, [%r4+16];
	cvt.u64.u16 	%rd1027, %rs687;
	and.b64  	%rd100, %rd1027, 255;
	cvt.u32.u16 	%r2703, %rs687;
	and.b32  	%r2704, %r2703, 255;
	mul.wide.u32 	%rd1028, %r2704, 4;
	add.s64 	%rd1029, %rd1026, %rd1028;
	ld.u32 	%r532, [%rd1029];
	ld.shared.u8 	%r2705, [_ZZ9kernelenkP3bigS0_S0_S0_S0_S0_E2sp_$_0];
	setp.eq.s32 	%p904, %r2905, %r2705;
	mov.b32 	%r2909, 0;
	@%p904 bra 	$L__BB0_574;
	shl.b32 	%r2706, %r2905, 2;
	mov.u32 	%r2707, _ZZ9kernelenkP3bigS0_S0_S0_S0_S0_E1s;
	add.s32 	%r2708, %r2707, %r2706;
	ld.shared.u32 	%r2909, [%r2708+8192];
$L__BB0_574:
	sub.s32 	%r2709, %r532, %r2909;
	setp.lt.u32 	%p905, %r532, %r2909;
	add.s32 	%r2710, %r2709, -1;
	setp.ge.u32 	%p906, %r2710, %r532;
	selp.s32 	%r2711, -1, 0, %p992;
	add.s32 	%r2712, %r2709, %r2711;
	selp.u32 	%r2713, -1, 0, %p905;
	selp.u32 	%r2714, -1, 0, %p906;
	selp.b32 	%r2715, %r2714, %r2713, %p992;
	and.b32  	%r2716, %r2715, 1;
	setp.eq.b32 	%p992, %r2716, 1;
	shl.b64 	%rd1030, %rd100, 2;
	add.s64 	%rd1031, %rd92, %rd1030;
	st.u32 	[%rd1031], %r2712;
	add.s16 	%rs687, %rs687, 1;
	bra.uni 	$L__BB0_617;
$L__BB0_575:
	setp.gt.s16 	%p917, %rs543, 1;
	@%p917 bra 	$L__BB0_532;
	ld.shared.u8 	%rs693, [%r4+8];
$L__BB0_577:
	cvt.s16.s8 	%rs548, %rs693;
	setp.lt.s16 	%p918, %rs548, 1;
	@%p918 bra 	$L__BB0_581;
	ld.shared.u64 	%rd93, [%r4+16];
	mov.u16 	%rs692, %rs693;
$L__BB0_579:
	cvt.u32.u16 	%r2724, %rs692;
	and.b32  	%r2725, %r2724, 255;
	mul.wide.u32 	%rd1040, %r2725, 4;
	add.s64 	%rd1041, %rd93, %rd1040;
	ld.u32 	%r2726, [%rd1041+-4];
	setp.ne.s32 	%p919, %r2726, 0;
	mov.u16 	%rs693, %rs692;
	@%p919 bra 	$L__BB0_581;
	and.b16  	%rs550, %rs692, 255;
	add.s16 	%rs692, %rs692, -1;
	st.shared.u8 	[%r4+8], %rs692;
	setp.gt.u16 	%p920, %rs550, 1;
	mov.b16 	%rs693, 0;
	@%p920 bra 	$L__BB0_579;
$L__BB0_581:
	ld.param.u64 	%rd1054, [_Z9kernelenkP3bigS0_S0_S0_S0_S0__param_5];
	ld.shared.s8 	%rs551, [%r4+-8];
	shl.b32 	%r2727, %r1, 1;
	cvta.to.global.u64 	%rd1042, %rd1054;
	mul.wide.s32 	%rd1043, %r2727, 16;
	add.s64 	%rd106, %rd1042, %rd1043;
	st.global.u8 	[%rd106], %rs551;
	st.global.u8 	[%rd106+16], %rs693;
	setp.lt.s16 	%p921, %rs551, 1;
	@%p921 bra 	$L__BB0_585;
	mov.b32 	%r2925, 0;
$L__BB0_583:
	ld.shared.u64 	%rd1044, [%r4];
	mul.wide.u32 	%rd1045, %r2925, 4;
	add.s64 	%rd1046, %rd1044, %rd1045;
	ld.u32 	%r2729, [%rd1046];
	ld.global.u64 	%rd1047, [%rd106+8];
	add.s64 	%rd1048, %rd1047, %rd1045;
	st.u32 	[%rd1048], %r2729;
	add.s32 	%r2925, %r2925, 1;
	ld.shared.s8 	%r2730, [%r4+-8];
	setp.lt.s32 	%p922, %r2925, %r2730;
	@%p922 bra 	$L__BB0_583;
	ld.shared.u8 	%rs693, [%r4+8];
$L__BB0_585:
	cvt.s16.s8 	%rs552, %rs693;
	setp.lt.s16 	%p923, %rs552, 1;
	@%p923 bra 	$L__BB0_588;
	mov.b32 	%r2926, 0;
$L__BB0_587:
	ld.shared.u64 	%rd1049, [%r4+16];
	mul.wide.u32 	%rd1050, %r2926, 4;
	add.s64 	%rd1051, %rd1049, %rd1050;
	ld.u32 	%r2732, [%rd1051];
	ld.global.u64 	%rd1052, [%rd106+24];
	add.s64 	%rd1053, %rd1052, %rd1050;
	st.u32 	[%rd1053], %r2732;
	add.s32 	%r2926, %r2926, 1;
	ld.shared.s8 	%r2733, [%r4+8];
	setp.lt.s32 	%p924, %r2926, %r2733;
	@%p924 bra 	$L__BB0_587;
$L__BB0_588:
	ret;
$L__BB0_589:
	setp.lt.u16 	%p819, %rs272, 3;
	mov.pred 	%p992, 0;
	mov.b32 	%r2919, 0;
	mov.u16 	%rs687, %rs675;
	@%p819 bra 	$L__BB0_602;
	mov.u32 	%r2423, _ZZ9kernelenkP3bigS0_S0_S0_S0_S0_E1s;
	add.s32 	%r2918, %r2423, 8204;
	mov.b16 	%rs689, 0;
	mov.pred 	%p992, 0;
	mov.b32 	%r2919, 0;
	mov.b32 	%r2917, 8188;
	mov.u16 	%rs687, %rs675;
$L__BB0_591:
	.pragma "nounroll";
	ld.shared.u64 	%rd955, [%r4+16];
	cvt.u64.u16 	%rd956, %rs687;
	and.b64  	%rd104, %rd956, 255;
	cvt.u32.u16 	%r2425, %rs687;
	and.b32  	%r2426, %r2425, 255;
	mul.wide.u32 	%rd957, %r2426, 4;
	add.s64 	%rd958, %rd955, %rd957;
	ld.u32 	%r557, [%rd958];
	setp.eq.s32 	%p821, %r2917, 8188;
	mov.b32 	%r2920, 0;
	@%p821 bra 	$L__BB0_593;
	ld.shared.u32 	%r2427, [%r2918+-16];
	shr.u32 	%r2920, %r2427, %r479;
$L__BB0_593:
	ld.shared.u8 	%r2429, [_ZZ9kernelenkP3bigS0_S0_S0_S0_S0_E2sp_$_0];
	setp.eq.s32 	%p822, %r2919, %r2429;
	mov.b32 	%r2921, 0;
	@%p822 bra 	$L__BB0_595;
	ld.shared.u32 	%r2430, [%r2918+-12];
	shl.b32 	%r2921, %r2430, %r478;
$L__BB0_595:
	or.b32  	%r2432, %r2921, %r2920;
	sub.s32 	%r2433, %r557, %r2432;
	setp.lt.u32 	%p823, %r557, %r2432;
	add.s32 	%r2434, %r2433, -1;
	setp.ge.u32 	%p824, %r2434, %r557;
	selp.s32 	%r2435, -1, 0, %p992;
	add.s32 	%r2436, %r2433, %r2435;
	selp.u32 	%r2437, -1, 0, %p823;
	selp.u32 	%r2438, -1, 0, %p824;
	selp.b32 	%r2439, %r2438, %r2437, %p992;
	and.b32  	%r2440, %r2439, 1;
	setp.eq.b32 	%p180, %r2440, 1;
	shl.b64 	%rd959, %rd104, 2;
	add.s64 	%rd105, %rd92, %rd959;
	st.u32 	[%rd105], %r2436;
	add.s32 	%r2441, %r2919, 1;
	ld.shared.u64 	%rd960, [%r4+16];
	add.s64 	%rd961, %rd960, %rd959;
	ld.u32 	%r562, [%rd961+4];
	ld.shared.u32 	%r563, [%r2918+-12];
	ld.shared.u8 	%r2442, [_ZZ9kernelenkP3bigS0_S0_S0_S0_S0_E2sp_$_0];
	setp.eq.s32 	%p825, %r2441, %r2442;
	mov.b32 	%r2922, 0;
	@%p825 bra 	$L__BB0_597;
	ld.shared.u32 	%r2443, [%r2918+-8];
	shl.b32 	%r2922, %r2443, %r478;
$L__BB0_597:
	shr.u32 	%r2445, %r563, %r479;
	or.b32  	%r2446, %r2922, %r2445;
	sub.s32 	%r2447, %r562, %r2446;
	setp.lt.u32 	%p826, %r562, %r2446;
	add.s32 	%r2448, %r2447, -1;
	setp.ge.u32 	%p827, %r2448, %r562;
	selp.s32 	%r2449, -1, 0, %p180;
	add.s32 	%r2450, %r2447, %r2449;
	selp.u32 	%r2451, -1, 0, %p826;
	selp.u32 	%r2452, -1, 0, %p827;
	selp.b32 	%r2453, %r2452, %r2451, %p180;
	and.b32  	%r2454, %r2453, 1;
	setp.eq.b32 	%p181, %r2454, 1;
	st.u32 	[%rd105+4], %r2450;
	add.s32 	%r2455, %r2919, 2;
	ld.shared.u64 	%rd962, [%r4+16];
	add.s64 	%rd964, %rd962, %rd959;
	ld.u32 	%r566, [%rd964+8];
	ld.shared.u32 	%r567, [%r2918+-8];
	ld.shared.u8 	%r2456, [_ZZ9kernelenkP3bigS0_S0_S0_S0_S0_E2sp_$_0];
	setp.eq.s32 	%p828, %r2455, %r2456;
	mov.b32 	%r2923, 0;
	@%p828 bra 	$L__BB0_599;
	ld.shared.u32 	%r2457, [%r2918+-4];
	shl.b32 	%r2923, %r2457, %r478;
$L__BB0_599:
	shr.u32 	%r2459, %r567, %r479;
	or.b32  	%r2460, %r2923, %r2459;
	sub.s32 	%r2461, %r566, %r2460;
	setp.lt.u32 	%p829, %r566, %r2460;
	add.s32 	%r2462, %r2461, -1;
	setp.ge.u32 	%p830, %r2462, %r566;
	selp.s32 	%r2463, -1, 0, %p181;
	add.s32 	%r2464, %r2461, %r2463;
	selp.u32 	%r2465, -1, 0, %p829;
	selp.u32 	%r2466, -1, 0, %p830;
	selp.b32 	%r2467, %r2466, %r2465, %p181;
	and.b32  	%r2468, %r2467, 1;
	setp.eq.b32 	%p182, %r2468, 1;
	st.u32 	[%rd105+8], %r2464;
	add.s32 	%r2469, %r2919, 3;
	ld.shared.u64 	%rd965, [%r4+16];
	add.s64 	%rd967, %rd965, %rd959;
	ld.u32 	%r570, [%rd967+12];
	ld.shared.u32 	%r571, [%r2918+-4];
	ld.shared.u8 	%r2470, [_ZZ9kernelenkP3bigS0_S0_S0_S0_S0_E2sp_$_0];
	setp.eq.s32 	%p831, %r2469, %r2470;
	mov.b32 	%r2924, 0;
	@%p831 bra 	$L__BB0_601;
	ld.shared.u32 	%r2471, [%r2918];
	shl.b32 	%r2924, %r2471, %r478;
$L__BB0_601:
	shr.u32 	%r2472, %r571, %r479;
	or.b32  	%r2473, %r2924, %r2472;
	sub.s32 	%r2474, %r570, %r2473;
	setp.lt.u32 	%p832, %r570, %r2473;
	add.s32 	%r2475, %r2474, -1;
	setp.ge.u32 	%p833, %r2475, %r570;
	selp.s32 	%r2476, -1, 0, %p182;
	add.s32 	%r2477, %r2474, %r2476;
	selp.u32 	%r2478, -1, 0, %p832;
	selp.u32 	%r2479, -1, 0, %p833;
	selp.b32 	%r2480, %r2479, %r2478, %p182;
	and.b32  	%r2481, %r2480, 1;
	setp.eq.b32 	%p992, %r2481, 1;
	st.u32 	[%rd105+12], %r2477;
	add.s32 	%r2919, %r2919, 4;
	add.s16 	%rs687, %rs687, 4;
	add.s16 	%rs689, %rs689, 4;
	and.b16  	%rs533, %rs689, 255;
	setp.eq.s16 	%p834, %rs533, %rs534;
	add.s32 	%r2918, %r2918, 16;
	add.s32 	%r2917, %r2917, 16;
	@%p834 bra 	$L__BB0_602;
	bra.uni 	$L__BB0_591;
$L__BB0_602:
	setp.eq.s16 	%p835, %rs275, 0;
	@%p835 bra 	$L__BB0_617;
	and.b16  	%rs536, %rs272, 3;
	setp.eq.s16 	%p837, %rs536, 0;
	@%p837 bra 	$L__BB0_611;
	ld.shared.u64 	%rd968, [%r4+16];
	cvt.u64.u16 	%rd969, %rs687;
	and.b64  	%rd101, %rd969, 255;
	cvt.u32.u16 	%r2483, %rs687;
	and.b32  	%r2484, %r2483, 255;
	mul.wide.u32 	%rd970, %r2484, 4;
	add.s64 	%rd971, %rd968, %rd970;
	ld.u32 	%r536, [%rd971];
	setp.eq.s32 	%p838, %r2919, 0;
	shl.b32 	%r2485, %r2919, 2;
	mov.u32 	%r2486, _ZZ9kernelenkP3bigS0_S0_S0_S0_S0_E1s;
	add.s32 	%r2487, %r2486, %r2485;
	add.s32 	%r537, %r2487, 8192;
	mov.b32 	%r2911, 0;
	@%p838 bra 	$L__BB0_606;
	ld.shared.u32 	%r2488, [%r537+-4];
	shr.u32 	%r2911, %r2488, %r479;
$L__BB0_606:
	ld.shared.u8 	%r2490, [_ZZ9kernelenkP3bigS0_S0_S0_S0_S0_E2sp_$_0];
	setp.eq.s32 	%p839, %r2919, %r2490;
	mov.b32 	%r2912, 0;
	@%p839 bra 	$L__BB0_608;
	ld.shared.u32 	%r2491, [%r537];
	shl.b32 	%r2912, %r2491, %r478;
$L__BB0_608:
	or.b32  	%r2493, %r2912, %r2911;
	sub.s32 	%r2494, %r536, %r2493;
	setp.lt.u32 	%p840, %r536, %r2493;
	add.s32 	%r2495, %r2494, -1;
	setp.ge.u32 	%p841, %r2495, %r536;
	selp.s32 	%r2496, -1, 0, %p992;
	add.s32 	%r2497, %r2494, %r2496;
	selp.u32 	%r2498, -1, 0, %p840;
	selp.u32 	%r2499, -1, 0, %p841;
	selp.b32 	%r2500, %r2499, %r2498, %p992;
	and.b32  	%r2501, %r2500, 1;
	setp.eq.b32 	%p173, %r2501, 1;
	shl.b64 	%rd972, %rd101, 2;
	add.s64 	%rd102, %rd92, %rd972;
	st.u32 	[%rd102], %r2497;
	add.s32 	%r2502, %r2919, 1;
	ld.shared.u64 	%rd973, [%r4+16];
	add.s64 	%rd974, %rd973, %rd972;
	ld.u32 	%r542, [%rd974+4];
	ld.shared.u32 	%r543, [%r537];
	ld.shared.u8 	%r2503, [_ZZ9kernelenkP3bigS0_S0_S0_S0_S0_E2sp_$_0];
	setp.eq.s32 	%p842, %r2502, %r2503;
	mov.b32 	%r2913, 0;
	@%p842 bra 	$L__BB0_610;
	ld.shared.u32 	%r2504, [%r537+4];
	shl.b32 	%r2913, %r2504, %r478;
$L__BB0_610:
	shr.u32 	%r2505, %r543, %r479;
	or.b32  	%r2506, %r2913, %r2505;
	sub.s32 	%r2507, %r542, %r2506;
	setp.lt.u32 	%p843, %r542, %r2506;
	add.s32 	%r2508, %r2507, -1;
	setp.ge.u32 	%p844, %r2508, %r542;
	selp.s32 	%r2509, -1, 0, %p173;
	add.s32 	%r2510, %r2507, %r2509;
	selp.u32 	%r2511, -1, 0, %p843;
	selp.u32 	%r2512, -1, 0, %p844;
	selp.b32 	%r2513, %r2512, %r2511, %p173;
	and.b32  	%r2514, %r2513, 1;
	setp.eq.b32 	%p992, %r2514, 1;
	st.u32 	[%rd102+4], %r2510;
	add.s16 	%rs687, %rs687, 2;
	add.s32 	%r2919, %r2919, 2;
$L__BB0_611:
	setp.ne.s16 	%p845, %rs277, 0;
	@%p845 bra 	$L__BB0_617;
	ld.shared.u64 	%rd975, [%r4+16];
	cvt.u64.u16 	%rd976, %rs687;
	and.b64  	%rd103, %rd976, 255;
	cvt.u32.u16 	%r2516, %rs687;
	and.b32  	%r2517, %r2516, 255;
	mul.wide.u32 	%rd977, %r2517, 4;
	add.s64 	%rd978, %rd975, %rd977;
	ld.u32 	%r548, [%rd978];
	setp.eq.s32 	%p846, %r2919, 0;
	shl.b32 	%r2518, %r2919, 2;
	mov.u32 	%r2519, _ZZ9kernelenkP3bigS0_S0_S0_S0_S0_E1s;
	add.s32 	%r2520, %r2519, %r2518;
	add.s32 	%r549, %r2520, 8192;
	mov.b32 	%r2915, 0;
	@%p846 bra 	$L__BB0_614;
	ld.shared.u32 	%r2521, [%r549+-4];
	shr.u32 	%r2915, %r2521, %r479;
$L__BB0_614:
	ld.shared.u8 	%r2523, [_ZZ9kernelenkP3bigS0_S0_S0_S0_S0_E2sp_$_0];
	setp.eq.s32 	%p847, %r2919, %r2523;
	mov.b32 	%r2916, 0;
	@%p847 bra 	$L__BB0_616;
	ld.shared.u32 	%r2524, [%r549];
	shl.b32 	%r2916, %r2524, %r478;
$L__BB0_616:
	or.b32  	%r2525, %r2916, %r2915;
	sub.s32 	%r2526, %r548, %r2525;
	setp.lt.u32 	%p848, %r548, %r2525;
	add.s32 	%r2527, %r2526, -1;
	setp.ge.u32 	%p849, %r2527, %r548;
	selp.s32 	%r2528, -1, 0, %p992;
	add.s32 	%r2529, %r2526, %r2528;
	selp.u32 	%r2530, -1, 0, %p848;
	selp.u32 	%r2531, -1, 0, %p849;
	selp.b32 	%r2532, %r2531, %r2530, %p992;
	and.b32  	%r2533, %r2532, 1;
	setp.eq.b32 	%p992, %r2533, 1;
	shl.b64 	%rd979, %rd103, 2;
	add.s64 	%rd980, %rd92, %rd979;
	st.u32 	[%rd980], %r2529;
	add.s16 	%rs687, %rs687, 1;
$L__BB0_617:
	cvt.s16.s8 	%rs541, %rs687;
	setp.ge.s16 	%p907, %rs541, %rs271;
	not.pred 	%p908, %p992;
	or.pred  	%p909, %p907, %p908;
	@%p909 bra 	$L__BB0_619;
$L__BB0_618:
	ld.shared.u64 	%rd1032, [%r4+16];
	cvt.u32.u16 	%r2717, %rs687;
	and.b32  	%r2718, %r2717, 255;
	mul.wide.u32 	%rd1033, %r2718, 4;
	add.s64 	%rd1034, %rd1032, %rd1033;
	ld.u32 	%r2719, [%rd1034];
	setp.eq.s32 	%p992, %r2719, 0;
	add.s32 	%r2720, %r2719, -1;
	add.s64 	%rd1035, %rd92, %rd1033;
	st.u32 	[%rd1035], %r2720;
	add.s16 	%rs542, %rs687, 1;
	cvt.s16.s8 	%rs687, %rs542;
	setp.lt.s16 	%p911, %rs687, %rs271;
	and.pred  	%p912, %p911, %p992;
	@%p912 bra 	$L__BB0_618;
$L__BB0_619:
	cvt.s16.s8 	%rs543, %rs281;
	cvt.s16.s8 	%rs544, %rs687;
	setp.lt.s16 	%p913, %rs544, %rs543;
	or.pred  	%p914, %p992, %p913;
	@%p914 bra 	$L__BB0_621;
$L__BB0_620:
	cvt.s16.s8 	%rs545, %rs687;
	add.s16 	%rs687, %rs687, -1;
	cvt.u32.u16 	%r2721, %rs687;
	and.b32  	%r2722, %r2721, 255;
	mul.wide.u32 	%rd1036, %r2722, 4;
	add.s64 	%rd1037, %rd92, %rd1036;
	ld.u32 	%r2723, [%rd1037];
	ld.shared.u64 	%rd1038, [%r4+16];
	add.s64 	%rd1039, %rd1038, %rd1036;
	st.u32 	[%rd1039], %r2723;
	setp.gt.s16 	%p915, %rs545, %rs543;
	@%p915 bra 	$L__BB0_620;
$L__BB0_621:
	setp.gt.u32 	%p916, %r2890, 1;
	mov.u32 	%r2890, %r478;
	@%p916 bra 	$L__BB0_533;
	bra.uni 	$L__BB0_575;

}
	// .globl	_Z9kerneldekP3bigS0_S0_S0_
.visible .entry _Z9kerneldekP3bigS0_S0_S0_(
	.param .u64 .ptr .align 1 _Z9kerneldekP3bigS0_S0_S0__param_0,
	.param .u64 .ptr .align 1 _Z9kerneldekP3bigS0_S0_S0__param_1,
	.param .u64 .ptr .align 1 _Z9kerneldekP3bigS0_S0_S0__param_2,
	.param .u64 .ptr .align 1 _Z9kerneldekP3bigS0_S0_S0__param_3
)
{
	.reg .pred 	%p<573>;
	.reg .b16 	%rs<435>;
	.reg .b32 	%r<1659>;
	.reg .b64 	%rd<564>;
	// demoted variable
	.shared .align 8 .b8 _ZZ9kerneldekP3bigS0_S0_S0_E2sa[2048];
	// demoted variable
	.shared .align 8 .b8 _ZZ9kerneldekP3bigS0_S0_S0_E2sb[2048];
	// demoted variable
	.shared .align 8 .b8 _ZZ9kerneldekP3bigS0_S0_S0_E4sres[2048];
	// demoted variable
	.shared .align 8 .u8 _ZZ9kerneldekP3bigS0_S0_S0_E2sp_$_0;
	// demoted variable
	.shared .align 8 .u8 _ZZ9kerneldekP3bigS0_S0_S0_E2se_$_0;
	// demoted variable
	.shared .align 4 .b8 _ZZ9kerneldekP3bigS0_S0_S0_E1s[8400];
	ld.param.u64 	%rd55, [_Z9kerneldekP3bigS0_S0_S0__param_0];
	ld.param.u64 	%rd56, [_Z9kerneldekP3bigS0_S0_S0__param_1];
	ld.param.u64 	%rd57, [_Z9kerneldekP3bigS0_S0_S0__param_2];
	cvta.to.global.u64 	%rd58, %rd56;
	cvta.to.global.u64 	%rd59, %rd57;
	cvta.to.global.u64 	%rd60, %rd55;
	mov.u32 	%r322, %tid.x;
	mov.u32 	%r323, %ctaid.x;
	mov.u32 	%r324, %ntid.x;
	mad.lo.s32 	%r325, %r323, %r324, %r322;
	shl.b32 	%r326, %r325, 1;
	mul.wide.s32 	%rd61, %r326, 16;
	add.s64 	%rd62, %rd60, %rd61;
	ld.global.u8 	%rs186, [%rd62];
	shl.b32 	%r327, %r322, 4;
	mov.u32 	%r328, _ZZ9kerneldekP3bigS0_S0_S0_E2sa;
	add.s32 	%r1, %r328, %r327;
	st.shared.u8 	[%r1], %rs186;
	ld.global.u8 	%rs187, [%rd62+16];
	mov.u32 	%r329, _ZZ9kerneldekP3bigS0_S0_S0_E2sb;
	add.s32 	%r330, %r329, %r327;
	st.shared.u8 	[%r330], %rs187;
	ld.global.u8 	%rs188, [%rd59];
	st.shared.u8 	[_ZZ9kerneldekP3bigS0_S0_S0_E2sp_$_0], %rs188;
	ld.global.u8 	%rs189, [%rd58];
	st.shared.u8 	[_ZZ9kerneldekP3bigS0_S0_S0_E2se_$_0], %rs189;
	ld.global.u64 	%rd63, [%rd58+8];
	ld.global.u64 	%rd64, [%rd59+8];
	ld.global.u64 	%rd65, [%rd62+24];
	shl.b32 	%r331, %r322, 2;
	ld.global.u64 	%rd66, [%rd62+8];
	ld.u32 	%r332, [%rd66];
	mov.u32 	%r333, _ZZ9kerneldekP3bigS0_S0_S0_E1s;
	add.s32 	%r334, %r333, %r327;
	st.shared.u32 	[%r334+4112], %r332;
	ld.u32 	%r335, [%rd65];
	st.shared.u32 	[%r334+6160], %r335;
	ld.u32 	%r336, [%rd64];
	st.shared.u32 	[_ZZ9kerneldekP3bigS0_S0_S0_E1s+4096], %r336;
	ld.u32 	%r337, [%rd63];
	st.shared.u32 	[_ZZ9kerneldekP3bigS0_S0_S0_E1s+8208], %r337;
	add.s32 	%r338, %r333, 8208;
	ld.u32 	%r339, [%rd66+4];
	st.shared.u32 	[%r334+4116], %r339;
	ld.u32 	%r340, [%rd65+4];
	st.shared.u32 	[%r334+6164], %r340;
	ld.u32 	%r341, [%rd64+4];
	st.shared.u32 	[_ZZ9kerneldekP3bigS0_S0_S0_E1s+4100], %r341;
	ld.u32 	%r342, [%rd63+4];
	st.shared.u32 	[_ZZ9kerneldekP3bigS0_S0_S0_E1s+8212], %r342;
	ld.u32 	%r343, [%rd66+8];
	st.shared.u32 	[%r334+4120], %r343;
	ld.u32 	%r344, [%rd65+8];
	st.shared.u32 	[%r334+6168], %r344;
	ld.u32 	%r345, [%rd64+8];
	st.shared.u32 	[_ZZ9kerneldekP3bigS0_S0_S0_E1s+4104], %r345;
	ld.u32 	%r346, [%rd63+8];
	st.shared.u32 	[_ZZ9kerneldekP3bigS0_S0_S0_E1s+8216], %r346;
	ld.u32 	%r347, [%rd66+12];
	st.shared.u32 	[%r334+4124], %r347;
	ld.u32 	%r348, [%rd65+12];
	st.shared.u32 	[%r334+6172], %r348;
	ld.u32 	%r349, [%rd64+12];
	st.shared.u32 	[_ZZ9kerneldekP3bigS0_S0_S0_E1s+4108], %r349;
	ld.u32 	%r350, [%rd63+12];
	st.shared.u32 	[_ZZ9kerneldekP3bigS0_S0_S0_E1s+8220], %r350;
	mul.wide.u32 	%rd67, %r331, 4;
	cvt.u64.u32 	%rd68, %r333;
	cvta.shared.u64 	%rd69, %rd68;
	add.s64 	%rd70, %rd69, %rd67;
	add.s64 	%rd71, %rd70, 4112;
	st.shared.u64 	[%r1+8], %rd71;
	add.s64 	%rd72, %rd70, 6160;
	st.shared.u64 	[%r330+8], %rd72;
	shl.b32 	%r351, %r322, 3;
	mul.wide.u32 	%rd73, %r351, 4;
	add.s64 	%rd74, %rd69, %rd73;
	mov.u32 	%r352, _ZZ9kerneldekP3bigS0_S0_S0_E4sres;
	add.s32 	%r353, %r352, %r327;
	add.s32 	%r2, %r353, 8;
	st.shared.u64 	[%r353+8], %rd74;
	bar.sync 	0;
	{ // callseq 4, 0
	.param .b64 param0;
	st.param.b64 	[param0], 16;
	.param .b64 retval0;
	call.uni (retval0), 
	malloc, 
	(
	param0
	);
	ld.param.b64 	%rd75, [retval0];
	} // callseq 4
	{ // callseq 5, 0
	.param .b64 param0;
	st.param.b64 	[param0], 16;
	.param .b64 retval0;
	call.uni (retval0), 
	malloc, 
	(
	param0
	);
	ld.param.b64 	%rd76, [retval0];
	} // callseq 5
	ld.shared.s8 	%r354, [_ZZ9kerneldekP3bigS0_S0_S0_E2sp_$_0];
	mul.wide.s32 	%rd77, %r354, 8;
	{ // callseq 6, 0
	.param .b64 param0;
	st.param.b64 	[param0], %rd77;
	.param .b64 retval0;
	call.uni (retval0), 
	malloc, 
	(
	param0
	);
	ld.param.b64 	%rd78, [retval0];
	} // callseq 6
	st.u64 	[%rd75+8], %rd78;
	ld.shared.s8 	%r355, [_ZZ9kerneldekP3bigS0_S0_S0_E2sp_$_0];
	mul.wide.s32 	%rd80, %r355, 8;
	{ // callseq 7, 0
	.param .b64 param0;
	st.param.b64 	[param0], %rd80;
	.param .b64 retval0;
	call.uni (retval0), 
	malloc, 
	(
	param0
	);
	ld.param.b64 	%rd81, [retval0];
	} // callseq 7
	st.u64 	[%rd76+8], %rd81;
	ld.u64 	%rd3, [%rd75+8];
	mov.b16 	%rs190, 1;
	st.shared.u8 	[%r353], %rs190;
	ld.shared.u64 	%rd83, [%r353+8];
	mov.b32 	%r356, 1;
	st.u32 	[%rd83], %r356;
	ld.shared.s8 	%rs191, [_ZZ9kerneldekP3bigS0_S0_S0_E2se_$_0];
	mul.wide.s16 	%r357, %rs191, 4;
	add.s32 	%r358, %r338, %r357;
	ld.shared.u32 	%r359, [%r358+-4];
	setp.eq.s32 	%p112, %r359, 0;
	clz.b32 	%r360, %r359;
	cvt.u16.u32 	%rs192, %r360;
	sub.s16 	%rs193, 32, %rs192;
	selp.b16 	%rs194, 0, %rs193, %p112;
	shl.b16 	%rs195, %rs191, 5;
	add.s16 	%rs196, %rs195, %rs194;
	add.s16 	%rs349, %rs196, -32;
	setp.lt.s16 	%p113, %rs349, 1;
	ld.shared.u8 	%rs403, [%r353];
	@%p113 bra 	$L__BB1_194;
$L__BB1_1:
	mov.u16 	%rs4, %rs349;
	and.b16  	%rs197, %rs403, 255;
	setp.ne.s16 	%p114, %rs197, 0;
	@%p114 bra 	$L__BB1_3;
	mov.b16 	%rs403, 0;
	st.u8 	[%rd76], %rs403;
	bra.uni 	$L__BB1_23;
$L__BB1_3:
	shl.b16 	%rs5, %rs403, 1;
	cvt.s16.s8 	%rs198, %rs5;
	st.u8 	[%rd76], %rs5;
	setp.lt.s16 	%p115, %rs198, 1;
	@%p115 bra 	$L__BB1_9;
	and.b16  	%rs200, %rs5, 255;
	setp.lt.u16 	%p116, %rs200, 4;
	mov.b16 	%rs350, 0;
	@%p116 bra 	$L__BB1_7;
	and.b16  	%rs350, %rs5, 124;
	mov.b16 	%rs351, 0;
$L__BB1_6:
	ld.u64 	%rd84, [%rd76+8];
	cvt.u32.u16 	%r361, %rs351;
	and.b32  	%r362, %r361, 255;
	mul.wide.u32 	%rd85, %r362, 4;
	add.s64 	%rd86, %rd84, %rd85;
	mov.b32 	%r363, 0;
	st.u32 	[%rd86], %r363;
	ld.u64 	%rd87, [%rd76+8];
	add.s64 	%rd88, %rd87, %rd85;
	st.u32 	[%rd88+4], %r363;
	ld.u64 	%rd89, [%rd76+8];
	add.s64 	%rd90, %rd89, %rd85;
	st.u32 	[%rd90+8], %r363;
	ld.u64 	%rd91, [%rd76+8];
	add.s64 	%rd92, %rd91, %rd85;
	st.u32 	[%rd92+12], %r363;
	add.s16 	%rs351, %rs351, 4;
	and.b16  	%rs202, %rs351, 255;
	setp.eq.s16 	%p117, %rs202, %rs350;
	@%p117 bra 	$L__BB1_7;
	bra.uni 	$L__BB1_6;
$L__BB1_7:
	and.b16  	%rs203, %rs403, 1;
	setp.eq.b16 	%p118, %rs203, 1;
	not.pred 	%p119, %p118;
	@%p119 bra 	$L__BB1_9;
	ld.u64 	%rd93, [%rd76+8];
	cvt.u32.u16 	%r364, %rs350;
	mul.wide.u32 	%rd94, %r364, 4;
	add.s64 	%rd95, %rd93, %rd94;
	mov.b32 	%r365, 0;
	st.u32 	[%rd95], %r365;
	ld.u64 	%rd96, [%rd76+8];
	add.s64 	%rd97, %rd96, %rd94;
	st.u32 	[%rd97+4], %r365;
$L__BB1_9:
	cvt.s16.s8 	%rs204, %rs403;
	setp.lt.s16 	%p120, %rs204, 1;
	@%p120 bra 	$L__BB1_21;
	mov.b16 	%rs352, 0;
$L__BB1_11:
	ld.shared.u64 	%rd98, [%r2];
	cvt.u64.u16 	%rd99, %rs352;
	and.b64  	%rd4, %rd99, 255;
	cvt.u32.u16 	%r366, %rs352;
	and.b32  	%r367, %r366, 255;
	mul.wide.u32 	%rd100, %r367, 4;
	add.s64 	%rd101, %rd98, %rd100;
	ld.u32 	%r3, [%rd101];
	setp.eq.s32 	%p121, %r3, 0;
	@%p121 bra 	$L__BB1_20;
	setp.lt.u16 	%p122, %rs197, 4;
	mov.b16 	%rs354, 0;
	mov.b32 	%r1552, 0;
	@%p122 bra 	$L__BB1_15;
	mov.b16 	%rs353, 0;
	mov.b32 	%r1552, 0;
$L__BB1_14:
	ld.shared.u64 	%rd102, [%r2];
	cvt.u32.u16 	%r370, %rs353;
	and.b32  	%r371, %r370, 255;
	mul.wide.u32 	%rd103, %r371, 4;
	add.s64 	%rd104, %rd102, %rd103;
	ld.u32 	%r372, [%rd104];
	ld.u64 	%rd105, [%rd76+8];
	add.s16 	%rs209, %rs353, %rs352;
	cvt.u32.u16 	%r373, %rs209;
	and.b32  	%r374, %r373, 255;
	mul.wide.u32 	%rd106, %r374, 4;
	add.s64 	%rd107, %rd105, %rd106;
	ld.u32 	%r375, [%rd107];
	mad.lo.s32 	%r376, %r372, %r3, %r375;
	add.s32 	%r378, %r376, %r1552;
	setp.eq.s32 	%p123, %r378, -1;
	selp.b32 	%r379, 0, %r378, %p123;
	st.u32 	[%rd107], %r379;
	selp.u32 	%r380, 1, 0, %p123;
	ld.shared.u64 	%rd108, [%r2];
	add.s64 	%rd109, %rd108, %rd103;
	ld.u32 	%r381, [%rd109+4];
	ld.u64 	%rd110, [%rd76+8];
	add.s64 	%rd111, %rd110, %rd106;
	ld.u32 	%r382, [%rd111+4];
	mad.lo.s32 	%r383, %r381, %r3, %r382;
	add.s32 	%r385, %r383, %r380;
	setp.eq.s32 	%p124, %r385, -1;
	selp.b32 	%r386, 0, %r385, %p124;
	st.u32 	[%rd111+4], %r386;
	selp.u32 	%r387, 1, 0, %p124;
	ld.shared.u64 	%rd112, [%r2];
	add.s64 	%rd113, %rd112, %rd103;
	ld.u32 	%r388, [%rd113+8];
	ld.u64 	%rd114, [%rd76+8];
	add.s64 	%rd115, %rd114, %rd106;
	ld.u32 	%r389, [%rd115+8];
	mad.lo.s32 	%r390, %r388, %r3, %r389;
	add.s32 	%r392, %r390, %r387;
	setp.eq.s32 	%p125, %r392, -1;
	selp.b32 	%r393, 0, %r392, %p125;
	st.u32 	[%rd115+8], %r393;
	selp.u32 	%r394, 1, 0, %p125;
	ld.shared.u64 	%rd116, [%r2];
	add.s64 	%rd117, %rd116, %rd103;
	ld.u32 	%r395, [%rd117+12];
	ld.u64 	%rd118, [%rd76+8];
	add.s64 	%rd119, %rd118, %rd106;
	ld.u32 	%r396, [%rd119+12];
	mad.lo.s32 	%r397, %r395, %r3, %r396;
	add.s32 	%r399, %r397, %r394;
	setp.eq.s32 	%p126, %r399, -1;
	selp.b32 	%r400, 0, %r399, %p126;
	st.u32 	[%rd119+12], %r400;
	selp.u32 	%r1552, 1, 0, %p126;
	add.s16 	%rs353, %rs353, 4;
	and.b16  	%rs210, %rs353, 255;
	and.b16  	%rs354, %rs403, 124;
	setp.ne.s16 	%p127, %rs210, %rs354;
	@%p127 bra 	$L__BB1_14;
$L__BB1_15:
	and.b16  	%rs15, %rs403, 3;
	setp.eq.s16 	%p128, %rs15, 0;
	@%p128 bra 	$L__BB1_19;
	setp.eq.s16 	%p129, %rs15, 1;
	ld.shared.u64 	%rd120, [%r2];
	cvt.u64.u16 	%rd5, %rs354;
	cvt.u32.u16 	%r401, %rs354;
	mul.wide.u32 	%rd121, %r401, 4;
	add.s64 	%rd122, %rd120, %rd121;
	ld.u32 	%r402, [%rd122];
	ld.u64 	%rd123, [%rd76+8];
	add.s16 	%rs211, %rs354, %rs352;
	cvt.u32.u16 	%r403, %rs211;
	and.b32  	%r404, %r403, 255;
	mul.wide.u32 	%rd124, %r404, 4;
	add.s64 	%rd125, %rd123, %rd124;
	ld.u32 	%r405, [%rd125];
	mad.lo.s32 	%r406, %r402, %r3, %r405;
	add.s32 	%r7, %r406, %r1552;
	setp.eq.s32 	%p130, %r7, -1;
	selp.b32 	%r408, 0, %r7, %p130;
	st.u32 	[%rd125], %r408;
	@%p129 bra 	$L__BB1_19;
	setp.eq.s32 	%p131, %r7, -1;
	setp.eq.s16 	%p132, %rs15, 2;
	selp.u32 	%r409, 1, 0, %p131;
	ld.shared.u64 	%rd126, [%r2];
	shl.b64 	%rd127, %rd5, 2;
	add.s64 	%rd128, %rd126, %rd127;
	ld.u32 	%r410, [%rd128+4];
	ld.u64 	%rd129, [%rd76+8];
	add.s64 	%rd6, %rd5, %rd4;
	shl.b64 	%rd130, %rd6, 2;
	add.s64 	%rd131, %rd129, %rd130;
	ld.u32 	%r411, [%rd131+4];
	mad.lo.s32 	%r412, %r410, %r3, %r411;
	add.s32 	%r8, %r412, %r409;
	setp.eq.s32 	%p133, %r8, -1;
	selp.b32 	%r414, 0, %r8, %p133;
	st.u32 	[%rd131+4], %r414;
	@%p132 bra 	$L__BB1_19;
	setp.eq.s32 	%p134, %r8, -1;
	selp.u32 	%r415, 1, 0, %p134;
	ld.shared.u64 	%rd132, [%r2];
	add.s64 	%rd134, %rd132, %rd127;
	ld.u32 	%r416, [%rd134+8];
	ld.u64 	%rd135, [%rd76+8];
	add.s64 	%rd137, %rd135, %rd130;
	ld.u32 	%r417, [%rd137+8];
	mad.lo.s32 	%r418, %r416, %r3, %r417;
	add.s32 	%r420, %r418, %r415;
	setp.eq.s32 	%p135, %r420, -1;
	selp.b32 	%r421, 0, %r420, %p135;
	st.u32 	[%rd137+8], %r421;
$L__BB1_19:
	ld.u64 	%rd138, [%rd76+8];
	add.s16 	%rs212, %rs352, %rs403;
	cvt.u32.u16 	%r422, %rs212;
	and.b32  	%r423, %r422, 255;
	mul.wide.u32 	%rd139, %r423, 4;
	add.s64 	%rd140, %rd138, %rd139;
	mov.b32 	%r424, 0;
	st.u32 	[%rd140], %r424;
$L__BB1_20:
	add.s16 	%rs213, %rs352, 1;
	cvt.s16.s8 	%rs352, %rs213;
	setp.lt.s16 	%p136, %rs352, %rs204;
	@%p136 bra 	$L__BB1_11;
$L__BB1_21:
	ld.u64 	%rd141, [%rd76+8];
	ld.u8 	%rs403, [%rd76];
	cvt.u32.u16 	%r425, %rs403;
	cvt.s32.s8 	%r426, %r425;
	mul.wide.s32 	%rd142, %r426, 4;
	add.s64 	%rd143, %rd141, %rd142;
	ld.u32 	%r427, [%rd143+-4];
	setp.ne.s32 	%p137, %r427, 0;
	@%p137 bra 	$L__BB1_23;
	add.s16 	%rs403, %rs403, -1;
	st.u8 	[%rd76], %rs403;
$L__BB1_23:
	st.shared.u8 	[%r2+-8], %rs403;
	cvt.s16.s8 	%rs216, %rs403;
	setp.lt.s16 	%p138, %rs216, 1;
	@%p138 bra 	$L__BB1_26;
	mov.b16 	%rs356, 0;
$L__BB1_25:
	ld.u64 	%rd144, [%rd76+8];
	cvt.u32.u16 	%r428, %rs356;
	and.b32  	%r429, %r428, 255;
	mul.wide.u32 	%rd145, %r429, 4;
	add.s64 	%rd146, %rd144, %rd145;
	ld.u32 	%r430, [%rd146];
	ld.shared.u64 	%rd147, [%r2];
	add.s64 	%rd148, %rd147, %rd145;
	st.u32 	[%rd148], %r430;
	add.s16 	%rs218, %rs356, 1;
	cvt.s16.s8 	%rs356, %rs218;
	ld.shared.s8 	%rs403, [%r2+-8];
	setp.lt.s16 	%p139, %rs356, %rs403;
	@%p139 bra 	$L__BB1_25;
$L__BB1_26:
	ld.s8 	%rs24, [%rd76];
	ld.shared.s8 	%rs25, [_ZZ9kerneldekP3bigS0_S0_S0_E2sp_$_0];
	setp.lt.s16 	%p140, %rs24, %rs25;
	@%p140 bra 	$L__BB1_78;
	ld.shared.u64 	%rd149, [%r2];
	cvt.u32.u16 	%r431, %rs403;
	cvt.s32.s8 	%r432, %r431;
	mul.wide.s32 	%rd150, %r432, 4;
	add.s64 	%rd151, %rd149, %rd150;
	mov.b32 	%r433, 0;
	st.u32 	[%rd151], %r433;
	ld.shared.u8 	%rs219, [%r2+-8];
	add.s16 	%rs403, %rs219, 1;
	st.shared.u8 	[%r2+-8], %rs403;
	sub.s16 	%rs220, %rs24, %rs25;
	add.s16 	%rs221, %rs220, 1;
	cvt.s16.s8 	%rs359, %rs221;
	setp.lt.s16 	%p141, %rs359, 1;
	setp.lt.s16 	%p142, %rs25, 0;
	or.pred  	%p143, %p141, %p142;
	@%p143 bra 	$L__BB1_74;
	add.s16 	%rs222, %rs25, 1;
	cvt.u32.u16 	%r434, %rs222;
	and.b16  	%rs28, %rs222, 3;
	and.b32  	%r9, %r434, 3;
	and.b32  	%r10, %r434, 252;
	and.b32  	%r11, %r434, 248;
$L__BB1_29:
	mov.u16 	%rs31, %rs359;
	add.s16 	%rs359, %rs31, -1;
	mov.b32 	%r1553, 32;
$L__BB1_30:
	add.s32 	%r13, %r1553, -1;
	setp.ne.s32 	%p144, %r13, 0;
	sub.s32 	%r14, 33, %r1553;
	@%p144 bra 	$L__BB1_82;
	setp.lt.u16 	%p181, %rs25, 7;
	mov.pred 	%p542, 0;
	mov.b32 	%r1568, 0;
	mov.u16 	%rs371, %rs359;
	@%p181 bra 	$L__BB1_50;
	mov.pred 	%p542, 0;
	mov.b32 	%r1554, 0;
	mov.u16 	%rs371, %rs359;
$L__BB1_33:
	.pragma "nounroll";
	ld.shared.u64 	%rd178, [%r2];
	cvt.u64.u16 	%rd179, %rs371;
	and.b64  	%rd8, %rd179, 255;
	cvt.u32.u16 	%r554, %rs371;
	and.b32  	%r555, %r554, 255;
	mul.wide.u32 	%rd180, %r555, 4;
	add.s64 	%rd181, %rd178, %rd180;
	ld.u32 	%r16, [%rd181];
	ld.shared.u8 	%r556, [_ZZ9kerneldekP3bigS0_S0_S0_E2sp_$_0];
	setp.eq.s32 	%p183, %r1554, %r556;
	shl.b32 	%r557, %r1554, 2;
	mov.u32 	%r558, _ZZ9kerneldekP3bigS0_S0_S0_E1s;
	add.s32 	%r559, %r558, %r557;
	add.s32 	%r17, %r559, 4096;
	mov.b32 	%r1555, 0;
	@%p183 bra 	$L__BB1_35;
	ld.shared.u32 	%r1555, [%r17];
$L__BB1_35:
	sub.s32 	%r561, %r16, %r1555;
	setp.lt.u32 	%p184, %r16, %r1555;
	add.s32 	%r562, %r561, -1;
	setp.ge.u32 	%p185, %r562, %r16;
	selp.s32 	%r563, -1, 0, %p542;
	add.s32 	%r564, %r561, %r563;
	selp.u32 	%r565, -1, 0, %p184;
	selp.u32 	%r566, -1, 0, %p185;
	selp.b32 	%r567, %r566, %r565, %p542;
	and.b32  	%r568, %r567, 1;
	setp.eq.b32 	%p2, %r568, 1;
	shl.b64 	%rd182, %rd8, 2;
	add.s64 	%rd9, %rd3, %rd182;
	st.u32 	[%rd9], %r564;
	add.s32 	%r569, %r1554, 1;
	ld.shared.u64 	%rd183, [%r2];
	add.s64 	%rd184, %rd183, %rd182;
	ld.u32 	%r20, [%rd184+4];
	ld.shared.u8 	%r570, [_ZZ9kerneldekP3bigS0_S0_S0_E2sp_$_0];
	setp.eq.s32 	%p186, %r569, %r570;
	mov.b32 	%r1556, 0;
	@%p186 bra 	$L__BB1_37;
	ld.shared.u32 	%r1556, [%r17+4];
$L__BB1_37:
	sub.s32 	%r572, %r20, %r1556;
	setp.lt.u32 	%p187, %r20, %r1556;
	add.s32 	%r573, %r572, -1;
	setp.ge.u32 	%p188, %r573, %r20;
	selp.s32 	%r574, -1, 0, %p2;
	add.s32 	%r575, %r572, %r574;
	selp.u32 	%r576, -1, 0, %p187;
	selp.u32 	%r577, -1, 0, %p188;
	selp.b32 	%r578, %r577, %r576, %p2;
	and.b32  	%r579, %r578, 1;
	setp.eq.b32 	%p3, %r579, 1;
	st.u32 	[%rd9+4], %r575;
	add.s32 	%r580, %r1554, 2;
	ld.shared.u64 	%rd185, [%r2];
	add.s64 	%rd187, %rd185, %rd182;
	ld.u32 	%r23, [%rd187+8];
	ld.shared.u8 	%r581, [_ZZ9kerneldekP3bigS0_S0_S0_E2sp_$_0];
	setp.eq.s32 	%p189, %r580, %r581;
	mov.b32 	%r1557, 0;
	@%p189 bra 	$L__BB1_39;
	ld.shared.u32 	%r1557, [%r17+8];
$L__BB1_39:
	sub.s32 	%r583, %r23, %r1557;
	setp.lt.u32 	%p190, %r23, %r1557;
	add.s32 	%r584, %r583, -1;
	setp.ge.u32 	%p191, %r584, %r23;
	selp.s32 	%r585, -1, 0, %p3;
	add.s32 	%r586, %r583, %r585;
	selp.u32 	%r587, -1, 0, %p190;
	selp.u32 	%r588, -1, 0, %p191;
	selp.b32 	%r589, %r588, %r587, %p3;
	and.b32  	%r590, %r589, 1;
	setp.eq.b32 	%p4, %r590, 1;
	st.u32 	[%rd9+8], %r586;
	add.s32 	%r591, %r1554, 3;
	ld.shared.u64 	%rd188, [%r2];
	add.s64 	%rd190, %rd188, %rd182;
	ld.u32 	%r26, [%rd190+12];
	ld.shared.u8 	%r592, [_ZZ9kerneldekP3bigS0_S0_S0_E2sp_$_0];
	setp.eq.s32 	%p192, %r591, %r592;
	mov.b32 	%r1558, 0;
	@%p192 bra 	$L__BB1_41;
	ld.shared.u32 	%r1558, [%r17+12];
$L__BB1_41:
	sub.s32 	%r594, %r26, %r1558;
	setp.lt.u32 	%p193, %r26, %r1558;
	add.s32 	%r595, %r594, -1;
	setp.ge.u32 	%p194, %r595, %r26;
	selp.s32 	%r596, -1, 0, %p4;
	add.s32 	%r597, %r594, %r596;
	selp.u32 	%r598, -1, 0, %p193;
	selp.u32 	%r599, -1, 0, %p194;
	selp.b32 	%r600, %r599, %r598, %p4;
	and.b32  	%r601, %r600, 1;
	setp.eq.b32 	%p5, %r601, 1;
	st.u32 	[%rd9+12], %r597;
	add.s32 	%r602, %r1554, 4;
	ld.shared.u64 	%rd191, [%r2];
	add.s64 	%rd193, %rd191, %rd182;
	ld.u32 	%r29, [%rd193+16];
	ld.shared.u8 	%r603, [_ZZ9kerneldekP3bigS0_S0_S0_E2sp_$_0];
	setp.eq.s32 	%p195, %r602, %r603;
	mov.b32 	%r1559, 0;
	@%p195 bra 	$L__BB1_43;
	ld.shared.u32 	%r1559, [%r17+16];
$L__BB1_43:
	sub.s32 	%r605, %r29, %r1559;
	setp.lt.u32 	%p196, %r29, %r1559;
	add.s32 	%r606, %r605, -1;
	setp.ge.u32 	%p197, %r606, %r29;
	selp.s32 	%r607, -1, 0, %p5;
	add.s32 	%r608, %r605, %r607;
	selp.u32 	%r609, -1, 0, %p196;
	selp.u32 	%r610, -1, 0, %p197;
	selp.b32 	%r611, %r610, %r609, %p5;
	and.b32  	%r612, %r611, 1;
	setp.eq.b32 	%p6, %r612, 1;
	st.u32 	[%rd9+16], %r608;
	add.s32 	%r613, %r1554, 5;
	ld.shared.u64 	%rd194, [%r2];
	add.s64 	%rd196, %rd194, %rd182;
	ld.u32 	%r32, [%rd196+20];
	ld.shared.u8 	%r614, [_ZZ9kerneldekP3bigS0_S0_S0_E2sp_$_0];
	setp.eq.s32 	%p198, %r613, %r614;
	mov.b32 	%r1560, 0;
	@%p198 bra 	$L__BB1_45;
	ld.shared.u32 	%r1560, [%r17+20];
$L__BB1_45:
	sub.s32 	%r616, %r32, %r1560;
	setp.lt.u32 	%p199, %r32, %r1560;
	add.s32 	%r617, %r616, -1;
	setp.ge.u32 	%p200, %r617, %r32;
	selp.s32 	%r618, -1, 0, %p6;
	add.s32 	%r619, %r616, %r618;
	selp.u32 	%r620, -1, 0, %p199;
	selp.u32 	%r621, -1, 0, %p200;
	selp.b32 	%r622, %r621, %r620, %p6;
	and.b32  	%r623, %r622, 1;
	setp.eq.b32 	%p7, %r623, 1;
	st.u32 	[%rd9+20], %r619;
	add.s32 	%r624, %r1554, 6;
	ld.shared.u64 	%rd197, [%r2];
	add.s64 	%rd199, %rd197, %rd182;
	ld.u32 	%r35, [%rd199+24];
	ld.shared.u8 	%r625, [_ZZ9kerneldekP3bigS0_S0_S0_E2sp_$_0];
	setp.eq.s32 	%p201, %r624, %r625;
	mov.b32 	%r1561, 0;
	@%p201 bra 	$L__BB1_47;
	ld.shared.u32 	%r1561, [%r17+24];
$L__BB1_47:
	sub.s32 	%r627, %r35, %r1561;
	setp.lt.u32 	%p202, %r35, %r1561;
	add.s32 	%r628, %r627, -1;
	setp.ge.u32 	%p203, %r628, %r35;
	selp.s32 	%r629, -1, 0, %p7;
	add.s32 	%r630, %r627, %r629;
	selp.u32 	%r631, -1, 0, %p202;
	selp.u32 	%r632, -1, 0, %p203;
	selp.b32 	%r633, %r632, %r631, %p7;
	and.b32  	%r634, %r633, 1;
	setp.eq.b32 	%p8, %r634, 1;
	st.u32 	[%rd9+24], %r630;
	add.s32 	%r635, %r1554, 7;
	ld.shared.u64 	%rd200, [%r2];
	add.s64 	%rd202, %rd200, %rd182;
	ld.u32 	%r38, [%rd202+28];
	ld.shared.u8 	%r636, [_ZZ9kerneldekP3bigS0_S0_S0_E2sp_$_0];
	setp.eq.s32 	%p204, %r635, %r636;
	mov.b32 	%r1562, 0;
	@%p204 bra 	$L__BB1_49;
	ld.shared.u32 	%r1562, [%r17+28];
$L__BB1_49:
	sub.s32 	%r637, %r38, %r1562;
	setp.lt.u32 	%p205, %r38, %r1562;
	add.s32 	%r638, %r637, -1;
	setp.ge.u32 	%p206, %r638, %r38;
	selp.s32 	%r639, -1, 0, %p8;
	add.s32 	%r640, %r637, %r639;
	selp.u32 	%r641, -1, 0, %p205;
	selp.u32 	%r642, -1, 0, %p206;
	selp.b32 	%r643, %r642, %r641, %p8;
	and.b32  	%r644, %r643, 1;
	setp.eq.b32 	%p542, %r644, 1;
	st.u32 	[%rd9+28], %r640;
	add.s32 	%r1554, %r1554, 8;
	add.s16 	%rs371, %rs371, 8;
	setp.ne.s32 	%p207, %r1554, %r11;
	mov.u32 	%r1568, %r11;
	@%p207 bra 	$L__BB1_33;
$L__BB1_50:
	add.s16 	%rs227, %rs25, 1;
	cvt.u32.u16 	%r645, %rs227;
	and.b32  	%r646, %r645, 7;
	setp.eq.s32 	%p208, %r646, 0;
	@%p208 bra 	$L__BB1_110;
	and.b16  	%rs230, %rs227, 7;
	add.s16 	%rs231, %rs230, -1;
	setp.lt.u16 	%p210, %rs231, 3;
	@%p210 bra 	$L__BB1_61;
	ld.shared.u64 	%rd203, [%r2];
	cvt.u64.u16 	%rd204, %rs371;
	and.b64  	%rd10, %rd204, 255;
	cvt.u32.u16 	%r648, %rs371;
	and.b32  	%r649, %r648, 255;
	mul.wide.u32 	%rd205, %r649, 4;
	add.s64 	%rd206, %rd203, %rd205;
	ld.u32 	%r43, [%rd206];
	ld.shared.u8 	%r650, [_ZZ9kerneldekP3bigS0_S0_S0_E2sp_$_0];
	setp.eq.s32 	%p211, %r1568, %r650;
	shl.b32 	%r651, %r1568, 2;
	mov.u32 	%r652, _ZZ9kerneldekP3bigS0_S0_S0_E1s;
	add.s32 	%r653, %r652, %r651;
	add.s32 	%r44, %r653, 4096;
	mov.b32 	%r1564, 0;
	@%p211 bra 	$L__BB1_54;
	ld.shared.u32 	%r1564, [%r44];
$L__BB1_54:
	sub.s32 	%r655, %r43, %r1564;
	setp.lt.u32 	%p212, %r43, %r1564;
	add.s32 	%r656, %r655, -1;
	setp.ge.u32 	%p213, %r656, %r43;
	selp.s32 	%r657, -1, 0, %p542;
	add.s32 	%r658, %r655, %r657;
	selp.u32 	%r659, -1, 0, %p212;
	selp.u32 	%r660, -1, 0, %p213;
	selp.b32 	%r661, %r660, %r659, %p542;
	and.b32  	%r662, %r661, 1;
	setp.eq.b32 	%p12, %r662, 1;
	shl.b64 	%rd207, %rd10, 2;
	add.s64 	%rd11, %rd3, %rd207;
	st.u32 	[%rd11], %r658;
	add.s32 	%r663, %r1568, 1;
	ld.shared.u64 	%rd208, [%r2];
	add.s64 	%rd209, %rd208, %rd207;
	ld.u32 	%r47, [%rd209+4];
	ld.shared.u8 	%r664, [_ZZ9kerneldekP3bigS0_S0_S0_E2sp_$_0];
	setp.eq.s32 	%p214, %r663, %r664;
	mov.b32 	%r1565, 0;
	@%p214 bra 	$L__BB1_56;
	ld.shared.u32 	%r1565, [%r44+4];
$L__BB1_56:
	sub.s32 	%r666, %r47, %r1565;
	setp.lt.u32 	%p215, %r47, %r1565;
	add.s32 	%r667, %r666, -1;
	setp.ge.u32 	%p216, %r667, %r47;
	selp.s32 	%r668, -1, 0, %p12;
	add.s32 	%r669, %r666, %r668;
	selp.u32 	%r670, -1, 0, %p215;
	selp.u32 	%r671, -1, 0, %p216;
	selp.b32 	%r672, %r671, %r670, %p12;
	and.b32  	%r673, %r672, 1;
	setp.eq.b32 	%p13, %r673, 1;
	st.u32 	[%rd11+4], %r669;
	add.s32 	%r674, %r1568, 2;
	ld.shared.u64 	%rd210, [%r2];
	add.s64 	%rd212, %rd210, %rd207;
	ld.u32 	%r50, [%rd212+8];
	ld.shared.u8 	%r675, [_ZZ9kerneldekP3bigS0_S0_S0_E2sp_$_0];
	setp.eq.s32 	%p217, %r674, %r675;
	mov.b32 	%r1566, 0;
	@%p217 bra 	$L__BB1_58;
	ld.shared.u32 	%r1566, [%r44+8];
$L__BB1_58:
	sub.s32 	%r677, %r50, %r1566;
	setp.lt.u32 	%p218, %r50, %r1566;
	add.s32 	%r678, %r677, -1;
	setp.ge.u32 	%p219, %r678, %r50;
	selp.s32 	%r679, -1, 0, %p13;
	add.s32 	%r680, %r677, %r679;
	selp.u32 	%r681, -1, 0, %p218;
	selp.u32 	%r682, -1, 0, %p219;
	selp.b32 	%r683, %r682, %r681, %p13;
	and.b32  	%r684, %r683, 1;
	setp.eq.b32 	%p14, %r684, 1;
	st.u32 	[%rd11+8], %r680;
	add.s32 	%r685, %r1568, 3;
	ld.shared.u64 	%rd213, [%r2];
	add.s64 	%rd215, %rd213, %rd207;
	ld.u32 	%r53, [%rd215+12];
	ld.shared.u8 	%r686, [_ZZ9kerneldekP3bigS0_S0_S0_E2sp_$_0];
	setp.eq.s32 	%p220, %r685, %r686;
	mov.b32 	%r1567, 0;
	@%p220 bra 	$L__BB1_60;
	ld.shared.u32 	%r1567, [%r44+12];
$L__BB1_60:
	sub.s32 	%r687, %r53, %r1567;
	setp.lt.u32 	%p221, %r53, %r1567;
	add.s32 	%r688, %r687, -1;
	setp.ge.u32 	%p222, %r688, %r53;
	selp.s32 	%r689, -1, 0, %p14;
	add.s32 	%r690, %r687, %r689;
	selp.u32 	%r691, -1, 0, %p221;
	selp.u32 	%r692, -1, 0, %p222;
	selp.b32 	%r693, %r692, %r691, %p14;
	and.b32  	%r694, %r693, 1;
	setp.eq.b32 	%p542, %r694, 1;
	st.u32 	[%rd11+12], %r690;
	add.s16 	%rs371, %rs371, 4;
	add.s32 	%r1568, %r1568, 4;
$L__BB1_61:
	setp.eq.s16 	%p223, %rs28, 0;
	@%p223 bra 	$L__BB1_110;
	setp.eq.s16 	%p225, %rs28, 1;
	@%p225 bra 	$L__BB1_68;
	ld.shared.u64 	%rd216, [%r2];
	cvt.u64.u16 	%rd217, %rs371;
	and.b64  	%rd12, %rd217, 255;
	cvt.u32.u16 	%r696, %rs371;
	and.b32  	%r697, %r696, 255;
	mul.wide.u32 	%rd218, %r697, 4;
	add.s64 	%rd219, %rd216, %rd218;
	ld.u32 	%r58, [%rd219];
	ld.shared.u8 	%r698, [_ZZ9kerneldekP3bigS0_S0_S0_E2sp_$_0];
	setp.eq.s32 	%p226, %r1568, %r698;
	mov.b32 	%r1569, 0;
	@%p226 bra 	$L__BB1_65;
	shl.b32 	%r699, %r1568, 2;
	mov.u32 	%r700, _ZZ9kerneldekP3bigS0_S0_S0_E1s;
	add.s32 	%r701, %r700, %r699;
	ld.shared.u32 	%r1569, [%r701+4096];
$L__BB1_65:
	sub.s32 	%r703, %r58, %r1569;
	setp.lt.u32 	%p227, %r58, %r1569;
	add.s32 	%r704, %r703, -1;
	setp.ge.u32 	%p228, %r704, %r58;
	selp.s32 	%r705, -1, 0, %p542;
	add.s32 	%r706, %r703, %r705;
	selp.u32 	%r707, -1, 0, %p227;
	selp.u32 	%r708, -1, 0, %p228;
	selp.b32 	%r709, %r708, %r707, %p542;
	and.b32  	%r710, %r709, 1;
	setp.eq.b32 	%p18, %r710, 1;
	shl.b64 	%rd220, %rd12, 2;
	add.s64 	%rd13, %rd3, %rd220;
	st.u32 	[%rd13], %r706;
	add.s32 	%r711, %r1568, 1;
	ld.shared.u64 	%rd221, [%r2];
	add.s64 	%rd222, %rd221, %rd220;
	ld.u32 	%r61, [%rd222+4];
	ld.shared.u8 	%r712, [_ZZ9kerneldekP3bigS0_S0_S0_E2sp_$_0];
	setp.eq.s32 	%p229, %r711, %r712;
	mov.b32 	%r1570, 0;
	@%p229 bra 	$L__BB1_67;
	shl.b32 	%r713, %r1568, 2;
	mov.u32 	%r714, _ZZ9kerneldekP3bigS0_S0_S0_E1s;
	add.s32 	%r715, %r714, %r713;
	ld.shared.u32 	%r1570, [%r715+4100];
$L__BB1_67:
	sub.s32 	%r716, %r61, %r1570;
	setp.lt.u32 	%p230, %r61, %r1570;
	add.s32 	%r717, %r716, -1;
	setp.ge.u32 	%p231, %r717, %r61;
	selp.s32 	%r718, -1, 0, %p18;
	add.s32 	%r719, %r716, %r718;
	selp.u32 	%r720, -1, 0, %p230;
	selp.u32 	%r721, -1, 0, %p231;
	selp.b32 	%r722, %r721, %r720, %p18;
	and.b32  	%r723, %r722, 1;
	setp.eq.b32 	%p542, %r723, 1;
	st.u32 	[%rd13+4], %r719;
	add.s16 	%rs371, %rs371, 2;
	add.s32 	%r1568, %r1568, 2;
$L__BB1_68:
	and.b16  	%rs233, %rs28, 1;
	setp.eq.b16 	%p232, %rs233, 1;
	not.pred 	%p233, %p232;
	@%p233 bra 	$L__BB1_110;
	ld.shared.u64 	%rd223, [%r2];
	cvt.u64.u16 	%rd224, %rs371;
	and.b64  	%rd14, %rd224, 255;
	cvt.u32.u16 	%r725, %rs371;
	and.b32  	%r726, %r725, 255;
	mul.wide.u32 	%rd225, %r726, 4;
	add.s64 	%rd226, %rd223, %rd225;
	ld.u32 	%r66, [%rd226];
	ld.shared.u8 	%r727, [_ZZ9kerneldekP3bigS0_S0_S0_E2sp_$_0];
	setp.eq.s32 	%p234, %r1568, %r727;
	mov.b32 	%r1572, 0;
	@%p234 bra 	$L__BB1_71;
	shl.b32 	%r728, %r1568, 2;
	mov.u32 	%r729, _ZZ9kerneldekP3bigS0_S0_S0_E1s;
	add.s32 	%r730, %r729, %r728;
	ld.shared.u32 	%r1572, [%r730+4096];
$L__BB1_71:
	sub.s32 	%r731, %r66, %r1572;
	setp.lt.u32 	%p235, %r66, %r1572;
	add.s32 	%r732, %r731, -1;
	setp.ge.u32 	%p236, %r732, %r66;
	selp.s32 	%r733, -1, 0, %p542;
	add.s32 	%r734, %r731, %r733;
	selp.u32 	%r735, -1, 0, %p235;
	selp.u32 	%r736, -1, 0, %p236;
	selp.b32 	%r737, %r736, %r735, %p542;
	and.b32  	%r738, %r737, 1;
	setp.eq.b32 	%p542, %r738, 1;
	shl.b64 	%rd227, %rd14, 2;
	add.s64 	%rd228, %rd3, %rd227;
	st.u32 	[%rd228], %r734;
	add.s16 	%rs371, %rs371, 1;
	bra.uni 	$L__BB1_110;
$L__BB1_72:
	setp.gt.s16 	%p247, %rs236, 1;
	@%p247 bra 	$L__BB1_29;
	ld.shared.u8 	%rs403, [%r2+-8];
$L__BB1_74:
	cvt.s16.s8 	%rs241, %rs403;
	setp.lt.s16 	%p248, %rs241, 1;
	@%p248 bra 	$L__BB1_78;
	ld.shared.u64 	%rd7, [%r2];
$L__BB1_76:
	cvt.u32.u16 	%r746, %rs403;
	and.b32  	%r747, %r746, 255;
	mul.wide.u32 	%rd237, %r747, 4;
	add.s64 	%rd238, %rd7, %rd237;
	ld.u32 	%r748, [%rd238+-4];
	setp.ne.s32 	%p249, %r748, 0;
	@%p249 bra 	$L__BB1_78;
	cvt.s16.s8 	%rs242, %rs403;
	add.s16 	%rs403, %rs403, -1;
	st.shared.u8 	[%r2+-8], %rs403;
	setp.gt.s16 	%p250, %rs242, 1;
	@%p250 bra 	$L__BB1_76;
$L__BB1_78:
	add.s16 	%rs243, %rs4, -1;
	shr.u16 	%rs244, %rs243, 5;
	mul.wide.u16 	%r749, %rs244, 4;
	mov.u32 	%r750, _ZZ9kerneldekP3bigS0_S0_S0_E1s;
	add.s32 	%r751, %r750, %r749;
	ld.shared.u32 	%r752, [%r751+8208];
	and.b16  	%rs245, %rs243, 31;
	cvt.u32.u16 	%r753, %rs245;
	shr.u32 	%r754, %r752, %r753;
	and.b32  	%r755, %r754, 1;
	setp.eq.b32 	%p251, %r755, 1;
	not.pred 	%p252, %p251;
	@%p252 bra 	$L__BB1_193;
	and.b16  	%rs246, %rs403, 255;
	setp.eq.s16 	%p253, %rs246, 0;
	@%p253 bra 	$L__BB1_81;
	ld.shared.u8 	%rs61, [%r1];
	setp.ne.s16 	%p254, %rs61, 0;
	@%p254 bra 	$L__BB1_115;
$L__BB1_81:
	mov.b16 	%rs403, 0;
	st.u8 	[%rd76], %rs403;
	bra.uni 	$L__BB1_138;
$L__BB1_82:
	setp.lt.u16 	%p147, %rs25, 3;
	mov.pred 	%p542, 0;
	mov.b32 	%r1577, 0;
	mov.u16 	%rs371, %rs359;
	@%p147 bra 	$L__BB1_95;
	mov.pred 	%p542, 0;
	mov.b32 	%r1580, 0;
	mov.u16 	%rs371, %rs359;
$L__BB1_84:
	.pragma "nounroll";
	ld.shared.u64 	%rd152, [%r2];
	cvt.u64.u16 	%rd153, %rs371;
	and.b64  	%rd18, %rd153, 255;
	cvt.u32.u16 	%r439, %rs371;
	and.b32  	%r440, %r439, 255;
	mul.wide.u32 	%rd154, %r440, 4;
	add.s64 	%rd155, %rd152, %rd154;
	ld.u32 	%r89, [%rd155];
	setp.eq.s32 	%p149, %r1580, 0;
	shl.b32 	%r441, %r1580, 2;
	mov.u32 	%r442, _ZZ9kerneldekP3bigS0_S0_S0_E1s;
	add.s32 	%r443, %r442, %r441;
	add.s32 	%r90, %r443, 4096;
	mov.b32 	%r1581, 0;
	@%p149 bra 	$L__BB1_86;
	ld.shared.u32 	%r444, [%r90+-4];
	shr.u32 	%r1581, %r444, %r14;
$L__BB1_86:
	ld.shared.u8 	%r446, [_ZZ9kerneldekP3bigS0_S0_S0_E2sp_$_0];
	setp.eq.s32 	%p150, %r1580, %r446;
	mov.b32 	%r1582, 0;
	@%p150 bra 	$L__BB1_88;
	ld.shared.u32 	%r447, [%r90];
	shl.b32 	%r1582, %r447, %r13;
$L__BB1_88:
	or.b32  	%r449, %r1582, %r1581;
	sub.s32 	%r450, %r89, %r449;
	setp.lt.u32 	%p151, %r89, %r449;
	add.s32 	%r451, %r450, -1;
	setp.ge.u32 	%p152, %r451, %r89;
	selp.s32 	%r452, -1, 0, %p542;
	add.s32 	%r453, %r450, %r452;
	selp.u32 	%r454, -1, 0, %p151;
	selp.u32 	%r455, -1, 0, %p152;
	selp.b32 	%r456, %r455, %r454, %p542;
	and.b32  	%r457, %r456, 1;
	setp.eq.b32 	%p32, %r457, 1;
	shl.b64 	%rd156, %rd18, 2;
	add.s64 	%rd19, %rd3, %rd156;
	st.u32 	[%rd19], %r453;
	add.s32 	%r458, %r1580, 1;
	ld.shared.u64 	%rd157, [%r2];
	add.s64 	%rd158, %rd157, %rd156;
	ld.u32 	%r95, [%rd158+4];
	ld.shared.u32 	%r96, [%r90];
	ld.shared.u8 	%r459, [_ZZ9kerneldekP3bigS0_S0_S0_E2sp_$_0];
	setp.eq.s32 	%p153, %r458, %r459;
	mov.b32 	%r1583, 0;
	@%p153 bra 	$L__BB1_90;
	ld.shared.u32 	%r460, [%r90+4];
	shl.b32 	%r1583, %r460, %r13;
$L__BB1_90:
	shr.u32 	%r462, %r96, %r14;
	or.b32  	%r463, %r1583, %r462;
	sub.s32 	%r464, %r95, %r463;
	setp.lt.u32 	%p154, %r95, %r463;
	add.s32 	%r465, %r464, -1;
	setp.ge.u32 	%p155, %r465, %r95;
	selp.s32 	%r466, -1, 0, %p32;
	add.s32 	%r467, %r464, %r466;
	selp.u32 	%r468, -1, 0, %p154;
	selp.u32 	%r469, -1, 0, %p155;
	selp.b32 	%r470, %r469, %r468, %p32;
	and.b32  	%r471, %r470, 1;
	setp.eq.b32 	%p33, %r471, 1;
	st.u32 	[%rd19+4], %r467;
	add.s32 	%r472, %r1580, 2;
	ld.shared.u64 	%rd159, [%r2];
	add.s64 	%rd161, %rd159, %rd156;
	ld.u32 	%r99, [%rd161+8];
	ld.shared.u32 	%r100, [%r90+4];
	ld.shared.u8 	%r473, [_ZZ9kerneldekP3bigS0_S0_S0_E2sp_$_0];
	setp.eq.s32 	%p156, %r472, %r473;
	mov.b32 	%r1584, 0;
	@%p156 bra 	$L__BB1_92;
	ld.shared.u32 	%r474, [%r90+8];
	shl.b32 	%r1584, %r474, %r13;
$L__BB1_92:
	shr.u32 	%r476, %r100, %r14;
	or.b32  	%r477, %r1584, %r476;
	sub.s32 	%r478, %r99, %r477;
	setp.lt.u32 	%p157, %r99, %r477;
	add.s32 	%r479, %r478, -1;
	setp.ge.u32 	%p158, %r479, %r99;
	selp.s32 	%r480, -1, 0, %p33;
	add.s32 	%r481, %r478, %r480;
	selp.u32 	%r482, -1, 0, %p157;
	selp.u32 	%r483, -1, 0, %p158;
	selp.b32 	%r484, %r483, %r482, %p33;
	and.b32  	%r485, %r484, 1;
	setp.eq.b32 	%p34, %r485, 1;
	st.u32 	[%rd19+8], %r481;
	add.s32 	%r486, %r1580, 3;
	ld.shared.u64 	%rd162, [%r2];
	add.s64 	%rd164, %rd162, %rd156;
	ld.u32 	%r103, [%rd164+12];
	ld.shared.u32 	%r104, [%r90+8];
	ld.shared.u8 	%r487, [_ZZ9kerneldekP3bigS0_S0_S0_E2sp_$_0];
	setp.eq.s32 	%p159, %r486, %r487;
	mov.b32 	%r1585, 0;
	@%p159 bra 	$L__BB1_94;
	ld.shared.u32 	%r488, [%r90+12];
	shl.b32 	%r1585, %r488, %r13;
$L__BB1_94:
	shr.u32 	%r489, %r104, %r14;
	or.b32  	%r490, %r1585, %r489;
	sub.s32 	%r491, %r103, %r490;
	setp.lt.u32 	%p160, %r103, %r490;
	add.s32 	%r492, %r491, -1;
	setp.ge.u32 	%p161, %r492, %r103;
	selp.s32 	%r493, -1, 0, %p34;
	add.s32 	%r494, %r491, %r493;
	selp.u32 	%r495, -1, 0, %p160;
	selp.u32 	%r496, -1, 0, %p161;
	selp.b32 	%r497, %r496, %r495, %p34;
	and.b32  	%r498, %r497, 1;
	setp.eq.b32 	%p542, %r498, 1;
	st.u32 	[%rd19+12], %r494;
	add.s32 	%r1580, %r1580, 4;
	add.s16 	%rs371, %rs371, 4;
	setp.eq.s32 	%p162, %r1580, %r10;
	mov.u32 	%r1577, %r10;
	@%p162 bra 	$L__BB1_95;
	bra.uni 	$L__BB1_84;
$L__BB1_95:
	setp.eq.s32 	%p163, %r9, 0;
	@%p163 bra 	$L__BB1_110;
	setp.eq.s16 	%p165, %rs28, 1;
	@%p165 bra 	$L__BB1_104;
	ld.shared.u64 	%rd165, [%r2];
	cvt.u64.u16 	%rd166, %rs371;
	and.b64  	%rd15, %rd166, 255;
	cvt.u32.u16 	%r500, %rs371;
	and.b32  	%r501, %r500, 255;
	mul.wide.u32 	%rd167, %r501, 4;
	add.s64 	%rd168, %rd165, %rd167;
	ld.u32 	%r70, [%rd168];
	setp.eq.s32 	%p166, %r1577, 0;
	shl.b32 	%r502, %r1577, 2;
	mov.u32 	%r503, _ZZ9kerneldekP3bigS0_S0_S0_E1s;
	add.s32 	%r504, %r503, %r502;
	add.s32 	%r71, %r504, 4096;
	mov.b32 	%r1574, 0;
	@%p166 bra 	$L__BB1_99;
	ld.shared.u32 	%r505, [%r71+-4];
	shr.u32 	%r1574, %r505, %r14;
$L__BB1_99:
	ld.shared.u8 	%r507, [_ZZ9kerneldekP3bigS0_S0_S0_E2sp_$_0];
	setp.eq.s32 	%p167, %r1577, %r507;
	mov.b32 	%r1575, 0;
	@%p167 bra 	$L__BB1_101;
	ld.shared.u32 	%r508, [%r71];
	shl.b32 	%r1575, %r508, %r13;
$L__BB1_101:
	or.b32  	%r510, %r1575, %r1574;
	sub.s32 	%r511, %r70, %r510;
	setp.lt.u32 	%p168, %r70, %r510;
	add.s32 	%r512, %r511, -1;
	setp.ge.u32 	%p169, %r512, %r70;
	selp.s32 	%r513, -1, 0, %p542;
	add.s32 	%r514, %r511, %r513;
	selp.u32 	%r515, -1, 0, %p168;
	selp.u32 	%r516, -1, 0, %p169;
	selp.b32 	%r517, %r516, %r515, %p542;
	and.b32  	%r518, %r517, 1;
	setp.eq.b32 	%p25, %r518, 1;
	shl.b64 	%rd169, %rd15, 2;
	add.s64 	%rd16, %rd3, %rd169;
	st.u32 	[%rd16], %r514;
	add.s32 	%r519, %r1577, 1;
	ld.shared.u64 	%rd170, [%r2];
	add.s64 	%rd171, %rd170, %rd169;
	ld.u32 	%r76, [%rd171+4];
	ld.shared.u32 	%r77, [%r71];
	ld.shared.u8 	%r520, [_ZZ9kerneldekP3bigS0_S0_S0_E2sp_$_0];
	setp.eq.s32 	%p170, %r519, %r520;
	mov.b32 	%r1576, 0;
	@%p170 bra 	$L__BB1_103;
	ld.shared.u32 	%r521, [%r71+4];
	shl.b32 	%r1576, %r521, %r13;
$L__BB1_103:
	shr.u32 	%r522, %r77, %r14;
	or.b32  	%r523, %r1576, %r522;
	sub.s32 	%r524, %r76, %r523;
	setp.lt.u32 	%p171, %r76, %r523;
	add.s32 	%r525, %r524, -1;
	setp.ge.u32 	%p172, %r525, %r76;
	selp.s32 	%r526, -1, 0, %p25;
	add.s32 	%r527, %r524, %r526;
	selp.u32 	%r528, -1, 0, %p171;
	selp.u32 	%r529, -1, 0, %p172;
	selp.b32 	%r530, %r529, %r528, %p25;
	and.b32  	%r531, %r530, 1;
	setp.eq.b32 	%p542, %r531, 1;
	st.u32 	[%rd16+4], %r527;
	add.s16 	%rs371, %rs371, 2;
	add.s32 	%r1577, %r1577, 2;
$L__BB1_104:
	and.b16  	%rs225, %rs28, 1;
	setp.eq.b16 	%p173, %rs225, 1;
	not.pred 	%p174, %p173;
	@%p174 bra 	$L__BB1_110;
	ld.shared.u64 	%rd172, [%r2];
	cvt.u64.u16 	%rd173, %rs371;
	and.b64  	%rd17, %rd173, 255;
	cvt.u32.u16 	%r533, %rs371;
	and.b32  	%r534, %r533, 255;
	mul.wide.u32 	%rd174, %r534, 4;
	add.s64 	%rd175, %rd172, %rd174;
	ld.u32 	%r82, [%rd175];
	setp.eq.s32 	%p175, %r1577, 0;
	shl.b32 	%r535, %r1577, 2;
	mov.u32 	%r536, _ZZ9kerneldekP3bigS0_S0_S0_E1s;
	add.s32 	%r537, %r536, %r535;
	add.s32 	%r83, %r537, 4096;
	mov.b32 	%r1578, 0;
	@%p175 bra 	$L__BB1_107;
	ld.shared.u32 	%r538, [%r83+-4];
	shr.u32 	%r1578, %r538, %r14;
$L__BB1_107:
	ld.shared.u8 	%r540, [_ZZ9kerneldekP3bigS0_S0_S0_E2sp_$_0];
	setp.eq.s32 	%p176, %r1577, %r540;
	mov.b32 	%r1579, 0;
	@%p176 bra 	$L__BB1_109;
	ld.shared.u32 	%r541, [%r83];
	shl.b32 	%r1579, %r541, %r13;
$L__BB1_109:
	or.b32  	%r542, %r1579, %r1578;
	sub.s32 	%r543, %r82, %r542;
	setp.lt.u32 	%p177, %r82, %r542;
	add.s32 	%r544, %r543, -1;
	setp.ge.u32 	%p178, %r544, %r82;
	selp.s32 	%r545, -1, 0, %p542;
	add.s32 	%r546, %r543, %r545;
	selp.u32 	%r547, -1, 0, %p177;
	selp.u32 	%r548, -1, 0, %p178;
	selp.b32 	%r549, %r548, %r547, %p542;
	and.b32  	%r550, %r549, 1;
	setp.eq.b32 	%p542, %r550, 1;
	shl.b64 	%rd176, %rd17, 2;
	add.s64 	%rd177, %rd3, %rd176;
	st.u32 	[%rd177], %r546;
	add.s16 	%rs371, %rs371, 1;
$L__BB1_110:
	cvt.s16.s8 	%rs234, %rs371;
	setp.ge.s16 	%p237, %rs234, %rs24;
	not.pred 	%p238, %p542;
	or.pred  	%p239, %p237, %p238;
	@%p239 bra 	$L__BB1_112;
$L__BB1_111:
	ld.shared.u64 	%rd229, [%r2];
	cvt.u32.u16 	%r739, %rs371;
	and.b32  	%r740, %r739, 255;
	mul.wide.u32 	%rd230, %r740, 4;
	add.s64 	%rd231, %rd229, %rd230;
	ld.u32 	%r741, [%rd231];
	setp.eq.s32 	%p542, %r741, 0;
	add.s32 	%r742, %r741, -1;
	add.s64 	%rd232, %rd3, %rd230;
	st.u32 	[%rd232], %r742;
	add.s16 	%rs235, %rs371, 1;
	cvt.s16.s8 	%rs371, %rs235;
	setp.lt.s16 	%p241, %rs371, %rs24;
	and.pred  	%p242, %p241, %p542;
	@%p242 bra 	$L__BB1_111;
$L__BB1_112:
	cvt.s16.s8 	%rs236, %rs31;
	cvt.s16.s8 	%rs237, %rs371;
	setp.lt.s16 	%p243, %rs237, %rs236;
	or.pred  	%p244, %p542, %p243;
	@%p244 bra 	$L__BB1_114;
$L__BB1_113:
	cvt.s16.s8 	%rs238, %rs371;
	add.s16 	%rs371, %rs371, -1;
	cvt.u32.u16 	%r743, %rs371;
	and.b32  	%r744, %r743, 255;
	mul.wide.u32 	%rd233, %r744, 4;
	add.s64 	%rd234, %rd3, %rd233;
	ld.u32 	%r745, [%rd234];
	ld.shared.u64 	%rd235, [%r2];
	add.s64 	%rd236, %rd235, %rd233;
	st.u32 	[%rd236], %r745;
	setp.gt.s16 	%p245, %rs238, %rs236;
	@%p245 bra 	$L__BB1_113;
$L__BB1_114:
	setp.gt.u32 	%p246, %r1553, 1;
	mov.u32 	%r1553, %r13;
	@%p246 bra 	$L__BB1_30;
	bra.uni 	$L__BB1_72;
$L__BB1_115:
	add.s16 	%rs62, %rs61, %rs403;
	cvt.s16.s8 	%rs247, %rs62;
	st.u8 	[%rd76], %rs62;
	setp.lt.s16 	%p255, %rs247, 1;
	@%p255 bra 	$L__BB1_123;
	and.b16  	%rs63, %rs62, 3;
	and.b16  	%rs249, %rs62, 255;
	setp.lt.u16 	%p256, %rs249, 4;
	mov.b16 	%rs377, 0;
	@%p256 bra 	$L__BB1_119;
	and.b16  	%rs377, %rs62, 124;
	mov.b16 	%rs378, 0;
$L__BB1_118:
	ld.u64 	%rd239, [%rd76+8];
	cvt.u32.u16 	%r756, %rs378;
	and.b32  	%r757, %r756, 255;
	mul.wide.u32 	%rd240, %r757, 4;
	add.s64 	%rd241, %rd239, %rd240;
	mov.b32 	%r758, 0;
	st.u32 	[%rd241], %r758;
	ld.u64 	%rd242, [%rd76+8];
	add.s64 	%rd243, %rd242, %rd240;
	st.u32 	[%rd243+4], %r758;
	ld.u64 	%rd244, [%rd76+8];
	add.s64 	%rd245, %rd244, %rd240;
	st.u32 	[%rd245+8], %r758;
	ld.u64 	%rd246, [%rd76+8];
	add.s64 	%rd247, %rd246, %rd240;
	st.u32 	[%rd247+12], %r758;
	add.s16 	%rs378, %rs378, 4;
	and.b16  	%rs251, %rs378, 255;
	setp.eq.s16 	%p257, %rs251, %rs377;
	@%p257 bra 	$L__BB1_119;
	bra.uni 	$L__BB1_118;
$L__BB1_119:
	setp.eq.s16 	%p258, %rs63, 0;
	@%p258 bra 	$L__BB1_123;
	ld.u64 	%rd248, [%rd76+8];
	cvt.u64.u16 	%rd20, %rs377;
	cvt.u32.u16 	%r759, %rs377;
	mul.wide.u32 	%rd249, %r759, 4;
	add.s64 	%rd250, %rd248, %rd249;
	mov.b32 	%r760, 0;
	st.u32 	[%rd250], %r760;
	setp.eq.s16 	%p259, %rs63, 1;
	@%p259 bra 	$L__BB1_123;
	ld.u64 	%rd251, [%rd76+8];
	shl.b64 	%rd252, %rd20, 2;
	add.s64 	%rd253, %rd251, %rd252;
	mov.b32 	%r761, 0;
	st.u32 	[%rd253+4], %r761;
	setp.eq.s16 	%p260, %rs63, 2;
	@%p260 bra 	$L__BB1_123;
	ld.u64 	%rd254, [%rd76+8];
	add.s64 	%rd256, %rd254, %rd252;
	mov.b32 	%r762, 0;
	st.u32 	[%rd256+8], %r762;
$L__BB1_123:
	cvt.s16.s8 	%rs252, %rs403;
	setp.lt.s16 	%p261, %rs252, 1;
	@%p261 bra 	$L__BB1_136;
	mov.b16 	%rs379, 0;
$L__BB1_125:
	ld.shared.u64 	%rd257, [%r2];
	cvt.u64.u16 	%rd258, %rs379;
	and.b64  	%rd21, %rd258, 255;
	cvt.u32.u16 	%r763, %rs379;
	and.b32  	%r764, %r763, 255;
	mul.wide.u32 	%rd259, %r764, 4;
	add.s64 	%rd260, %rd257, %rd259;
	ld.u32 	%r108, [%rd260];
	setp.eq.s32 	%p262, %r108, 0;
	@%p262 bra 	$L__BB1_135;
	cvt.s16.s8 	%rs254, %rs61;
	setp.lt.s16 	%p263, %rs254, 1;
	@%p263 bra 	$L__BB1_134;
	setp.lt.u16 	%p264, %rs61, 4;
	mov.b16 	%rs381, 0;
	mov.b32 	%r1587, 0;
	@%p264 bra 	$L__BB1_130;
	mov.b16 	%rs380, 0;
	mov.b32 	%r1587, 0;
$L__BB1_129:
	ld.shared.u64 	%rd261, [%r1+8];
	cvt.u32.u16 	%r767, %rs380;
	and.b32  	%r768, %r767, 255;
	mul.wide.u32 	%rd262, %r768, 4;
	add.s64 	%rd263, %rd261, %rd262;
	ld.u32 	%r769, [%rd263];
	ld.u64 	%rd264, [%rd76+8];
	add.s16 	%rs257, %rs380, %rs379;
	cvt.u32.u16 	%r770, %rs257;
	and.b32  	%r771, %r770, 255;
	mul.wide.u32 	%rd265, %r771, 4;
	add.s64 	%rd266, %rd264, %rd265;
	ld.u32 	%r772, [%rd266];
	mad.lo.s32 	%r773, %r769, %r108, %r772;
	add.s32 	%r775, %r773, %r1587;
	setp.eq.s32 	%p265, %r775, -1;
	selp.b32 	%r776, 0, %r775, %p265;
	st.u32 	[%rd266], %r776;
	selp.u32 	%r777, 1, 0, %p265;
	ld.shared.u64 	%rd267, [%r1+8];
	add.s64 	%rd268, %rd267, %rd262;
	ld.u32 	%r778, [%rd268+4];
	ld.u64 	%rd269, [%rd76+8];
	add.s64 	%rd270, %rd269, %rd265;
	ld.u32 	%r779, [%rd270+4];
	mad.lo.s32 	%r780, %r778, %r108, %r779;
	add.s32 	%r782, %r780, %r777;
	setp.eq.s32 	%p266, %r782, -1;
	selp.b32 	%r783, 0, %r782, %p266;
	st.u32 	[%rd270+4], %r783;
	selp.u32 	%r784, 1, 0, %p266;
	ld.shared.u64 	%rd271, [%r1+8];
	add.s64 	%rd272, %rd271, %rd262;
	ld.u32 	%r785, [%rd272+8];
	ld.u64 	%rd273, [%rd76+8];
	add.s64 	%rd274, %rd273, %rd265;
	ld.u32 	%r786, [%rd274+8];
	mad.lo.s32 	%r787, %r785, %r108, %r786;
	add.s32 	%r789, %r787, %r784;
	setp.eq.s32 	%p267, %r789, -1;
	selp.b32 	%r790, 0, %r789, %p267;
	st.u32 	[%rd274+8], %r790;
	selp.u32 	%r791, 1, 0, %p267;
	ld.shared.u64 	%rd275, [%r1+8];
	add.s64 	%rd276, %rd275, %rd262;
	ld.u32 	%r792, [%rd276+12];
	ld.u64 	%rd277, [%rd76+8];
	add.s64 	%rd278, %rd277, %rd265;
	ld.u32 	%r793, [%rd278+12];
	mad.lo.s32 	%r794, %r792, %r108, %r793;
	add.s32 	%r796, %r794, %r791;
	setp.eq.s32 	%p268, %r796, -1;
	selp.b32 	%r797, 0, %r796, %p268;
	st.u32 	[%rd278+12], %r797;
	selp.u32 	%r1587, 1, 0, %p268;
	add.s16 	%rs380, %rs380, 4;
	and.b16  	%rs258, %rs380, 255;
	and.b16  	%rs381, %rs61, 124;
	setp.ne.s16 	%p269, %rs258, %rs381;
	@%p269 bra 	$L__BB1_129;
$L__BB1_130:
	and.b16  	%rs73, %rs61, 3;
	setp.eq.s16 	%p270, %rs73, 0;
	@%p270 bra 	$L__BB1_134;
	setp.eq.s16 	%p271, %rs73, 1;
	ld.shared.u64 	%rd279, [%r1+8];
	cvt.u64.u16 	%rd22, %rs381;
	cvt.u32.u16 	%r798, %rs381;
	mul.wide.u32 	%rd280, %r798, 4;
	add.s64 	%rd281, %rd279, %rd280;
	ld.u32 	%r799, [%rd281];
	ld.u64 	%rd282, [%rd76+8];
	add.s16 	%rs259, %rs381, %rs379;
	cvt.u32.u16 	%r800, %rs259;
	and.b32  	%r801, %r800, 255;
	mul.wide.u32 	%rd283, %r801, 4;
	add.s64 	%rd284, %rd282, %rd283;
	ld.u32 	%r802, [%rd284];
	mad.lo.s32 	%r803, %r799, %r108, %r802;
	add.s32 	%r112, %r803, %r1587;
	setp.eq.s32 	%p272, %r112, -1;
	selp.b32 	%r805, 0, %r112, %p272;
	st.u32 	[%rd284], %r805;
	@%p271 bra 	$L__BB1_134;
	setp.eq.s16 	%p274, %rs73, 2;
	selp.u32 	%r806, 1, 0, %p272;
	ld.shared.u64 	%rd285, [%r1+8];
	shl.b64 	%rd286, %rd22, 2;
	add.s64 	%rd287, %rd285, %rd286;
	ld.u32 	%r807, [%rd287+4];
	ld.u64 	%rd288, [%rd76+8];
	add.s64 	%rd23, %rd22, %rd21;
	shl.b64 	%rd289, %rd23, 2;
	add.s64 	%rd290, %rd288, %rd289;
	ld.u32 	%r808, [%rd290+4];
	mad.lo.s32 	%r809, %r807, %r108, %r808;
	add.s32 	%r113, %r809, %r806;
	setp.eq.s32 	%p275, %r113, -1;
	selp.b32 	%r811, 0, %r113, %p275;
	st.u32 	[%rd290+4], %r811;
	@%p274 bra 	$L__BB1_134;
	setp.eq.s32 	%p276, %r113, -1;
	selp.u32 	%r812, 1, 0, %p276;
	ld.shared.u64 	%rd291, [%r1+8];
	add.s64 	%rd293, %rd291, %rd286;
	ld.u32 	%r813, [%rd293+8];
	ld.u64 	%rd294, [%rd76+8];
	add.s64 	%rd296, %rd294, %rd289;
	ld.u32 	%r814, [%rd296+8];
	mad.lo.s32 	%r815, %r813, %r108, %r814;
	add.s32 	%r817, %r815, %r812;
	setp.eq.s32 	%p277, %r817, -1;
	selp.b32 	%r818, 0, %r817, %p277;
	st.u32 	[%rd296+8], %r818;
$L__BB1_134:
	ld.u64 	%rd297, [%rd76+8];
	cvt.u64.u16 	%rd298, %rs61;
	cvt.s64.s8 	%rd299, %rd298;
	add.s64 	%rd300, %rd21, %rd299;
	shl.b64 	%rd301, %rd300, 2;
	add.s64 	%rd302, %rd297, %rd301;
	mov.b32 	%r819, 0;
	st.u32 	[%rd302], %r819;
$L__BB1_135:
	add.s16 	%rs260, %rs379, 1;
	cvt.s16.s8 	%rs379, %rs260;
	setp.lt.s16 	%p278, %rs379, %rs252;
	@%p278 bra 	$L__BB1_125;
$L__BB1_136:
	ld.u64 	%rd303, [%rd76+8];
	ld.u8 	%rs403, [%rd76];
	cvt.u32.u16 	%r820, %rs403;
	cvt.s32.s8 	%r821, %r820;
	mul.wide.s32 	%rd304, %r821, 4;
	add.s64 	%rd305, %rd303, %rd304;
	ld.u32 	%r822, [%rd305+-4];
	setp.ne.s32 	%p279, %r822, 0;
	@%p279 bra 	$L__BB1_138;
	add.s16 	%rs403, %rs403, -1;
	st.u8 	[%rd76], %rs403;
$L__BB1_138:
	st.shared.u8 	[%r2+-8], %rs403;
	cvt.s16.s8 	%rs263, %rs403;
	setp.lt.s16 	%p280, %rs263, 1;
	@%p280 bra 	$L__BB1_141;
	mov.b16 	%rs383, 0;
$L__BB1_140:
	ld.u64 	%rd306, [%rd76+8];
	cvt.u32.u16 	%r823, %rs383;
	and.b32  	%r824, %r823, 255;
	mul.wide.u32 	%rd307, %r824, 4;
	add.s64 	%rd308, %rd306, %rd307;
	ld.u32 	%r825, [%rd308];
	ld.shared.u64 	%rd309, [%r2];
	add.s64 	%rd310, %rd309, %rd307;
	st.u32 	[%rd310], %r825;
	add.s16 	%rs265, %rs383, 1;
	cvt.s16.s8 	%rs383, %rs265;
	ld.shared.s8 	%rs403, [%r2+-8];
	setp.lt.s16 	%p281, %rs383, %rs403;
	@%p281 bra 	$L__BB1_140;
$L__BB1_141:
	ld.s8 	%rs82, [%rd76];
	ld.shared.s8 	%rs83, [_ZZ9kerneldekP3bigS0_S0_S0_E2sp_$_0];
	setp.lt.s16 	%p282, %rs82, %rs83;
	@%p282 bra 	$L__BB1_193;
	ld.shared.u64 	%rd311, [%r2];
	cvt.u32.u16 	%r826, %rs403;
	cvt.s32.s8 	%r827, %r826;
	mul.wide.s32 	%rd312, %r827, 4;
	add.s64 	%rd313, %rd311, %rd312;
	mov.b32 	%r828, 0;
	st.u32 	[%rd313], %r828;
	ld.shared.u8 	%rs266, [%r2+-8];
	add.s16 	%rs403, %rs266, 1;
	st.shared.u8 	[%r2+-8], %rs403;
	sub.s16 	%rs267, %rs82, %rs83;
	add.s16 	%rs268, %rs267, 1;
	cvt.s16.s8 	%rs386, %rs268;
	setp.lt.s16 	%p283, %rs386, 1;
	setp.lt.s16 	%p284, %rs83, 0;
	or.pred  	%p285, %p283, %p284;
	@%p285 bra 	$L__BB1_189;
	add.s16 	%rs269, %rs83, 1;
	cvt.u32.u16 	%r829, %rs269;
	and.b32  	%r114, %r829, 252;
	and.b32  	%r115, %r829, 248;
$L__BB1_144:
	mov.u16 	%rs88, %rs386;
	add.s16 	%rs386, %rs88, -1;
	mov.b32 	%r1588, 32;
$L__BB1_145:
	add.s32 	%r117, %r1588, -1;
	setp.ne.s32 	%p286, %r117, 0;
	sub.s32 	%r118, 33, %r1588;
	@%p286 bra 	$L__BB1_197;
	setp.lt.u16 	%p322, %rs83, 7;
	mov.pred 	%p556, 0;
	mov.b32 	%r1603, 0;
	mov.u16 	%rs398, %rs386;
	@%p322 bra 	$L__BB1_165;
	mov.pred 	%p556, 0;
	mov.b32 	%r1589, 0;
	mov.u16 	%rs398, %rs386;
$L__BB1_148:
	.pragma "nounroll";
	ld.shared.u64 	%rd340, [%r2];
	cvt.u64.u16 	%rd341, %rs398;
	and.b64  	%rd25, %rd341, 255;
	cvt.u32.u16 	%r951, %rs398;
	and.b32  	%r952, %r951, 255;
	mul.wide.u32 	%rd342, %r952, 4;
	add.s64 	%rd343, %rd340, %rd342;
	ld.u32 	%r120, [%rd343];
	ld.shared.u8 	%r953, [_ZZ9kerneldekP3bigS0_S0_S0_E2sp_$_0];
	setp.eq.s32 	%p324, %r1589, %r953;
	shl.b32 	%r954, %r1589, 2;
	mov.u32 	%r955, _ZZ9kerneldekP3bigS0_S0_S0_E1s;
	add.s32 	%r956, %r955, %r954;
	add.s32 	%r121, %r956, 4096;
	mov.b32 	%r1590, 0;
	@%p324 bra 	$L__BB1_150;
	ld.shared.u32 	%r1590, [%r121];
$L__BB1_150:
	sub.s32 	%r958, %r120, %r1590;
	setp.lt.u32 	%p325, %r120, %r1590;
	add.s32 	%r959, %r958, -1;
	setp.ge.u32 	%p326, %r959, %r120;
	selp.s32 	%r960, -1, 0, %p556;
	add.s32 	%r961, %r958, %r960;
	selp.u32 	%r962, -1, 0, %p325;
	selp.u32 	%r963, -1, 0, %p326;
	selp.b32 	%r964, %r963, %r962, %p556;
	and.b32  	%r965, %r964, 1;
	setp.eq.b32 	%p39, %r965, 1;
	shl.b64 	%rd344, %rd25, 2;
	add.s64 	%rd26, %rd3, %rd344;
	st.u32 	[%rd26], %r961;
	add.s32 	%r966, %r1589, 1;
	ld.shared.u64 	%rd345, [%r2];
	add.s64 	%rd346, %rd345, %rd344;
	ld.u32 	%r124, [%rd346+4];
	ld.shared.u8 	%r967, [_ZZ9kerneldekP3bigS0_S0_S0_E2sp_$_0];
	setp.eq.s32 	%p327, %r966, %r967;
	mov.b32 	%r1591, 0;
	@%p327 bra 	$L__BB1_152;
	ld.shared.u32 	%r1591, [%r121+4];
$L__BB1_152:
	sub.s32 	%r969, %r124, %r1591;
	setp.lt.u32 	%p328, %r124, %r1591;
	add.s32 	%r970, %r969, -1;
	setp.ge.u32 	%p329, %r970, %r124;
	selp.s32 	%r971, -1, 0, %p39;
	add.s32 	%r972, %r969, %r971;
	selp.u32 	%r973, -1, 0, %p328;
	selp.u32 	%r974, -1, 0, %p329;
	selp.b32 	%r975, %r974, %r973, %p39;
	and.b32  	%r976, %r975, 1;
	setp.eq.b32 	%p40, %r976, 1;
	st.u32 	[%rd26+4], %r972;
	add.s32 	%r977, %r1589, 2;
	ld.shared.u64 	%rd347, [%r2];
	add.s64 	%rd349, %rd347, %rd344;
	ld.u32 	%r127, [%rd349+8];
	ld.shared.u8 	%r978, [_ZZ9kerneldekP3bigS0_S0_S0_E2sp_$_0];
	setp.eq.s32 	%p330, %r977, %r978;
	mov.b32 	%r1592, 0;
	@%p330 bra 	$L__BB1_154;
	ld.shared.u32 	%r1592, [%r121+8];
$L__BB1_154:
	sub.s32 	%r980, %r127, %r1592;
	setp.lt.u32 	%p331, %r127, %r1592;
	add.s32 	%r981, %r980, -1;
	setp.ge.u32 	%p332, %r981, %r127;
	selp.s32 	%r982, -1, 0, %p40;
	add.s32 	%r983, %r980, %r982;
	selp.u32 	%r984, -1, 0, %p331;
	selp.u32 	%r985, -1, 0, %p332;
	selp.b32 	%r986, %r985, %r984, %p40;
	and.b32  	%r987, %r986, 1;
	setp.eq.b32 	%p41, %r987, 1;
	st.u32 	[%rd26+8], %r983;
	add.s32 	%r988, %r1589, 3;
	ld.shared.u64 	%rd350, [%r2];
	add.s64 	%rd352, %rd350, %rd344;
	ld.u32 	%r130, [%rd352+12];
	ld.shared.u8 	%r989, [_ZZ9kerneldekP3bigS0_S0_S0_E2sp_$_0];
	setp.eq.s32 	%p333, %r988, %r989;
	mov.b32 	%r1593, 0;
	@%p333 bra 	$L__BB1_156;
	ld.shared.u32 	%r1593, [%r121+12];
$L__BB1_156:
	sub.s32 	%r991, %r130, %r1593;
	setp.lt.u32 	%p334, %r130, %r1593;
	add.s32 	%r992, %r991, -1;
	setp.ge.u32 	%p335, %r992, %r130;
	selp.s32 	%r993, -1, 0, %p41;
	add.s32 	%r994, %r991, %r993;
	selp.u32 	%r995, -1, 0, %p334;
	selp.u32 	%r996, -1, 0, %p335;
	selp.b32 	%r997, %r996, %r995, %p41;
	and.b32  	%r998, %r997, 1;
	setp.eq.b32 	%p42, %r998, 1;
	st.u32 	[%rd26+12], %r994;
	add.s32 	%r999, %r1589, 4;
	ld.shared.u64 	%rd353, [%r2];
	add.s64 	%rd355, %rd353, %rd344;
	ld.u32 	%r133, [%rd355+16];
	ld.shared.u8 	%r1000, [_ZZ9kerneldekP3bigS0_S0_S0_E2sp_$_0];
	setp.eq.s32 	%p336, %r999, %r1000;
	mov.b32 	%r1594, 0;
	@%p336 bra 	$L__BB1_158;
	ld.shared.u32 	%r1594, [%r121+16];
$L__BB1_158:
	sub.s32 	%r1002, %r133, %r1594;
	setp.lt.u32 	%p337, %r133, %r1594;
	add.s32 	%r1003, %r1002, -1;
	setp.ge.u32 	%p338, %r1003, %r133;
	selp.s32 	%r1004, -1, 0, %p42;
	add.s32 	%r1005, %r1002, %r1004;
	selp.u32 	%r1006, -1, 0, %p337;
	selp.u32 	%r1007, -1, 0, %p338;
	selp.b32 	%r1008, %r1007, %r1006, %p42;
	and.b32  	%r1009, %r1008, 1;
	setp.eq.b32 	%p43, %r1009, 1;
	st.u32 	[%rd26+16], %r1005;
	add.s32 	%r1010, %r1589, 5;
	ld.shared.u64 	%rd356, [%r2];
	add.s64 	%rd358, %rd356, %rd344;
	ld.u32 	%r136, [%rd358+20];
	ld.shared.u8 	%r1011, [_ZZ9kerneldekP3bigS0_S0_S0_E2sp_$_0];
	setp.eq.s32 	%p339, %r1010, %r1011;
	mov.b32 	%r1595, 0;
	@%p339 bra 	$L__BB1_160;
	ld.shared.u32 	%r1595, [%r121+20];
$L__BB1_160:
	sub.s32 	%r1013, %r136, %r1595;
	setp.lt.u32 	%p340, %r136, %r1595;
	add.s32 	%r1014, %r1013, -1;
	setp.ge.u32 	%p341, %r1014, %r136;
	selp.s32 	%r1015, -1, 0, %p43;
	add.s32 	%r1016, %r1013, %r1015;
	selp.u32 	%r1017, -1, 0, %p340;
	selp.u32 	%r1018, -1, 0, %p341;
	selp.b32 	%r1019, %r1018, %r1017, %p43;
	and.b32  	%r1020, %r1019, 1;
	setp.eq.b32 	%p44, %r1020, 1;
	st.u32 	[%rd26+20], %r1016;
	add.s32 	%r1021, %r1589, 6;
	ld.shared.u64 	%rd359, [%r2];
	add.s64 	%rd361, %rd359, %rd344;
	ld.u32 	%r139, [%rd361+24];
	ld.shared.u8 	%r1022, [_ZZ9kerneldekP3bigS0_S0_S0_E2sp_$_0];
	setp.eq.s32 	%p342, %r1021, %r1022;
	mov.b32 	%r1596, 0;
	@%p342 bra 	$L__BB1_162;
	ld.shared.u32 	%r1596, [%r121+24];
$L__BB1_162:
	sub.s32 	%r1024, %r139, %r1596;
	setp.lt.u32 	%p343, %r139, %r1596;
	add.s32 	%r1025, %r1024, -1;
	setp.ge.u32 	%p344, %r1025, %r139;
	selp.s32 	%r1026, -1, 0, %p44;
	add.s32 	%r1027, %r1024, %r1026;
	selp.u32 	%r1028, -1, 0, %p343;
	selp.u32 	%r1029, -1, 0, %p344;
	selp.b32 	%r1030, %r1029, %r1028, %p44;
	and.b32  	%r1031, %r1030, 1;
	setp.eq.b32 	%p45, %r1031, 1;
	st.u32 	[%rd26+24], %r1027;
	add.s32 	%r1032, %r1589, 7;
	ld.shared.u64 	%rd362, [%r2];
	add.s64 	%rd364, %rd362, %rd344;
	ld.u32 	%r142, [%rd364+28];
	ld.shared.u8 	%r1033, [_ZZ9kerneldekP3bigS0_S0_S0_E2sp_$_0];
	setp.eq.s32 	%p345, %r1032, %r1033;
	mov.b32 	%r1597, 0;
	@%p345 bra 	$L__BB1_164;
	ld.shared.u32 	%r1597, [%r121+28];
$L__BB1_164:
	sub.s32 	%r1034, %r142, %r1597;
	setp.lt.u32 	%p346, %r142, %r1597;
	add.s32 	%r1035, %r1034, -1;
	setp.ge.u32 	%p347, %r1035, %r142;
	selp.s32 	%r1036, -1, 0, %p45;
	add.s32 	%r1037, %r1034, %r1036;
	selp.u32 	%r1038, -1, 0, %p346;
	selp.u32 	%r1039, -1, 0, %p347;
	selp.b32 	%r1040, %r1039, %r1038, %p45;
	and.b32  	%r1041, %r1040, 1;
	setp.eq.b32 	%p556, %r1041, 1;
	st.u32 	[%rd26+28], %r1037;
	add.s32 	%r1589, %r1589, 8;
	add.s16 	%rs398, %rs398, 8;
	setp.ne.s32 	%p348, %r1589, %r115;
	mov.u32 	%r1603, %r115;
	@%p348 bra 	$L__BB1_148;
$L__BB1_165:
	add.s16 	%rs277, %rs83, 1;
	cvt.u32.u16 	%r1042, %rs277;
	and.b32  	%r1043, %r1042, 7;
	setp.eq.s32 	%p349, %r1043, 0;
	@%p349 bra 	$L__BB1_225;
	and.b16  	%rs280, %rs277, 7;
	add.s16 	%rs281, %rs280, -1;
	setp.lt.u16 	%p351, %rs281, 3;
	@%p351 bra 	$L__BB1_176;
	ld.shared.u64 	%rd365, [%r2];
	cvt.u64.u16 	%rd366, %rs398;
	and.b64  	%rd27, %rd366, 255;
	cvt.u32.u16 	%r1045, %rs398;
	and.b32  	%r1046, %r1045, 255;
	mul.wide.u32 	%rd367, %r1046, 4;
	add.s64 	%rd368, %rd365, %rd367;
	ld.u32 	%r147, [%rd368];
	ld.shared.u8 	%r1047, [_ZZ9kerneldekP3bigS0_S0_S0_E2sp_$_0];
	setp.eq.s32 	%p352, %r1603, %r1047;
	shl.b32 	%r1048, %r1603, 2;
	mov.u32 	%r1049, _ZZ9kerneldekP3bigS0_S0_S0_E1s;
	add.s32 	%r1050, %r1049, %r1048;
	add.s32 	%r148, %r1050, 4096;
	mov.b32 	%r1599, 0;
	@%p352 bra 	$L__BB1_169;
	ld.shared.u32 	%r1599, [%r148];
$L__BB1_169:
	sub.s32 	%r1052, %r147, %r1599;
	setp.lt.u32 	%p353, %r147, %r1599;
	add.s32 	%r1053, %r1052, -1;
	setp.ge.u32 	%p354, %r1053, %r147;
	selp.s32 	%r1054, -1, 0, %p556;
	add.s32 	%r1055, %r1052, %r1054;
	selp.u32 	%r1056, -1, 0, %p353;
	selp.u32 	%r1057, -1, 0, %p354;
	selp.b32 	%r1058, %r1057, %r1056, %p556;
	and.b32  	%r1059, %r1058, 1;
	setp.eq.b32 	%p49, %r1059, 1;
	shl.b64 	%rd369, %rd27, 2;
	add.s64 	%rd28, %rd3, %rd369;
	st.u32 	[%rd28], %r1055;
	add.s32 	%r1060, %r1603, 1;
	ld.shared.u64 	%rd370, [%r2];
	add.s64 	%rd371, %rd370, %rd369;
	ld.u32 	%r151, [%rd371+4];
	ld.shared.u8 	%r1061, [_ZZ9kerneldekP3bigS0_S0_S0_E2sp_$_0];
	setp.eq.s32 	%p355, %r1060, %r1061;
	mov.b32 	%r1600, 0;
	@%p355 bra 	$L__BB1_171;
	ld.shared.u32 	%r1600, [%r1050+4100];
$L__BB1_171:
	sub.s32 	%r1066, %r151, %r1600;
	setp.lt.u32 	%p356, %r151, %r1600;
	add.s32 	%r1067, %r1066, -1;
	setp.ge.u32 	%p357, %r1067, %r151;
	selp.s32 	%r1068, -1, 0, %p49;
	add.s32 	%r1069, %r1066, %r1068;
	selp.u32 	%r1070, -1, 0, %p356;
	selp.u32 	%r1071, -1, 0, %p357;
	selp.b32 	%r1072, %r1071, %r1070, %p49;
	and.b32  	%r1073, %r1072, 1;
	setp.eq.b32 	%p50, %r1073, 1;
	st.u32 	[%rd28+4], %r1069;
	add.s32 	%r1074, %r1603, 2;
	ld.shared.u64 	%rd372, [%r2];
	add.s64 	%rd374, %rd372, %rd369;
	ld.u32 	%r154, [%rd374+8];
	ld.shared.u8 	%r1075, [_ZZ9kerneldekP3bigS0_S0_S0_E2sp_$_0];
	setp.eq.s32 	%p358, %r1074, %r1075;
	mov.b32 	%r1601, 0;
	@%p358 bra 	$L__BB1_173;
	shl.b32 	%r1076, %r1603, 2;
	mov.u32 	%r1077, _ZZ9kerneldekP3bigS0_S0_S0_E1s;
	add.s32 	%r1078, %r1077, %r1076;
	ld.shared.u32 	%r1601, [%r1078+4104];
$L__BB1_173:
	sub.s32 	%r1080, %r154, %r1601;
	setp.lt.u32 	%p359, %r154, %r1601;
	add.s32 	%r1081, %r1080, -1;
	setp.ge.u32 	%p360, %r1081, %r154;
	selp.s32 	%r1082, -1, 0, %p50;
	add.s32 	%r1083, %r1080, %r1082;
	selp.u32 	%r1084, -1, 0, %p359;
	selp.u32 	%r1085, -1, 0, %p360;
	selp.b32 	%r1086, %r1085, %r1084, %p50;
	and.b32  	%r1087, %r1086, 1;
	setp.eq.b32 	%p51, %r1087, 1;
	st.u32 	[%rd28+8], %r1083;
	add.s32 	%r1088, %r1603, 3;
	ld.shared.u64 	%rd375, [%r2];
	add.s64 	%rd377, %rd375, %rd369;
	ld.u32 	%r157, [%rd377+12];
	ld.shared.u8 	%r1089, [_ZZ9kerneldekP3bigS0_S0_S0_E2sp_$_0];
	setp.eq.s32 	%p361, %r1088, %r1089;
	mov.b32 	%r1602, 0;
	@%p361 bra 	$L__BB1_175;
	mov.u32 	%r1091, _ZZ9kerneldekP3bigS0_S0_S0_E1s;
	add.s32 	%r1092, %r1091, %r1048;
	ld.shared.u32 	%r1602, [%r1092+4108];
$L__BB1_175:
	sub.s32 	%r1093, %r157, %r1602;
	setp.lt.u32 	%p362, %r157, %r1602;
	add.s32 	%r1094, %r1093, -1;
	setp.ge.u32 	%p363, %r1094, %r157;
	selp.s32 	%r1095, -1, 0, %p51;
	add.s32 	%r1096, %r1093, %r1095;
	selp.u32 	%r1097, -1, 0, %p362;
	selp.u32 	%r1098, -1, 0, %p363;
	selp.b32 	%r1099, %r1098, %r1097, %p51;
	and.b32  	%r1100, %r1099, 1;
	setp.eq.b32 	%p556, %r1100, 1;
	st.u32 	[%rd28+12], %r1096;
	add.s16 	%rs398, %rs398, 4;
	add.s32 	%r1603, %r1603, 4;
$L__BB1_176:
	add.s16 	%rs282, %rs83, 1;
	and.b16  	%rs97, %rs282, 3;
	setp.eq.s16 	%p364, %rs97, 0;
	@%p364 bra 	$L__BB1_225;
	setp.eq.s16 	%p366, %rs97, 1;
	@%p366 bra 	$L__BB1_183;
	ld.shared.u64 	%rd378, [%r2];
	cvt.u32.u16 	%r1102, %rs398;
	and.b32  	%r1103, %r1102, 255;
	mul.wide.u32 	%rd379, %r1103, 4;
	add.s64 	%rd380, %rd378, %rd379;
	ld.u32 	%r162, [%rd380];
	ld.shared.u8 	%r1104, [_ZZ9kerneldekP3bigS0_S0_S0_E2sp_$_0];
	setp.eq.s32 	%p367, %r1603, %r1104;
	mov.b32 	%r1604, 0;
	@%p367 bra 	$L__BB1_180;
	shl.b32 	%r1105, %r1603, 2;
	mov.u32 	%r1106, _ZZ9kerneldekP3bigS0_S0_S0_E1s;
	add.s32 	%r1107, %r1106, %r1105;
	ld.shared.u32 	%r1604, [%r1107+4096];
$L__BB1_180:
	sub.s32 	%r1109, %r162, %r1604;
	setp.lt.u32 	%p368, %r162, %r1604;
	add.s32 	%r1110, %r1109, -1;
	setp.ge.u32 	%p369, %r1110, %r162;
	selp.s32 	%r1111, -1, 0, %p556;
	add.s32 	%r1112, %r1109, %r1111;
	selp.u32 	%r1113, -1, 0, %p368;
	selp.u32 	%r1114, -1, 0, %p369;
	selp.b32 	%r1115, %r1114, %r1113, %p556;
	and.b32  	%r1116, %r1115, 1;
	setp.eq.b32 	%p55, %r1116, 1;
	add.s64 	%rd29, %rd3, %rd379;
	st.u32 	[%rd29], %r1112;
	add.s32 	%r1119, %r1603, 1;
	ld.shared.u64 	%rd382, [%r2];
	add.s64 	%rd383, %rd382, %rd379;
	ld.u32 	%r165, [%rd383+4];
	ld.shared.u8 	%r1120, [_ZZ9kerneldekP3bigS0_S0_S0_E2sp_$_0];
	setp.eq.s32 	%p370, %r1119, %r1120;
	mov.b32 	%r1605, 0;
	@%p370 bra 	$L__BB1_182;
	shl.b32 	%r1121, %r1603, 2;
	mov.u32 	%r1122, _ZZ9kerneldekP3bigS0_S0_S0_E1s;
	add.s32 	%r1123, %r1122, %r1121;
	ld.shared.u32 	%r1605, [%r1123+4100];
$L__BB1_182:
	sub.s32 	%r1124, %r165, %r1605;
	setp.lt.u32 	%p371, %r165, %r1605;
	add.s32 	%r1125, %r1124, -1;
	setp.ge.u32 	%p372, %r1125, %r165;
	selp.s32 	%r1126, -1, 0, %p55;
	add.s32 	%r1127, %r1124, %r1126;
	selp.u32 	%r1128, -1, 0, %p371;
	selp.u32 	%r1129, -1, 0, %p372;
	selp.b32 	%r1130, %r1129, %r1128, %p55;
	and.b32  	%r1131, %r1130, 1;
	setp.eq.b32 	%p556, %r1131, 1;
	st.u32 	[%rd29+4], %r1127;
	add.s16 	%rs398, %rs398, 2;
	add.s32 	%r1603, %r1603, 2;
$L__BB1_183:
	and.b16  	%rs284, %rs83, 1;
	setp.eq.b16 	%p373, %rs284, 1;
	@%p373 bra 	$L__BB1_225;
	ld.shared.u64 	%rd384, [%r2];
	cvt.u64.u16 	%rd385, %rs398;
	and.b64  	%rd30, %rd385, 255;
	cvt.u32.u16 	%r1133, %rs398;
	and.b32  	%r1134, %r1133, 255;
	mul.wide.u32 	%rd386, %r1134, 4;
	add.s64 	%rd387, %rd384, %rd386;
	ld.u32 	%r170, [%rd387];
	ld.shared.u8 	%r1135, [_ZZ9kerneldekP3bigS0_S0_S0_E2sp_$_0];
	setp.eq.s32 	%p374, %r1603, %r1135;
	mov.b32 	%r1607, 0;
	@%p374 bra 	$L__BB1_186;
	shl.b32 	%r1136, %r1603, 2;
	mov.u32 	%r1137, _ZZ9kerneldekP3bigS0_S0_S0_E1s;
	add.s32 	%r1138, %r1137, %r1136;
	ld.shared.u32 	%r1607, [%r1138+4096];
$L__BB1_186:
	sub.s32 	%r1139, %r170, %r1607;
	setp.lt.u32 	%p375, %r170, %r1607;
	add.s32 	%r1140, %r1139, -1;
	setp.ge.u32 	%p376, %r1140, %r170;
	selp.s32 	%r1141, -1, 0, %p556;
	add.s32 	%r1142, %r1139, %r1141;
	selp.u32 	%r1143, -1, 0, %p375;
	selp.u32 	%r1144, -1, 0, %p376;
	selp.b32 	%r1145, %r1144, %r1143, %p556;
	and.b32  	%r1146, %r1145, 1;
	setp.eq.b32 	%p556, %r1146, 1;
	shl.b64 	%rd388, %rd30, 2;
	add.s64 	%rd389, %rd3, %rd388;
	st.u32 	[%rd389], %r1142;
	add.s16 	%rs398, %rs398, 1;
	bra.uni 	$L__BB1_225;
$L__BB1_187:
	setp.gt.s16 	%p387, %rs287, 1;
	@%p387 bra 	$L__BB1_144;
	ld.shared.u8 	%rs403, [%r2+-8];
$L__BB1_189:
	cvt.s16.s8 	%rs292, %rs403;
	setp.lt.s16 	%p388, %rs292, 1;
	@%p388 bra 	$L__BB1_193;
	ld.shared.u64 	%rd24, [%r2];
	mov.u16 	%rs402, %rs403;
$L__BB1_191:
	cvt.u32.u16 	%r1154, %rs402;
	and.b32  	%r1155, %r1154, 255;
	mul.wide.u32 	%rd398, %r1155, 4;
	add.s64 	%rd399, %rd24, %rd398;
	ld.u32 	%r1156, [%rd399+-4];
	setp.ne.s32 	%p389, %r1156, 0;
	mov.u16 	%rs403, %rs402;
	@%p389 bra 	$L__BB1_193;
	and.b16  	%rs294, %rs402, 255;
	add.s16 	%rs402, %rs402, -1;
	st.shared.u8 	[%r2+-8], %rs402;
	setp.gt.u16 	%p390, %rs294, 1;
	mov.b16 	%rs403, 0;
	@%p390 bra 	$L__BB1_191;
$L__BB1_193:
	add.s16 	%rs349, %rs4, -1;
	setp.gt.s16 	%p391, %rs4, 1;
	@%p391 bra 	$L__BB1_1;
$L__BB1_194:
	and.b16  	%rs295, %rs403, 255;
	setp.eq.s16 	%p392, %rs295, 0;
	@%p392 bra 	$L__BB1_196;
	mov.u32 	%r1157, %tid.x;
	shl.b32 	%r1158, %r1157, 4;
	mov.u32 	%r1159, _ZZ9kerneldekP3bigS0_S0_S0_E2sb;
	add.s32 	%r212, %r1159, %r1158;
	ld.shared.u8 	%rs121, [%r212];
	setp.ne.s16 	%p393, %rs121, 0;
	@%p393 bra 	$L__BB1_230;
$L__BB1_196:
	mov.b16 	%rs412, 0;
	st.u8 	[%rd76], %rs412;
	bra.uni 	$L__BB1_252;
$L__BB1_197:
	setp.lt.u16 	%p289, %rs83, 3;
	mov.pred 	%p556, 0;
	mov.b32 	%r1612, 0;
	mov.u16 	%rs398, %rs386;
	@%p289 bra 	$L__BB1_210;
	mov.pred 	%p556, 0;
	mov.b32 	%r1615, 0;
	mov.u16 	%rs398, %rs386;
$L__BB1_199:
	.pragma "nounroll";
	ld.shared.u64 	%rd314, [%r2];
	cvt.u64.u16 	%rd315, %rs398;
	and.b64  	%rd34, %rd315, 255;
	cvt.u32.u16 	%r834, %rs398;
	and.b32  	%r835, %r834, 255;
	mul.wide.u32 	%rd316, %r835, 4;
	add.s64 	%rd317, %rd314, %rd316;
	ld.u32 	%r193, [%rd317];
	setp.eq.s32 	%p291, %r1615, 0;
	shl.b32 	%r836, %r1615, 2;
	mov.u32 	%r837, _ZZ9kerneldekP3bigS0_S0_S0_E1s;
	add.s32 	%r838, %r837, %r836;
	add.s32 	%r194, %r838, 4096;
	mov.b32 	%r1616, 0;
	@%p291 bra 	$L__BB1_201;
	ld.shared.u32 	%r839, [%r194+-4];
	shr.u32 	%r1616, %r839, %r118;
$L__BB1_201:
	ld.shared.u8 	%r841, [_ZZ9kerneldekP3bigS0_S0_S0_E2sp_$_0];
	setp.eq.s32 	%p292, %r1615, %r841;
	mov.b32 	%r1617, 0;
	@%p292 bra 	$L__BB1_203;
	ld.shared.u32 	%r842, [%r194];
	shl.b32 	%r1617, %r842, %r117;
$L__BB1_203:
	or.b32  	%r844, %r1617, %r1616;
	sub.s32 	%r845, %r193, %r844;
	setp.lt.u32 	%p293, %r193, %r844;
	add.s32 	%r846, %r845, -1;
	setp.ge.u32 	%p294, %r846, %r193;
	selp.s32 	%r847, -1, 0, %p556;
	add.s32 	%r848, %r845, %r847;
	selp.u32 	%r849, -1, 0, %p293;
	selp.u32 	%r850, -1, 0, %p294;
	selp.b32 	%r851, %r850, %r849, %p556;
	and.b32  	%r852, %r851, 1;
	setp.eq.b32 	%p69, %r852, 1;
	shl.b64 	%rd318, %rd34, 2;
	add.s64 	%rd35, %rd3, %rd318;
	st.u32 	[%rd35], %r848;
	add.s32 	%r853, %r1615, 1;
	ld.shared.u64 	%rd319, [%r2];
	add.s64 	%rd320, %rd319, %rd318;
	ld.u32 	%r199, [%rd320+4];
	ld.shared.u32 	%r200, [%r194];
	ld.shared.u8 	%r854, [_ZZ9kerneldekP3bigS0_S0_S0_E2sp_$_0];
	setp.eq.s32 	%p295, %r853, %r854;
	mov.b32 	%r1618, 0;
	@%p295 bra 	$L__BB1_205;
	ld.shared.u32 	%r855, [%r194+4];
	shl.b32 	%r1618, %r855, %r117;
$L__BB1_205:
	shr.u32 	%r857, %r200, %r118;
	or.b32  	%r858, %r1618, %r857;
	sub.s32 	%r859, %r199, %r858;
	setp.lt.u32 	%p296, %r199, %r858;
	add.s32 	%r860, %r859, -1;
	setp.ge.u32 	%p297, %r860, %r199;
	selp.s32 	%r861, -1, 0, %p69;
	add.s32 	%r862, %r859, %r861;
	selp.u32 	%r863, -1, 0, %p296;
	selp.u32 	%r864, -1, 0, %p297;
	selp.b32 	%r865, %r864, %r863, %p69;
	and.b32  	%r866, %r865, 1;
	setp.eq.b32 	%p70, %r866, 1;
	st.u32 	[%rd35+4], %r862;
	add.s32 	%r867, %r1615, 2;
	ld.shared.u64 	%rd321, [%r2];
	add.s64 	%rd323, %rd321, %rd318;
	ld.u32 	%r203, [%rd323+8];
	ld.shared.u32 	%r204, [%r194+4];
	ld.shared.u8 	%r868, [_ZZ9kerneldekP3bigS0_S0_S0_E2sp_$_0];
	setp.eq.s32 	%p298, %r867, %r868;
	mov.b32 	%r1619, 0;
	@%p298 bra 	$L__BB1_207;
	ld.shared.u32 	%r869, [%r194+8];
	shl.b32 	%r1619, %r869, %r117;
$L__BB1_207:
	shr.u32 	%r871, %r204, %r118;
	or.b32  	%r872, %r1619, %r871;
	sub.s32 	%r873, %r203, %r872;
	setp.lt.u32 	%p299, %r203, %r872;
	add.s32 	%r874, %r873, -1;
	setp.ge.u32 	%p300, %r874, %r203;
	selp.s32 	%r875, -1, 0, %p70;
	add.s32 	%r876, %r873, %r875;
	selp.u32 	%r877, -1, 0, %p299;
	selp.u32 	%r878, -1, 0, %p300;
	selp.b32 	%r879, %r878, %r877, %p70;
	and.b32  	%r880, %r879, 1;
	setp.eq.b32 	%p71, %r880, 1;
	st.u32 	[%rd35+8], %r876;
	add.s32 	%r881, %r1615, 3;
	ld.shared.u64 	%rd324, [%r2];
	add.s64 	%rd326, %rd324, %rd318;
	ld.u32 	%r207, [%rd326+12];
	ld.shared.u32 	%r208, [%r194+8];
	ld.shared.u8 	%r882, [_ZZ9kerneldekP3bigS0_S0_S0_E2sp_$_0];
	setp.eq.s32 	%p301, %r881, %r882;
	mov.b32 	%r1620, 0;
	@%p301 bra 	$L__BB1_209;
	ld.shared.u32 	%r883, [%r194+12];
	shl.b32 	%r1620, %r883, %r117;
$L__BB1_209:
	shr.u32 	%r884, %r208, %r118;
	or.b32  	%r885, %r1620, %r884;
	sub.s32 	%r886, %r207, %r885;
	setp.lt.u32 	%p302, %r207, %r885;
	add.s32 	%r887, %r886, -1;
	setp.ge.u32 	%p303, %r887, %r207;
	selp.s32 	%r888, -1, 0, %p71;
	add.s32 	%r889, %r886, %r888;
	selp.u32 	%r890, -1, 0, %p302;
	selp.u32 	%r891, -1, 0, %p303;
	selp.b32 	%r892, %r891, %r890, %p71;
	and.b32  	%r893, %r892, 1;
	setp.eq.b32 	%p556, %r893, 1;
	st.u32 	[%rd35+12], %r889;
	add.s32 	%r1615, %r1615, 4;
	add.s16 	%rs398, %rs398, 4;
	setp.eq.s32 	%p304, %r1615, %r114;
	mov.u32 	%r1612, %r114;
	@%p304 bra 	$L__BB1_210;
	bra.uni 	$L__BB1_199;
$L__BB1_210:
	add.s16 	%rs271, %rs83, 1;
	cvt.u32.u16 	%r894, %rs271;
	and.b32  	%r895, %r894, 3;
	setp.eq.s32 	%p305, %r895, 0;
	@%p305 bra 	$L__BB1_225;
	and.b16  	%rs274, %rs271, 3;
	setp.eq.s16 	%p307, %rs274, 1;
	@%p307 bra 	$L__BB1_219;
	ld.shared.u64 	%rd327, [%r2];
	cvt.u64.u16 	%rd328, %rs398;
	and.b64  	%rd31, %rd328, 255;
	cvt.u32.u16 	%r897, %rs398;
	and.b32  	%r898, %r897, 255;
	mul.wide.u32 	%rd329, %r898, 4;
	add.s64 	%rd330, %rd327, %rd329;
	ld.u32 	%r174, [%rd330];
	setp.eq.s32 	%p308, %r1612, 0;
	shl.b32 	%r899, %r1612, 2;
	mov.u32 	%r900, _ZZ9kerneldekP3bigS0_S0_S0_E1s;
	add.s32 	%r901, %r900, %r899;
	add.s32 	%r175, %r901, 4096;
	mov.b32 	%r1609, 0;
	@%p308 bra 	$L__BB1_214;
	ld.shared.u32 	%r902, [%r175+-4];
	shr.u32 	%r1609, %r902, %r118;
$L__BB1_214:
	ld.shared.u8 	%r904, [_ZZ9kerneldekP3bigS0_S0_S0_E2sp_$_0];
	setp.eq.s32 	%p309, %r1612, %r904;
	mov.b32 	%r1610, 0;
	@%p309 bra 	$L__BB1_216;
	ld.shared.u32 	%r905, [%r175];
	shl.b32 	%r1610, %r905, %r117;
$L__BB1_216:
	or.b32  	%r907, %r1610, %r1609;
	sub.s32 	%r908, %r174, %r907;
	setp.lt.u32 	%p310, %r174, %r907;
	add.s32 	%r909, %r908, -1;
	setp.ge.u32 	%p311, %r909, %r174;
	selp.s32 	%r910, -1, 0, %p556;
	add.s32 	%r911, %r908, %r910;
	selp.u32 	%r912, -1, 0, %p310;
	selp.u32 	%r913, -1, 0, %p311;
	selp.b32 	%r914, %r913, %r912, %p556;
	and.b32  	%r915, %r914, 1;
	setp.eq.b32 	%p62, %r915, 1;
	shl.b64 	%rd331, %rd31, 2;
	add.s64 	%rd32, %rd3, %rd331;
	st.u32 	[%rd32], %r911;
	add.s32 	%r916, %r1612, 1;
	ld.shared.u64 	%rd332, [%r2];
	add.s64 	%rd333, %rd332, %rd331;
	ld.u32 	%r180, [%rd333+4];
	ld.shared.u32 	%r181, [%r175];
	ld.shared.u8 	%r917, [_ZZ9kerneldekP3bigS0_S0_S0_E2sp_$_0];
	setp.eq.s32 	%p312, %r916, %r917;
	mov.b32 	%r1611, 0;
	@%p312 bra 	$L__BB1_218;
	ld.shared.u32 	%r918, [%r175+4];
	shl.b32 	%r1611, %r918, %r117;
$L__BB1_218:
	shr.u32 	%r919, %r181, %r118;
	or.b32  	%r920, %r1611, %r919;
	sub.s32 	%r921, %r180, %r920;
	setp.lt.u32 	%p313, %r180, %r920;
	add.s32 	%r922, %r921, -1;
	setp.ge.u32 	%p314, %r922, %r180;
	selp.s32 	%r923, -1, 0, %p62;
	add.s32 	%r924, %r921, %r923;
	selp.u32 	%r925, -1, 0, %p313;
	selp.u32 	%r926, -1, 0, %p314;
	selp.b32 	%r927, %r926, %r925, %p62;
	and.b32  	%r928, %r927, 1;
	setp.eq.b32 	%p556, %r928, 1;
	st.u32 	[%rd32+4], %r924;
	add.s16 	%rs398, %rs398, 2;
	add.s32 	%r1612, %r1612, 2;
$L__BB1_219:
	and.b16  	%rs275, %rs83, 1;
	setp.eq.b16 	%p315, %rs275, 1;
	@%p315 bra 	$L__BB1_225;
	ld.shared.u64 	%rd334, [%r2];
	cvt.u64.u16 	%rd335, %rs398;
	and.b64  	%rd33, %rd335, 255;
	cvt.u32.u16 	%r930, %rs398;
	and.b32  	%r931, %r930, 255;
	mul.wide.u32 	%rd336, %r931, 4;
	add.s64 	%rd337, %rd334, %rd336;
	ld.u32 	%r186, [%rd337];
	setp.eq.s32 	%p316, %r1612, 0;
	shl.b32 	%r932, %r1612, 2;
	mov.u32 	%r933, _ZZ9kerneldekP3bigS0_S0_S0_E1s;
	add.s32 	%r934, %r933, %r932;
	add.s32 	%r187, %r934, 4096;
	mov.b32 	%r1613, 0;
	@%p316 bra 	$L__BB1_222;
	ld.shared.u32 	%r935, [%r187+-4];
	shr.u32 	%r1613, %r935, %r118;
$L__BB1_222:
	ld.shared.u8 	%r937, [_ZZ9kerneldekP3bigS0_S0_S0_E2sp_$_0];
	setp.eq.s32 	%p317, %r1612, %r937;
	mov.b32 	%r1614, 0;
	@%p317 bra 	$L__BB1_224;
	ld.shared.u32 	%r938, [%r187];
	shl.b32 	%r1614, %r938, %r117;
$L__BB1_224:
	or.b32  	%r939, %r1614, %r1613;
	sub.s32 	%r940, %r186, %r939;
	setp.lt.u32 	%p318, %r186, %r939;
	add.s32 	%r941, %r940, -1;
	setp.ge.u32 	%p319, %r941, %r186;
	selp.s32 	%r942, -1, 0, %p556;
	add.s32 	%r943, %r940, %r942;
	selp.u32 	%r944, -1, 0, %p318;
	selp.u32 	%r945, -1, 0, %p319;
	selp.b32 	%r946, %r945, %r944, %p556;
	and.b32  	%r947, %r946, 1;
	setp.eq.b32 	%p556, %r947, 1;
	shl.b64 	%rd338, %rd33, 2;
	add.s64 	%rd339, %rd3, %rd338;
	st.u32 	[%rd339], %r943;
	add.s16 	%rs398, %rs398, 1;
$L__BB1_225:
	cvt.s16.s8 	%rs285, %rs398;
	setp.ge.s16 	%p377, %rs285, %rs82;
	not.pred 	%p378, %p556;
	or.pred  	%p379, %p377, %p378;
	@%p379 bra 	$L__BB1_227;
$L__BB1_226:
	ld.shared.u64 	%rd390, [%r2];
	cvt.u32.u16 	%r1147, %rs398;
	and.b32  	%r1148, %r1147, 255;
	mul.wide.u32 	%rd391, %r1148, 4;
	add.s64 	%rd392, %rd390, %rd391;
	ld.u32 	%r1149, [%rd392];
	setp.eq.s32 	%p556, %r1149, 0;
	add.s32 	%r1150, %r1149, -1;
	add.s64 	%rd393, %rd3, %rd391;
	st.u32 	[%rd393], %r1150;
	add.s16 	%rs286, %rs398, 1;
	cvt.s16.s8 	%rs398, %rs286;
	setp.lt.s16 	%p381, %rs398, %rs82;
	and.pred  	%p382, %p381, %p556;
	@%p382 bra 	$L__BB1_226;
$L__BB1_227:
	cvt.s16.s8 	%rs287, %rs88;
	cvt.s16.s8 	%rs288, %rs398;
	setp.lt.s16 	%p383, %rs288, %rs287;
	or.pred  	%p384, %p556, %p383;
	@%p384 bra 	$L__BB1_229;
$L__BB1_228:
	cvt.s16.s8 	%rs289, %rs398;
	add.s16 	%rs398, %rs398, -1;
	cvt.u32.u16 	%r1151, %rs398;
	and.b32  	%r1152, %r1151, 255;
	mul.wide.u32 	%rd394, %r1152, 4;
	add.s64 	%rd395, %rd3, %rd394;
	ld.u32 	%r1153, [%rd395];
	ld.shared.u64 	%rd396, [%r2];
	add.s64 	%rd397, %rd396, %rd394;
	st.u32 	[%rd397], %r1153;
	setp.gt.s16 	%p385, %rs289, %rs287;
	@%p385 bra 	$L__BB1_228;
$L__BB1_229:
	setp.gt.u32 	%p386, %r1588, 1;
	mov.u32 	%r1588, %r117;
	@%p386 bra 	$L__BB1_145;
	bra.uni 	$L__BB1_187;
$L__BB1_230:
	add.s16 	%rs122, %rs121, %rs403;
	cvt.s16.s8 	%rs296, %rs122;
	st.u8 	[%rd76], %rs122;
	setp.lt.s16 	%p394, %rs296, 1;
	@%p394 bra 	$L__BB1_237;
	and.b16  	%rs123, %rs122, 3;
	and.b16  	%rs298, %rs122, 255;
	setp.lt.u16 	%p395, %rs298, 4;
	mov.b16 	%rs405, 0;
	@%p395 bra 	$L__BB1_234;
	and.b16  	%rs405, %rs122, 124;
	mov.b16 	%rs408, 0;
$L__BB1_233:
	ld.u64 	%rd400, [%rd76+8];
	cvt.u32.u16 	%r1160, %rs408;
	and.b32  	%r1161, %r1160, 255;
	mul.wide.u32 	%rd401, %r1161, 4;
	add.s64 	%rd402, %rd400, %rd401;
	mov.b32 	%r1162, 0;
	st.u32 	[%rd402], %r1162;
	ld.u64 	%rd403, [%rd76+8];
	add.s64 	%rd404, %rd403, %rd401;
	st.u32 	[%rd404+4], %r1162;
	ld.u64 	%rd405, [%rd76+8];
	add.s64 	%rd406, %rd405, %rd401;
	st.u32 	[%rd406+8], %r1162;
	ld.u64 	%rd407, [%rd76+8];
	add.s64 	%rd408, %rd407, %rd401;
	st.u32 	[%rd408+12], %r1162;
	add.s16 	%rs408, %rs408, 4;
	and.b16  	%rs300, %rs408, 255;
	setp.eq.s16 	%p396, %rs300, %rs405;
	@%p396 bra 	$L__BB1_234;
	bra.uni 	$L__BB1_233;
$L__BB1_234:
	setp.eq.s16 	%p397, %rs123, 0;
	@%p397 bra 	$L__BB1_237;
	mov.b16 	%rs407, 0;
$L__BB1_236:
	.pragma "nounroll";
	ld.u64 	%rd409, [%rd76+8];
	cvt.u32.u16 	%r1163, %rs405;
	and.b32  	%r1164, %r1163, 255;
	mul.wide.u32 	%rd410, %r1164, 4;
	add.s64 	%rd411, %rd409, %rd410;
	mov.b32 	%r1165, 0;
	st.u32 	[%rd411], %r1165;
	add.s16 	%rs405, %rs405, 1;
	add.s16 	%rs407, %rs407, 1;
	and.b16  	%rs302, %rs407, 255;
	setp.ne.s16 	%p398, %rs302, %rs123;
	@%p398 bra 	$L__BB1_236;
$L__BB1_237:
	cvt.s16.s8 	%rs303, %rs403;
	setp.lt.s16 	%p399, %rs303, 1;
	@%p399 bra 	$L__BB1_250;
	and.b16  	%rs130, %rs121, 3;
	mov.b16 	%rs409, 0;
$L__BB1_239:
	ld.shared.u64 	%rd412, [%r2];
	cvt.u64.u16 	%rd413, %rs409;
	and.b64  	%rd36, %rd413, 255;
	cvt.u32.u16 	%r1166, %rs409;
	and.b32  	%r1167, %r1166, 255;
	mul.wide.u32 	%rd414, %r1167, 4;
	add.s64 	%rd415, %rd412, %rd414;
	ld.u32 	%r213, [%rd415];
	setp.eq.s32 	%p400, %r213, 0;
	@%p400 bra 	$L__BB1_249;
	cvt.s16.s8 	%rs305, %rs121;
	setp.lt.s16 	%p401, %rs305, 1;
	@%p401 bra 	$L__BB1_248;
	setp.lt.u16 	%p402, %rs121, 4;
	mov.b16 	%rs411, 0;
	mov.b32 	%r1622, 0;
	@%p402 bra 	$L__BB1_244;
	mov.b16 	%rs410, 0;
	mov.b32 	%r1622, 0;
$L__BB1_243:
	ld.shared.u64 	%rd416, [%r212+8];
	cvt.u32.u16 	%r1170, %rs410;
	and.b32  	%r1171, %r1170, 255;
	mul.wide.u32 	%rd417, %r1171, 4;
	add.s64 	%rd418, %rd416, %rd417;
	ld.u32 	%r1172, [%rd418];
	ld.u64 	%rd419, [%rd76+8];
	add.s16 	%rs308, %rs410, %rs409;
	cvt.u32.u16 	%r1173, %rs308;
	and.b32  	%r1174, %r1173, 255;
	mul.wide.u32 	%rd420, %r1174, 4;
	add.s64 	%rd421, %rd419, %rd420;
	ld.u32 	%r1175, [%rd421];
	mad.lo.s32 	%r1176, %r1172, %r213, %r1175;
	add.s32 	%r1178, %r1176, %r1622;
	setp.eq.s32 	%p403, %r1178, -1;
	selp.b32 	%r1179, 0, %r1178, %p403;
	st.u32 	[%rd421], %r1179;
	selp.u32 	%r1180, 1, 0, %p403;
	ld.shared.u64 	%rd422, [%r212+8];
	add.s64 	%rd423, %rd422, %rd417;
	ld.u32 	%r1181, [%rd423+4];
	ld.u64 	%rd424, [%rd76+8];
	add.s64 	%rd425, %rd424, %rd420;
	ld.u32 	%r1182, [%rd425+4];
	mad.lo.s32 	%r1183, %r1181, %r213, %r1182;
	add.s32 	%r1185, %r1183, %r1180;
	setp.eq.s32 	%p404, %r1185, -1;
	selp.b32 	%r1186, 0, %r1185, %p404;
	st.u32 	[%rd425+4], %r1186;
	selp.u32 	%r1187, 1, 0, %p404;
	ld.shared.u64 	%rd426, [%r212+8];
	add.s64 	%rd427, %rd426, %rd417;
	ld.u32 	%r1188, [%rd427+8];
	ld.u64 	%rd428, [%rd76+8];
	add.s64 	%rd429, %rd428, %rd420;
	ld.u32 	%r1189, [%rd429+8];
	mad.lo.s32 	%r1190, %r1188, %r213, %r1189;
	add.s32 	%r1192, %r1190, %r1187;
	setp.eq.s32 	%p405, %r1192, -1;
	selp.b32 	%r1193, 0, %r1192, %p405;
	st.u32 	[%rd429+8], %r1193;
	selp.u32 	%r1194, 1, 0, %p405;
	ld.shared.u64 	%rd430, [%r212+8];
	add.s64 	%rd431, %rd430, %rd417;
	ld.u32 	%r1195, [%rd431+12];
	ld.u64 	%rd432, [%rd76+8];
	add.s64 	%rd433, %rd432, %rd420;
	ld.u32 	%r1196, [%rd433+12];
	mad.lo.s32 	%r1197, %r1195, %r213, %r1196;
	add.s32 	%r1199, %r1197, %r1194;
	setp.eq.s32 	%p406, %r1199, -1;
	selp.b32 	%r1200, 0, %r1199, %p406;
	st.u32 	[%rd433+12], %r1200;
	selp.u32 	%r1622, 1, 0, %p406;
	add.s16 	%rs410, %rs410, 4;
	and.b16  	%rs309, %rs410, 255;
	and.b16  	%rs411, %rs121, 124;
	setp.ne.s16 	%p407, %rs309, %rs411;
	@%p407 bra 	$L__BB1_243;
$L__BB1_244:
	setp.eq.s16 	%p408, %rs130, 0;
	@%p408 bra 	$L__BB1_248;
	setp.eq.s16 	%p409, %rs130, 1;
	ld.shared.u64 	%rd434, [%r212+8];
	cvt.u64.u16 	%rd37, %rs411;
	cvt.u32.u16 	%r1201, %rs411;
	mul.wide.u32 	%rd435, %r1201, 4;
	add.s64 	%rd436, %rd434, %rd435;
	ld.u32 	%r1202, [%rd436];
	ld.u64 	%rd437, [%rd76+8];
	add.s16 	%rs310, %rs411, %rs409;
	cvt.u32.u16 	%r1203, %rs310;
	and.b32  	%r1204, %r1203, 255;
	mul.wide.u32 	%rd438, %r1204, 4;
	add.s64 	%rd439, %rd437, %rd438;
	ld.u32 	%r1205, [%rd439];
	mad.lo.s32 	%r1206, %r1202, %r213, %r1205;
	add.s32 	%r217, %r1206, %r1622;
	setp.eq.s32 	%p410, %r217, -1;
	selp.b32 	%r1208, 0, %r217, %p410;
	st.u32 	[%rd439], %r1208;
	@%p409 bra 	$L__BB1_248;
	setp.eq.s32 	%p411, %r217, -1;
	setp.eq.s16 	%p412, %rs130, 2;
	selp.u32 	%r1209, 1, 0, %p411;
	ld.shared.u64 	%rd440, [%r212+8];
	shl.b64 	%rd441, %rd37, 2;
	add.s64 	%rd442, %rd440, %rd441;
	ld.u32 	%r1210, [%rd442+4];
	ld.u64 	%rd443, [%rd76+8];
	add.s64 	%rd38, %rd37, %rd36;
	shl.b64 	%rd444, %rd38, 2;
	add.s64 	%rd445, %rd443, %rd444;
	ld.u32 	%r1211, [%rd445+4];
	mad.lo.s32 	%r1212, %r1210, %r213, %r1211;
	add.s32 	%r218, %r1212, %r1209;
	setp.eq.s32 	%p413, %r218, -1;
	selp.b32 	%r1214, 0, %r218, %p413;
	st.u32 	[%rd445+4], %r1214;
	@%p412 bra 	$L__BB1_248;
	setp.eq.s32 	%p414, %r218, -1;
	selp.u32 	%r1215, 1, 0, %p414;
	ld.shared.u64 	%rd446, [%r212+8];
	add.s64 	%rd448, %rd446, %rd441;
	ld.u32 	%r1216, [%rd448+8];
	ld.u64 	%rd449, [%rd76+8];
	add.s64 	%rd451, %rd449, %rd444;
	ld.u32 	%r1217, [%rd451+8];
	mad.lo.s32 	%r1218, %r1216, %r213, %r1217;
	add.s32 	%r1220, %r1218, %r1215;
	setp.eq.s32 	%p415, %r1220, -1;
	selp.b32 	%r1221, 0, %r1220, %p415;
	st.u32 	[%rd451+8], %r1221;
$L__BB1_248:
	ld.u64 	%rd452, [%rd76+8];
	cvt.u64.u16 	%rd453, %rs121;
	cvt.s64.s8 	%rd454, %rd453;
	add.s64 	%rd455, %rd36, %rd454;
	shl.b64 	%rd456, %rd455, 2;
	add.s64 	%rd457, %rd452, %rd456;
	mov.b32 	%r1222, 0;
	st.u32 	[%rd457], %r1222;
$L__BB1_249:
	add.s16 	%rs311, %rs409, 1;
	cvt.s16.s8 	%rs409, %rs311;
	setp.lt.s16 	%p416, %rs409, %rs303;
	@%p416 bra 	$L__BB1_239;
$L__BB1_250:
	ld.u64 	%rd458, [%rd76+8];
	ld.u8 	%rs412, [%rd76];
	cvt.u32.u16 	%r1223, %rs412;
	cvt.s32.s8 	%r1224, %r1223;
	mul.wide.s32 	%rd459, %r1224, 4;
	add.s64 	%rd460, %rd458, %rd459;
	ld.u32 	%r1225, [%rd460+-4];
	setp.ne.s32 	%p417, %r1225, 0;
	@%p417 bra 	$L__BB1_252;
	add.s16 	%rs412, %rs412, -1;
	st.u8 	[%rd76], %rs412;
$L__BB1_252:
	ld.u64 	%rd39, [%rd75+8];
	st.shared.u8 	[%r2+-8], %rs412;
	cvt.s16.s8 	%rs314, %rs412;
	setp.lt.s16 	%p418, %rs314, 1;
	@%p418 bra 	$L__BB1_255;
	mov.b16 	%rs413, 0;
$L__BB1_254:
	ld.u64 	%rd461, [%rd76+8];
	cvt.u32.u16 	%r1226, %rs413;
	and.b32  	%r1227, %r1226, 255;
	mul.wide.u32 	%rd462, %r1227, 4;
	add.s64 	%rd463, %rd461, %rd462;
	ld.u32 	%r1228, [%rd463];
	ld.shared.u64 	%rd464, [%r2];
	add.s64 	%rd465, %rd464, %rd462;
	st.u32 	[%rd465], %r1228;
	add.s16 	%rs316, %rs413, 1;
	cvt.s16.s8 	%rs413, %rs316;
	ld.shared.s8 	%rs412, [%r2+-8];
	setp.lt.s16 	%p419, %rs413, %rs412;
	@%p419 bra 	$L__BB1_254;
$L__BB1_255:
	ld.s8 	%rs146, [%rd76];
	ld.shared.s8 	%rs147, [_ZZ9kerneldekP3bigS0_S0_S0_E2sp_$_0];
	setp.lt.s16 	%p420, %rs146, %rs147;
	@%p420 bra 	$L__BB1_307;
	ld.shared.u64 	%rd466, [%r2];
	cvt.u32.u16 	%r1229, %rs412;
	cvt.s32.s8 	%r1230, %r1229;
	mul.wide.s32 	%rd467, %r1230, 4;
	add.s64 	%rd468, %rd466, %rd467;
	mov.b32 	%r1231, 0;
	st.u32 	[%rd468], %r1231;
	ld.shared.u8 	%rs317, [%r2+-8];
	add.s16 	%rs412, %rs317, 1;
	st.shared.u8 	[%r2+-8], %rs412;
	sub.s16 	%rs318, %rs146, %rs147;
	add.s16 	%rs319, %rs318, 1;
	cvt.s16.s8 	%rs416, %rs319;
	setp.lt.s16 	%p421, %rs416, 1;
	setp.lt.s16 	%p422, %rs147, 0;
	or.pred  	%p423, %p421, %p422;
	@%p423 bra 	$L__BB1_303;
	add.s16 	%rs320, %rs147, 1;
	cvt.u32.u16 	%r1232, %rs320;
	and.b16  	%rs150, %rs320, 3;
	and.b16  	%rs151, %rs320, -4;
	and.b32  	%r219, %r1232, 248;
	and.b16  	%rs324, %rs151, 255;
$L__BB1_258:
	mov.u16 	%rs154, %rs416;
	add.s16 	%rs416, %rs154, -1;
	mov.b32 	%r1623, 32;
$L__BB1_259:
	add.s32 	%r221, %r1623, -1;
	setp.ne.s32 	%p424, %r221, 0;
	sub.s32 	%r222, 33, %r1623;
	@%p424 bra 	$L__BB1_311;
	setp.lt.u16 	%p460, %rs147, 7;
	mov.pred 	%p570, 0;
	mov.b32 	%r1638, 0;
	mov.u16 	%rs428, %rs416;
	@%p460 bra 	$L__BB1_279;
	mov.pred 	%p570, 0;
	mov.b32 	%r1624, 0;
	mov.u16 	%rs428, %rs416;
$L__BB1_262:
	.pragma "nounroll";
	ld.shared.u64 	%rd495, [%r2];
	cvt.u64.u16 	%rd496, %rs428;
	and.b64  	%rd41, %rd496, 255;
	cvt.u32.u16 	%r1352, %rs428;
	and.b32  	%r1353, %r1352, 255;
	mul.wide.u32 	%rd497, %r1353, 4;
	add.s64 	%rd498, %rd495, %rd497;
	ld.u32 	%r224, [%rd498];
	ld.shared.u8 	%r1354, [_ZZ9kerneldekP3bigS0_S0_S0_E2sp_$_0];
	setp.eq.s32 	%p462, %r1624, %r1354;
	shl.b32 	%r1355, %r1624, 2;
	mov.u32 	%r1356, _ZZ9kerneldekP3bigS0_S0_S0_E1s;
	add.s32 	%r1357, %r1356, %r1355;
	add.s32 	%r225, %r1357, 4096;
	mov.b32 	%r1625, 0;
	@%p462 bra 	$L__BB1_264;
	ld.shared.u32 	%r1625, [%r225];
$L__BB1_264:
	sub.s32 	%r1359, %r224, %r1625;
	setp.lt.u32 	%p463, %r224, %r1625;
	add.s32 	%r1360, %r1359, -1;
	setp.ge.u32 	%p464, %r1360, %r224;
	selp.s32 	%r1361, -1, 0, %p570;
	add.s32 	%r1362, %r1359, %r1361;
	selp.u32 	%r1363, -1, 0, %p463;
	selp.u32 	%r1364, -1, 0, %p464;
	selp.b32 	%r1365, %r1364, %r1363, %p570;
	and.b32  	%r1366, %r1365, 1;
	setp.eq.b32 	%p76, %r1366, 1;
	shl.b64 	%rd499, %rd41, 2;
	add.s64 	%rd42, %rd39, %rd499;
	st.u32 	[%rd42], %r1362;
	add.s32 	%r1367, %r1624, 1;
	ld.shared.u64 	%rd500, [%r2];
	add.s64 	%rd501, %rd500, %rd499;
	ld.u32 	%r228, [%rd501+4];
	ld.shared.u8 	%r1368, [_ZZ9kerneldekP3bigS0_S0_S0_E2sp_$_0];
	setp.eq.s32 	%p465, %r1367, %r1368;
	mov.b32 	%r1626, 0;
	@%p465 bra 	$L__BB1_266;
	ld.shared.u32 	%r1626, [%r225+4];
$L__BB1_266:
	sub.s32 	%r1370, %r228, %r1626;
	setp.lt.u32 	%p466, %r228, %r1626;
	add.s32 	%r1371, %r1370, -1;
	setp.ge.u32 	%p467, %r1371, %r228;
	selp.s32 	%r1372, -1, 0, %p76;
	add.s32 	%r1373, %r1370, %r1372;
	selp.u32 	%r1374, -1, 0, %p466;
	selp.u32 	%r1375, -1, 0, %p467;
	selp.b32 	%r1376, %r1375, %r1374, %p76;
	and.b32  	%r1377, %r1376, 1;
	setp.eq.b32 	%p77, %r1377, 1;
	st.u32 	[%rd42+4], %r1373;
	add.s32 	%r1378, %r1624, 2;
	ld.shared.u64 	%rd502, [%r2];
	add.s64 	%rd504, %rd502, %rd499;
	ld.u32 	%r231, [%rd504+8];
	ld.shared.u8 	%r1379, [_ZZ9kerneldekP3bigS0_S0_S0_E2sp_$_0];
	setp.eq.s32 	%p468, %r1378, %r1379;
	mov.b32 	%r1627, 0;
	@%p468 bra 	$L__BB1_268;
	ld.shared.u32 	%r1627, [%r225+8];
$L__BB1_268:
	sub.s32 	%r1381, %r231, %r1627;
	setp.lt.u32 	%p469, %r231, %r1627;
	add.s32 	%r1382, %r1381, -1;
	setp.ge.u32 	%p470, %r1382, %r231;
	selp.s32 	%r1383, -1, 0, %p77;
	add.s32 	%r1384, %r1381, %r1383;
	selp.u32 	%r1385, -1, 0, %p469;
	selp.u32 	%r1386, -1, 0, %p470;
	selp.b32 	%r1387, %r1386, %r1385, %p77;
	and.b32  	%r1388, %r1387, 1;
	setp.eq.b32 	%p78, %r1388, 1;
	st.u32 	[%rd42+8], %r1384;
	add.s32 	%r1389, %r1624, 3;
	ld.shared.u64 	%rd505, [%r2];
	add.s64 	%rd507, %rd505, %rd499;
	ld.u32 	%r234, [%rd507+12];
	ld.shared.u8 	%r1390, [_ZZ9kerneldekP3bigS0_S0_S0_E2sp_$_0];
	setp.eq.s32 	%p471, %r1389, %r1390;
	mov.b32 	%r1628, 0;
	@%p471 bra 	$L__BB1_270;
	ld.shared.u32 	%r1628, [%r225+12];
$L__BB1_270:
	sub.s32 	%r1392, %r234, %r1628;
	setp.lt.u32 	%p472, %r234, %r1628;
	add.s32 	%r1393, %r1392, -1;
	setp.ge.u32 	%p473, %r1393, %r234;
	selp.s32 	%r1394, -1, 0, %p78;
	add.s32 	%r1395, %r1392, %r1394;
	selp.u32 	%r1396, -1, 0, %p472;
	selp.u32 	%r1397, -1, 0, %p473;
	selp.b32 	%r1398, %r1397, %r1396, %p78;
	and.b32  	%r1399, %r1398, 1;
	setp.eq.b32 	%p79, %r1399, 1;
	st.u32 	[%rd42+12], %r1395;
	add.s32 	%r1400, %r1624, 4;
	ld.shared.u64 	%rd508, [%r2];
	add.s64 	%rd510, %rd508, %rd499;
	ld.u32 	%r237, [%rd510+16];
	ld.shared.u8 	%r1401, [_ZZ9kerneldekP3bigS0_S0_S0_E2sp_$_0];
	setp.eq.s32 	%p474, %r1400, %r1401;
	mov.b32 	%r1629, 0;
	@%p474 bra 	$L__BB1_272;
	ld.shared.u32 	%r1629, [%r225+16];
$L__BB1_272:
	sub.s32 	%r1403, %r237, %r1629;
	setp.lt.u32 	%p475, %r237, %r1629;
	add.s32 	%r1404, %r1403, -1;
	setp.ge.u32 	%p476, %r1404, %r237;
	selp.s32 	%r1405, -1, 0, %p79;
	add.s32 	%r1406, %r1403, %r1405;
	selp.u32 	%r1407, -1, 0, %p475;
	selp.u32 	%r1408, -1, 0, %p476;
	selp.b32 	%r1409, %r1408, %r1407, %p79;
	and.b32  	%r1410, %r1409, 1;
	setp.eq.b32 	%p80, %r1410, 1;
	st.u32 	[%rd42+16], %r1406;
	add.s32 	%r1411, %r1624, 5;
	ld.shared.u64 	%rd511, [%r2];
	add.s64 	%rd513, %rd511, %rd499;
	ld.u32 	%r240, [%rd513+20];
	ld.shared.u8 	%r1412, [_ZZ9kerneldekP3bigS0_S0_S0_E2sp_$_0];
	setp.eq.s32 	%p477, %r1411, %r1412;
	mov.b32 	%r1630, 0;
	@%p477 bra 	$L__BB1_274;
	ld.shared.u32 	%r1630, [%r225+20];
$L__BB1_274:
	sub.s32 	%r1414, %r240, %r1630;
	setp.lt.u32 	%p478, %r240, %r1630;
	add.s32 	%r1415, %r1414, -1;
	setp.ge.u32 	%p479, %r1415, %r240;
	selp.s32 	%r1416, -1, 0, %p80;
	add.s32 	%r1417, %r1414, %r1416;
	selp.u32 	%r1418, -1, 0, %p478;
	selp.u32 	%r1419, -1, 0, %p479;
	selp.b32 	%r1420, %r1419, %r1418, %p80;
	and.b32  	%r1421, %r1420, 1;
	setp.eq.b32 	%p81, %r1421, 1;
	st.u32 	[%rd42+20], %r1417;
	add.s32 	%r1422, %r1624, 6;
	ld.shared.u64 	%rd514, [%r2];
	add.s64 	%rd516, %rd514, %rd499;
	ld.u32 	%r243, [%rd516+24];
	ld.shared.u8 	%r1423, [_ZZ9kerneldekP3bigS0_S0_S0_E2sp_$_0];
	setp.eq.s32 	%p480, %r1422, %r1423;
	mov.b32 	%r1631, 0;
	@%p480 bra 	$L__BB1_276;
	ld.shared.u32 	%r1631, [%r225+24];
$L__BB1_276:
	sub.s32 	%r1425, %r243, %r1631;
	setp.lt.u32 	%p481, %r243, %r1631;
	add.s32 	%r1426, %r1425, -1;
	setp.ge.u32 	%p482, %r1426, %r243;
	selp.s32 	%r1427, -1, 0, %p81;
	add.s32 	%r1428, %r1425, %r1427;
	selp.u32 	%r1429, -1, 0, %p481;
	selp.u32 	%r1430, -1, 0, %p482;
	selp.b32 	%r1431, %r1430, %r1429, %p81;
	and.b32  	%r1432, %r1431, 1;
	setp.eq.b32 	%p82, %r1432, 1;
	st.u32 	[%rd42+24], %r1428;
	add.s32 	%r1433, %r1624, 7;
	ld.shared.u64 	%rd517, [%r2];
	add.s64 	%rd519, %rd517, %rd499;
	ld.u32 	%r246, [%rd519+28];
	ld.shared.u8 	%r1434, [_ZZ9kerneldekP3bigS0_S0_S0_E2sp_$_0];
	setp.eq.s32 	%p483, %r1433, %r1434;
	mov.b32 	%r1632, 0;
	@%p483 bra 	$L__BB1_278;
	ld.shared.u32 	%r1632, [%r225+28];
$L__BB1_278:
	sub.s32 	%r1435, %r246, %r1632;
	setp.lt.u32 	%p484, %r246, %r1632;
	add.s32 	%r1436, %r1435, -1;
	setp.ge.u32 	%p485, %r1436, %r246;
	selp.s32 	%r1437, -1, 0, %p82;
	add.s32 	%r1438, %r1435, %r1437;
	selp.u32 	%r1439, -1, 0, %p484;
	selp.u32 	%r1440, -1, 0, %p485;
	selp.b32 	%r1441, %r1440, %r1439, %p82;
	and.b32  	%r1442, %r1441, 1;
	setp.eq.b32 	%p570, %r1442, 1;
	st.u32 	[%rd42+28], %r1438;
	add.s32 	%r1624, %r1624, 8;
	add.s16 	%rs428, %rs428, 8;
	setp.ne.s32 	%p486, %r1624, %r219;
	mov.u32 	%r1638, %r219;
	@%p486 bra 	$L__BB1_262;
$L__BB1_279:
	and.b32  	%r1444, %r1232, 7;
	setp.eq.s32 	%p487, %r1444, 0;
	@%p487 bra 	$L__BB1_339;
	and.b16  	%rs332, %rs320, 7;
	add.s16 	%rs333, %rs332, -1;
	setp.lt.u16 	%p489, %rs333, 3;
	@%p489 bra 	$L__BB1_290;
	ld.shared.u64 	%rd520, [%r2];
	cvt.u64.u16 	%rd521, %rs428;
	and.b64  	%rd43, %rd521, 255;
	cvt.u32.u16 	%r1446, %rs428;
	and.b32  	%r1447, %r1446, 255;
	mul.wide.u32 	%rd522, %r1447, 4;
	add.s64 	%rd523, %rd520, %rd522;
	ld.u32 	%r251, [%rd523];
	ld.shared.u8 	%r1448, [_ZZ9kerneldekP3bigS0_S0_S0_E2sp_$_0];
	setp.eq.s32 	%p490, %r1638, %r1448;
	shl.b32 	%r1449, %r1638, 2;
	mov.u32 	%r1450, _ZZ9kerneldekP3bigS0_S0_S0_E1s;
	add.s32 	%r1451, %r1450, %r1449;
	add.s32 	%r252, %r1451, 4096;
	mov.b32 	%r1634, 0;
	@%p490 bra 	$L__BB1_283;
	ld.shared.u32 	%r1634, [%r252];
$L__BB1_283:
	sub.s32 	%r1453, %r251, %r1634;
	setp.lt.u32 	%p491, %r251, %r1634;
	add.s32 	%r1454, %r1453, -1;
	setp.ge.u32 	%p492, %r1454, %r251;
	selp.s32 	%r1455, -1, 0, %p570;
	add.s32 	%r1456, %r1453, %r1455;
	selp.u32 	%r1457, -1, 0, %p491;
	selp.u32 	%r1458, -1, 0, %p492;
	selp.b32 	%r1459, %r1458, %r1457, %p570;
	and.b32  	%r1460, %r1459, 1;
	setp.eq.b32 	%p86, %r1460, 1;
	shl.b64 	%rd524, %rd43, 2;
	add.s64 	%rd44, %rd39, %rd524;
	st.u32 	[%rd44], %r1456;
	add.s32 	%r1461, %r1638, 1;
	ld.shared.u64 	%rd525, [%r2];
	add.s64 	%rd526, %rd525, %rd524;
	ld.u32 	%r255, [%rd526+4];
	ld.shared.u8 	%r1462, [_ZZ9kerneldekP3bigS0_S0_S0_E2sp_$_0];
	setp.eq.s32 	%p493, %r1461, %r1462;
	mov.b32 	%r1635, 0;
	@%p493 bra 	$L__BB1_285;
	ld.shared.u32 	%r1635, [%r252+4];
$L__BB1_285:
	sub.s32 	%r1464, %r255, %r1635;
	setp.lt.u32 	%p494, %r255, %r1635;
	add.s32 	%r1465, %r1464, -1;
	setp.ge.u32 	%p495, %r1465, %r255;
	selp.s32 	%r1466, -1, 0, %p86;
	add.s32 	%r1467, %r1464, %r1466;
	selp.u32 	%r1468, -1, 0, %p494;
	selp.u32 	%r1469, -1, 0, %p495;
	selp.b32 	%r1470, %r1469, %r1468, %p86;
	and.b32  	%r1471, %r1470, 1;
	setp.eq.b32 	%p87, %r1471, 1;
	st.u32 	[%rd44+4], %r1467;
	add.s32 	%r1472, %r1638, 2;
	ld.shared.u64 	%rd527, [%r2];
	add.s64 	%rd529, %rd527, %rd524;
	ld.u32 	%r258, [%rd529+8];
	ld.shared.u8 	%r1473, [_ZZ9kerneldekP3bigS0_S0_S0_E2sp_$_0];
	setp.eq.s32 	%p496, %r1472, %r1473;
	mov.b32 	%r1636, 0;
	@%p496 bra 	$L__BB1_287;
	ld.shared.u32 	%r1636, [%r252+8];
$L__BB1_287:
	sub.s32 	%r1475, %r258, %r1636;
	setp.lt.u32 	%p497, %r258, %r1636;
	add.s32 	%r1476, %r1475, -1;
	setp.ge.u32 	%p498, %r1476, %r258;
	selp.s32 	%r1477, -1, 0, %p87;
	add.s32 	%r1478, %r1475, %r1477;
	selp.u32 	%r1479, -1, 0, %p497;
	selp.u32 	%r1480, -1, 0, %p498;
	selp.b32 	%r1481, %r1480, %r1479, %p87;
	and.b32  	%r1482, %r1481, 1;
	setp.eq.b32 	%p88, %r1482, 1;
	st.u32 	[%rd44+8], %r1478;
	add.s32 	%r1483, %r1638, 3;
	ld.shared.u64 	%rd530, [%r2];
	add.s64 	%rd532, %rd530, %rd524;
	ld.u32 	%r261, [%rd532+12];
	ld.shared.u8 	%r1484, [_ZZ9kerneldekP3bigS0_S0_S0_E2sp_$_0];
	setp.eq.s32 	%p499, %r1483, %r1484;
	mov.b32 	%r1637, 0;
	@%p499 bra 	$L__BB1_289;
	ld.shared.u32 	%r1637, [%r252+12];
$L__BB1_289:
	sub.s32 	%r1485, %r261, %r1637;
	setp.lt.u32 	%p500, %r261, %r1637;
	add.s32 	%r1486, %r1485, -1;
	setp.ge.u32 	%p501, %r1486, %r261;
	selp.s32 	%r1487, -1, 0, %p88;
	add.s32 	%r1488, %r1485, %r1487;
	selp.u32 	%r1489, -1, 0, %p500;
	selp.u32 	%r1490, -1, 0, %p501;
	selp.b32 	%r1491, %r1490, %r1489, %p88;
	and.b32  	%r1492, %r1491, 1;
	setp.eq.b32 	%p570, %r1492, 1;
	st.u32 	[%rd44+12], %r1488;
	add.s16 	%rs428, %rs428, 4;
	add.s32 	%r1638, %r1638, 4;
$L__BB1_290:
	setp.eq.s16 	%p502, %rs150, 0;
	@%p502 bra 	$L__BB1_339;
	and.b16  	%rs335, %rs147, 3;
	setp.eq.s16 	%p504, %rs335, 0;
	@%p504 bra 	$L__BB1_297;
	ld.shared.u64 	%rd533, [%r2];
	cvt.u64.u16 	%rd534, %rs428;
	and.b64  	%rd45, %rd534, 255;
	cvt.u32.u16 	%r1494, %rs428;
	and.b32  	%r1495, %r1494, 255;
	mul.wide.u32 	%rd535, %r1495, 4;
	add.s64 	%rd536, %rd533, %rd535;
	ld.u32 	%r266, [%rd536];
	ld.shared.u8 	%r1496, [_ZZ9kerneldekP3bigS0_S0_S0_E2sp_$_0];
	setp.eq.s32 	%p505, %r1638, %r1496;
	shl.b32 	%r1497, %r1638, 2;
	mov.u32 	%r1498, _ZZ9kerneldekP3bigS0_S0_S0_E1s;
	add.s32 	%r1499, %r1498, %r1497;
	add.s32 	%r267, %r1499, 4096;
	mov.b32 	%r1639, 0;
	@%p505 bra 	$L__BB1_294;
	ld.shared.u32 	%r1639, [%r267];
$L__BB1_294:
	sub.s32 	%r1501, %r266, %r1639;
	setp.lt.u32 	%p506, %r266, %r1639;
	add.s32 	%r1502, %r1501, -1;
	setp.ge.u32 	%p507, %r1502, %r266;
	selp.s32 	%r1503, -1, 0, %p570;
	add.s32 	%r1504, %r1501, %r1503;
	selp.u32 	%r1505, -1, 0, %p506;
	selp.u32 	%r1506, -1, 0, %p507;
	selp.b32 	%r1507, %r1506, %r1505, %p570;
	and.b32  	%r1508, %r1507, 1;
	setp.eq.b32 	%p92, %r1508, 1;
	shl.b64 	%rd537, %rd45, 2;
	add.s64 	%rd46, %rd39, %rd537;
	st.u32 	[%rd46], %r1504;
	add.s32 	%r1509, %r1638, 1;
	ld.shared.u64 	%rd538, [%r2];
	add.s64 	%rd539, %rd538, %rd537;
	ld.u32 	%r270, [%rd539+4];
	ld.shared.u8 	%r1510, [_ZZ9kerneldekP3bigS0_S0_S0_E2sp_$_0];
	setp.eq.s32 	%p508, %r1509, %r1510;
	mov.b32 	%r1640, 0;
	@%p508 bra 	$L__BB1_296;
	ld.shared.u32 	%r1640, [%r267+4];
$L__BB1_296:
	sub.s32 	%r1511, %r270, %r1640;
	setp.lt.u32 	%p509, %r270, %r1640;
	add.s32 	%r1512, %r1511, -1;
	setp.ge.u32 	%p510, %r1512, %r270;
	selp.s32 	%r1513, -1, 0, %p92;
	add.s32 	%r1514, %r1511, %r1513;
	selp.u32 	%r1515, -1, 0, %p509;
	selp.u32 	%r1516, -1, 0, %p510;
	selp.b32 	%r1517, %r1516, %r1515, %p92;
	and.b32  	%r1518, %r1517, 1;
	setp.eq.b32 	%p570, %r1518, 1;
	st.u32 	[%rd46+4], %r1514;
	add.s16 	%rs428, %rs428, 2;
	add.s32 	%r1638, %r1638, 2;
$L__BB1_297:
	and.b16  	%rs336, %rs147, 1;
	setp.eq.b16 	%p511, %rs336, 1;
	@%p511 bra 	$L__BB1_339;
	ld.shared.u64 	%rd540, [%r2];
	cvt.u64.u16 	%rd541, %rs428;
	and.b64  	%rd47, %rd541, 255;
	cvt.u32.u16 	%r1520, %rs428;
	and.b32  	%r1521, %r1520, 255;
	mul.wide.u32 	%rd542, %r1521, 4;
	add.s64 	%rd543, %rd540, %rd542;
	ld.u32 	%r275, [%rd543];
	ld.shared.u8 	%r1522, [_ZZ9kerneldekP3bigS0_S0_S0_E2sp_$_0];
	setp.eq.s32 	%p512, %r1638, %r1522;
	mov.b32 	%r1642, 0;
	@%p512 bra 	$L__BB1_300;
	shl.b32 	%r1523, %r1638, 2;
	mov.u32 	%r1524, _ZZ9kerneldekP3bigS0_S0_S0_E1s;
	add.s32 	%r1525, %r1524, %r1523;
	ld.shared.u32 	%r1642, [%r1525+4096];
$L__BB1_300:
	sub.s32 	%r1526, %r275, %r1642;
	setp.lt.u32 	%p513, %r275, %r1642;
	add.s32 	%r1527, %r1526, -1;
	setp.ge.u32 	%p514, %r1527, %r275;
	selp.s32 	%r1528, -1, 0, %p570;
	add.s32 	%r1529, %r1526, %r1528;
	selp.u32 	%r1530, -1, 0, %p513;
	selp.u32 	%r1531, -1, 0, %p514;
	selp.b32 	%r1532, %r1531, %r1530, %p570;
	and.b32  	%r1533, %r1532, 1;
	setp.eq.b32 	%p570, %r1533, 1;
	shl.b64 	%rd544, %rd47, 2;
	add.s64 	%rd545, %rd39, %rd544;
	st.u32 	[%rd545], %r1529;
	add.s16 	%rs428, %rs428, 1;
	bra.uni 	$L__BB1_339;
$L__BB1_301:
	setp.gt.s16 	%p525, %rs339, 1;
	@%p525 bra 	$L__BB1_258;
	ld.shared.u8 	%rs412, [%r2+-8];
$L__BB1_303:
	cvt.s16.s8 	%rs344, %rs412;
	setp.lt.s16 	%p526, %rs344, 1;
	@%p526 bra 	$L__BB1_307;
	ld.shared.u64 	%rd40, [%r2];
	mov.u16 	%rs433, %rs412;
$L__BB1_305:
	cvt.u32.u16 	%r1541, %rs433;
	and.b32  	%r1542, %r1541, 255;
	mul.wide.u32 	%rd554, %r1542, 4;
	add.s64 	%rd555, %rd40, %rd554;
	ld.u32 	%r1543, [%rd555+-4];
	setp.ne.s32 	%p527, %r1543, 0;
	mov.u16 	%rs412, %rs433;
	@%p527 bra 	$L__BB1_307;
	and.b16  	%rs346, %rs433, 255;
	add.s16 	%rs433, %rs433, -1;
	st.shared.u8 	[%r2+-8], %rs433;
	setp.gt.u16 	%p528, %rs346, 1;
	mov.b16 	%rs412, 0;
	@%p528 bra 	$L__BB1_305;
$L__BB1_307:
	ld.param.u64 	%rd563, [_Z9kerneldekP3bigS0_S0_S0__param_3];
	mov.u32 	%r1544, %ctaid.x;
	mov.u32 	%r1545, %ntid.x;
	mov.u32 	%r1546, %tid.x;
	mad.lo.s32 	%r1547, %r1544, %r1545, %r1546;
	cvta.to.global.u64 	%rd556, %rd563;
	mul.wide.s32 	%rd557, %r1547, 16;
	add.s64 	%rd53, %rd556, %rd557;
	st.global.u8 	[%rd53], %rs412;
	cvt.s16.s8 	%rs347, %rs412;
	setp.lt.s16 	%p529, %rs347, 1;
	@%p529 bra 	$L__BB1_310;
	mov.b32 	%r1658, 0;
$L__BB1_309:
	ld.shared.u64 	%rd558, [%r2];
	mul.wide.u32 	%rd559, %r1658, 4;
	add.s64 	%rd560, %rd558, %rd559;
	ld.u32 	%r1549, [%rd560];
	ld.global.u64 	%rd561, [%rd53+8];
	add.s64 	%rd562, %rd561, %rd559;
	st.u32 	[%rd562], %r1549;
	add.s32 	%r1658, %r1658, 1;
	ld.shared.s8 	%r1550, [%r2+-8];
	setp.lt.s32 	%p530, %r1658, %r1550;
	@%p530 bra 	$L__BB1_309;
$L__BB1_310:
	ret;
$L__BB1_311:
	setp.lt.u16 	%p427, %rs147, 3;
	mov.pred 	%p570, 0;
	mov.b32 	%r1652, 0;
	mov.u16 	%rs428, %rs416;
	@%p427 bra 	$L__BB1_324;
	mov.u32 	%r1238, _ZZ9kerneldekP3bigS0_S0_S0_E1s;
	add.s32 	%r1651, %r1238, 4108;
	mov.b16 	%rs430, 0;
	mov.pred 	%p570, 0;
	mov.b32 	%r1652, 0;
	mov.b32 	%r1650, 4092;
	mov.u16 	%rs428, %rs416;
$L__BB1_313:
	.pragma "nounroll";
	ld.shared.u64 	%rd469, [%r2];
	cvt.u64.u16 	%rd470, %rs428;
	and.b64  	%rd51, %rd470, 255;
	cvt.u32.u16 	%r1240, %rs428;
	and.b32  	%r1241, %r1240, 255;
	mul.wide.u32 	%rd471, %r1241, 4;
	add.s64 	%rd472, %rd469, %rd471;
	ld.u32 	%r300, [%rd472];
	setp.eq.s32 	%p429, %r1650, 4092;
	mov.b32 	%r1653, 0;
	@%p429 bra 	$L__BB1_315;
	ld.shared.u32 	%r1242, [%r1651+-16];
	shr.u32 	%r1653, %r1242, %r222;
$L__BB1_315:
	ld.shared.u8 	%r1244, [_ZZ9kerneldekP3bigS0_S0_S0_E2sp_$_0];
	setp.eq.s32 	%p430, %r1652, %r1244;
	mov.b32 	%r1654, 0;
	@%p430 bra 	$L__BB1_317;
	ld.shared.u32 	%r1245, [%r1651+-12];
	shl.b32 	%r1654, %r1245, %r221;
$L__BB1_317:
	or.b32  	%r1247, %r1654, %r1653;
	sub.s32 	%r1248, %r300, %r1247;
	setp.lt.u32 	%p431, %r300, %r1247;
	add.s32 	%r1249, %r1248, -1;
	setp.ge.u32 	%p432, %r1249, %r300;
	selp.s32 	%r1250, -1, 0, %p570;
	add.s32 	%r1251, %r1248, %r1250;
	selp.u32 	%r1252, -1, 0, %p431;
	selp.u32 	%r1253, -1, 0, %p432;
	selp.b32 	%r1254, %r1253, %r1252, %p570;
	and.b32  	%r1255, %r1254, 1;
	setp.eq.b32 	%p106, %r1255, 1;
	shl.b64 	%rd473, %rd51, 2;
	add.s64 	%rd52, %rd39, %rd473;
	st.u32 	[%rd52], %r1251;
	add.s32 	%r1256, %r1652, 1;
	ld.shared.u64 	%rd474, [%r2];
	add.s64 	%rd475, %rd474, %rd473;
	ld.u32 	%r305, [%rd475+4];
	ld.shared.u32 	%r306, [%r1651+-12];
	ld.shared.u8 	%r1257, [_ZZ9kerneldekP3bigS0_S0_S0_E2sp_$_0];
	setp.eq.s32 	%p433, %r1256, %r1257;
	mov.b32 	%r1655, 0;
	@%p433 bra 	$L__BB1_319;
	ld.shared.u32 	%r1258, [%r1651+-8];
	shl.b32 	%r1655, %r1258, %r221;
$L__BB1_319:
	shr.u32 	%r1260, %r306, %r222;
	or.b32  	%r1261, %r1655, %r1260;
	sub.s32 	%r1262, %r305, %r1261;
	setp.lt.u32 	%p434, %r305, %r1261;
	add.s32 	%r1263, %r1262, -1;
	setp.ge.u32 	%p435, %r1263, %r305;
	selp.s32 	%r1264, -1, 0, %p106;
	add.s32 	%r1265, %r1262, %r1264;
	selp.u32 	%r1266, -1, 0, %p434;
	selp.u32 	%r1267, -1, 0, %p435;
	selp.b32 	%r1268, %r1267, %r1266, %p106;
	and.b32  	%r1269, %r1268, 1;
	setp.eq.b32 	%p107, %r1269, 1;
	st.u32 	[%rd52+4], %r1265;
	add.s32 	%r1270, %r1652, 2;
	ld.shared.u64 	%rd476, [%r2];
	add.s64 	%rd478, %rd476, %rd473;
	ld.u32 	%r309, [%rd478+8];
	ld.shared.u32 	%r310, [%r1651+-8];
	ld.shared.u8 	%r1271, [_ZZ9kerneldekP3bigS0_S0_S0_E2sp_$_0];
	setp.eq.s32 	%p436, %r1270, %r1271;
	mov.b32 	%r1656, 0;
	@%p436 bra 	$L__BB1_321;
	ld.shared.u32 	%r1272, [%r1651+-4];
	shl.b32 	%r1656, %r1272, %r221;
$L__BB1_321:
	shr.u32 	%r1274, %r310, %r222;
	or.b32  	%r1275, %r1656, %r1274;
	sub.s32 	%r1276, %r309, %r1275;
	setp.lt.u32 	%p437, %r309, %r1275;
	add.s32 	%r1277, %r1276, -1;
	setp.ge.u32 	%p438, %r1277, %r309;
	selp.s32 	%r1278, -1, 0, %p107;
	add.s32 	%r1279, %r1276, %r1278;
	selp.u32 	%r1280, -1, 0, %p437;
	selp.u32 	%r1281, -1, 0, %p438;
	selp.b32 	%r1282, %r1281, %r1280, %p107;
	and.b32  	%r1283, %r1282, 1;
	setp.eq.b32 	%p108, %r1283, 1;
	st.u32 	[%rd52+8], %r1279;
	add.s32 	%r1284, %r1652, 3;
	ld.shared.u64 	%rd479, [%r2];
	add.s64 	%rd481, %rd479, %rd473;
	ld.u32 	%r313, [%rd481+12];
	ld.shared.u32 	%r314, [%r1651+-4];
	ld.shared.u8 	%r1285, [_ZZ9kerneldekP3bigS0_S0_S0_E2sp_$_0];
	setp.eq.s32 	%p439, %r1284, %r1285;
	mov.b32 	%r1657, 0;
	@%p439 bra 	$L__BB1_323;
	ld.shared.u32 	%r1286, [%r1651];
	shl.b32 	%r1657, %r1286, %r221;
$L__BB1_323:
	shr.u32 	%r1287, %r314, %r222;
	or.b32  	%r1288, %r1657, %r1287;
	sub.s32 	%r1289, %r313, %r1288;
	setp.lt.u32 	%p440, %r313, %r1288;
	add.s32 	%r1290, %r1289, -1;
	setp.ge.u32 	%p441, %r1290, %r313;
	selp.s32 	%r1291, -1, 0, %p108;
	add.s32 	%r1292, %r1289, %r1291;
	selp.u32 	%r1293, -1, 0, %p440;
	selp.u32 	%r1294, -1, 0, %p441;
	selp.b32 	%r1295, %r1294, %r1293, %p108;
	and.b32  	%r1296, %r1295, 1;
	setp.eq.b32 	%p570, %r1296, 1;
	st.u32 	[%rd52+12], %r1292;
	add.s32 	%r1652, %r1652, 4;
	add.s16 	%rs428, %rs428, 4;
	add.s16 	%rs430, %rs430, 4;
	and.b16  	%rs323, %rs430, 255;
	setp.eq.s16 	%p442, %rs323, %rs324;
	add.s32 	%r1651, %r1651, 16;
	add.s32 	%r1650, %r1650, 16;
	@%p442 bra 	$L__BB1_324;
	bra.uni 	$L__BB1_313;
$L__BB1_324:
	setp.eq.s16 	%p443, %rs150, 0;
	@%p443 bra 	$L__BB1_339;
	and.b16  	%rs326, %rs147, 3;
	setp.eq.s16 	%p445, %rs326, 0;
	@%p445 bra 	$L__BB1_333;
	ld.shared.u64 	%rd482, [%r2];
	cvt.u64.u16 	%rd483, %rs428;
	and.b64  	%rd48, %rd483, 255;
	cvt.u32.u16 	%r1298, %rs428;
	and.b32  	%r1299, %r1298, 255;
	mul.wide.u32 	%rd484, %r1299, 4;
	add.s64 	%rd485, %rd482, %rd484;
	ld.u32 	%r279, [%rd485];
	setp.eq.s32 	%p446, %r1652, 0;
	shl.b32 	%r1300, %r1652, 2;
	mov.u32 	%r1301, _ZZ9kerneldekP3bigS0_S0_S0_E1s;
	add.s32 	%r1302, %r1301, %r1300;
	add.s32 	%r280, %r1302, 4096;
	mov.b32 	%r1644, 0;
	@%p446 bra 	$L__BB1_328;
	ld.shared.u32 	%r1303, [%r280+-4];
	shr.u32 	%r1644, %r1303, %r222;
$L__BB1_328:
	ld.shared.u8 	%r1305, [_ZZ9kerneldekP3bigS0_S0_S0_E2sp_$_0];
	setp.eq.s32 	%p447, %r1652, %r1305;
	mov.b32 	%r1645, 0;
	@%p447 bra 	$L__BB1_330;
	ld.shared.u32 	%r1306, [%r280];
	shl.b32 	%r1645, %r1306, %r221;
$L__BB1_330:
	or.b32  	%r1308, %r1645, %r1644;
	sub.s32 	%r1309, %r279, %r1308;
	setp.lt.u32 	%p448, %r279, %r1308;
	add.s32 	%r1310, %r1309, -1;
	setp.ge.u32 	%p449, %r1310, %r279;
	selp.s32 	%r1311, -1, 0, %p570;
	add.s32 	%r1312, %r1309, %r1311;
	selp.u32 	%r1313, -1, 0, %p448;
	selp.u32 	%r1314, -1, 0, %p449;
	selp.b32 	%r1315, %r1314, %r1313, %p570;
	and.b32  	%r1316, %r1315, 1;
	setp.eq.b32 	%p99, %r1316, 1;
	shl.b64 	%rd486, %rd48, 2;
	add.s64 	%rd49, %rd39, %rd486;
	st.u32 	[%rd49], %r1312;
	add.s32 	%r1317, %r1652, 1;
	ld.shared.u64 	%rd487, [%r2];
	add.s64 	%rd488, %rd487, %rd486;
	ld.u32 	%r285, [%rd488+4];
	ld.shared.u32 	%r286, [%r280];
	ld.shared.u8 	%r1318, [_ZZ9kerneldekP3bigS0_S0_S0_E2sp_$_0];
	setp.eq.s32 	%p450, %r1317, %r1318;
	mov.b32 	%r1646, 0;
	@%p450 bra 	$L__BB1_332;
	ld.shared.u32 	%r1319, [%r280+4];
	shl.b32 	%r1646, %r1319, %r221;
$L__BB1_332:
	shr.u32 	%r1320, %r286, %r222;
	or.b32  	%r1321, %r1646, %r1320;
	sub.s32 	%r1322, %r285, %r1321;
	setp.lt.u32 	%p451, %r285, %r1321;
	add.s32 	%r1323, %r1322, -1;
	setp.ge.u32 	%p452, %r1323, %r285;
	selp.s32 	%r1324, -1, 0, %p99;
	add.s32 	%r1325, %r1322, %r1324;
	selp.u32 	%r1326, -1, 0, %p451;
	selp.u32 	%r1327, -1, 0, %p452;
	selp.b32 	%r1328, %r1327, %r1326, %p99;
	and.b32  	%r1329, %r1328, 1;
	setp.eq.b32 	%p570, %r1329, 1;
	st.u32 	[%rd49+4], %r1325;
	add.s16 	%rs428, %rs428, 2;
	add.s32 	%r1652, %r1652, 2;
$L__BB1_333:
	and.b16  	%rs327, %rs147, 1;
	setp.eq.b16 	%p453, %rs327, 1;
	@%p453 bra 	$L__BB1_339;
	ld.shared.u64 	%rd489, [%r2];
	cvt.u64.u16 	%rd490, %rs428;
	and.b64  	%rd50, %rd490, 255;
	cvt.u32.u16 	%r1331, %rs428;
	and.b32  	%r1332, %r1331, 255;
	mul.wide.u32 	%rd491, %r1332, 4;
	add.s64 	%rd492, %rd489, %rd491;
	ld.u32 	%r291, [%rd492];
	setp.eq.s32 	%p454, %r1652, 0;
	shl.b32 	%r1333, %r1652, 2;
	mov.u32 	%r1334, _ZZ9kerneldekP3bigS0_S0_S0_E1s;
	add.s32 	%r1335, %r1334, %r1333;
	add.s32 	%r292, %r1335, 4096;
	mov.b32 	%r1648, 0;
	@%p454 bra 	$L__BB1_336;
	ld.shared.u32 	%r1336, [%r292+-4];
	shr.u32 	%r1648, %r1336, %r222;
$L__BB1_336:
	ld.shared.u8 	%r1338, [_ZZ9kerneldekP3bigS0_S0_S0_E2sp_$_0];
	setp.eq.s32 	%p455, %r1652, %r1338;
	mov.b32 	%r1649, 0;
	@%p455 bra 	$L__BB1_338;
	ld.shared.u32 	%r1339, [%r292];
	shl.b32 	%r1649, %r1339, %r221;
$L__BB1_338:
	or.b32  	%r1340, %r1649, %r1648;
	sub.s32 	%r1341, %r291, %r1340;
	setp.lt.u32 	%p456, %r291, %r1340;
	add.s32 	%r1342, %r1341, -1;
	setp.ge.u32 	%p457, %r1342, %r291;
	selp.s32 	%r1343, -1, 0, %p570;
	add.s32 	%r1344, %r1341, %r1343;
	selp.u32 	%r1345, -1, 0, %p456;
	selp.u32 	%r1346, -1, 0, %p457;
	selp.b32 	%r1347, %r1346, %r1345, %p570;
	and.b32  	%r1348, %r1347, 1;
	setp.eq.b32 	%p570, %r1348, 1;
	shl.b64 	%rd493, %rd50, 2;
	add.s64 	%rd494, %rd39, %rd493;
	st.u32 	[%rd494], %r1344;
	add.s16 	%rs428, %rs428, 1;
$L__BB1_339:
	cvt.s16.s8 	%rs337, %rs428;
	setp.ge.s16 	%p515, %rs337, %rs146;
	not.pred 	%p516, %p570;
	or.pred  	%p517, %p515, %p516;
	@%p517 bra 	$L__BB1_341;
$L__BB1_340:
	ld.shared.u64 	%rd546, [%r2];
	cvt.u32.u16 	%r1534, %rs428;
	and.b32  	%r1535, %r1534, 255;
	mul.wide.u32 	%rd547, %r1535, 4;
	add.s64 	%rd548, %rd546, %rd547;
	ld.u32 	%r1536, [%rd548];
	setp.eq.s32 	%p570, %r1536, 0;
	add.s32 	%r1537, %r1536, -1;
	add.s64 	%rd549, %rd39, %rd547;
	st.u32 	[%rd549], %r1537;
	add.s16 	%rs338, %rs428, 1;
	cvt.s16.s8 	%rs428, %rs338;
	setp.lt.s16 	%p519, %rs428, %rs146;
	and.pred  	%p520, %p519, %p570;
	@%p520 bra 	$L__BB1_340;
$L__BB1_341:
	cvt.s16.s8 	%rs339, %rs154;
	cvt.s16.s8 	%rs340, %rs428;
	setp.lt.s16 	%p521, %rs340, %rs339;
	or.pred  	%p522, %p570, %p521;
	@%p522 bra 	$L__BB1_343;
$L__BB1_342:
	cvt.s16.s8 	%rs341, %rs428;
	add.s16 	%rs428, %rs428, -1;
	cvt.u32.u16 	%r1538, %rs428;
	and.b32  	%r1539, %r1538, 255;
	mul.wide.u32 	%rd550, %r1539, 4;
	add.s64 	%rd551, %rd39, %rd550;
	ld.u32 	%r1540, [%rd551];
	ld.shared.u64 	%rd552, [%r2];
	add.s64 	%rd553, %rd552, %rd550;
	st.u32 	[%rd553], %r1540;
	setp.gt.s16 	%p523, %rs341, %rs339;
	@%p523 bra 	$L__BB1_342;
$L__BB1_343:
	setp.gt.u32 	%p524, %r1623, 1;
	mov.u32 	%r1623, %r221;
	@%p524 bra 	$L__BB1_259;
	bra.uni 	$L__BB1_301;

}


// ===== COMPILED SASS (sm_100) =====

	.target	sm_100

	.elftype	@"ET_EXEC"


//--------------------- .note.nv.tkinfo           --------------------------
	.section	.note.nv.tkinfo,"",@"SHT_NOTE"
	.sectionflags	@"SHF_NOTE_NV_TKINFO"
	.tkinfo
        /*0018*/ 	.word	0x00000002
        /*0030*/ 	.string	""
        /*0030*/ 	.string	"ptxas"
        /*0030*/ 	.string	"Cuda compilation tools, release 13.0, V13.0.88"
        /*0030*/ 	.string	"Build cuda_13.0.r13.0/compiler.36424714_0"
        /*0030*/ 	.string	"-arch sm_100 -m 64 "



//--------------------- .note.nv.cuinfo           --------------------------
	.section	.note.nv.cuinfo,"",@"SHT_NOTE"
	.sectionflags	@"SHF_NOTE_NV_CUINFO"
        /*0018*/ 	.short	0x0002
        /*001a*/ 	.short	0x0064
        /*001c*/ 	.short	0x0082
	.zero		2


//--------------------- .nv.info                  --------------------------
	.section	.nv.info,"",@"SHT_CUDA_INFO"
	.align	4


	//----- nvinfo : EIATTR_REGCOUNT
	.align		4
        /*0000*/ 	.byte	0x04, 0x2f
        /*0002*/ 	.short	(.L_1 - .L_0)
	.align		4
.L_0:
        /*0004*/ 	.word	index@(_Z9kernelenkP3bigS0_S0_S0_S0_S0_)
        /*0008*/ 	.word	0x00000020


	//----- nvinfo : EIATTR_FRAME_SIZE
	.align		4
.L_1:
        /*000c*/ 	.byte	0x04, 0x11
        /*000e*/ 	.short	(.L_3 - .L_2)
	.align		4
.L_2:
        /*0010*/ 	.word	index@(_Z9kernelenkP3bigS0_S0_S0_S0_S0_)
        /*0014*/ 	.word	0x00000000


	//----- nvinfo : EIATTR_REGCOUNT
	.align		4
.L_3:
        /*0018*/ 	.byte	0x04, 0x2f
        /*001a*/ 	.short	(.L_5 - .L_4)
	.align		4
.L_4:
        /*001c*/ 	.word	index@(_Z9kerneldekP3bigS0_S0_S0_)
        /*0020*/ 	.word	0x00000028


	//----- nvinfo : EIATTR_FRAME_SIZE
	.align		4
.L_5:
        /*0024*/ 	.byte	0x04, 0x11
        /*0026*/ 	.short	(.L_7 - .L_6)
	.align		4
.L_6:
        /*0028*/ 	.word	index@(_Z9kerneldekP3bigS0_S0_S0_)
        /*002c*/ 	.word	0x00000000


	//----- nvinfo : EIATTR_MIN_STACK_SIZE
	.align		4
.L_7:
        /*0030*/ 	.byte	0x04, 0x12
        /*0032*/ 	.short	(.L_9 - .L_8)
	.align		4
.L_8:
        /*0034*/ 	.word	index@(_Z9kerneldekP3bigS0_S0_S0_)
        /*0038*/ 	.word	0x00000000


	//----- nvinfo : EIATTR_MIN_STACK_SIZE
	.align		4
.L_9:
        /*003c*/ 	.byte	0x04, 0x12
        /*003e*/ 	.short	(.L_11 - .L_10)
	.align		4
.L_10:
        /*0040*/ 	.word	index@(_Z9kernelenkP3bigS0_S0_S0_S0_S0_)
        /*0044*/ 	.word	0x00000000
.L_11:


//--------------------- .nv.compat                --------------------------
	.section	.nv.compat,"",@"SHT_CUDA_COMPAT_INFO"
	.align	4
        /*0000*/ 	.byte	0x02, 0x09, 0x00, 0x00, 0x02, 0x02, 0x01, 0x00, 0x02, 0x05, 0x05, 0x00, 0x03, 0x07, 0x01, 0x01
        /*0010*/ 	.byte	0x02, 0x03, 0x00, 0x00, 0x02, 0x06, 0x01, 0x00, 0x04, 0x0b, 0x08, 0x00, 0x09, 0x00, 0x00, 0x00
        /*0020*/ 	.byte	0x00, 0x00, 0x00, 0x00


//--------------------- .nv.info._Z9kerneldekP3bigS0_S0_S0_ --------------------------
	.section	.nv.info._Z9kerneldekP3bigS0_S0_S0_,"",@"SHT_CUDA_INFO"
	.sectionflags	@""
	.align	4


	//----- nvinfo : EIATTR_CUDA_API_VERSION
	.align		4
        /*0000*/ 	.byte	0x04, 0x37
        /*0002*/ 	.short	(.L_13 - .L_12)
.L_12:
        /*0004*/ 	.word	0x00000082


	//----- nvinfo : EIATTR_KPARAM_INFO
	.align		4
.L_13:
        /*0008*/ 	.byte	0x04, 0x17
        /*000a*/ 	.short	(.L_15 - .L_14)
.L_14:
        /*000c*/ 	.word	0x00000000
        /*0010*/ 	.short	0x0003
        /*0012*/ 	.short	0x0018
        /*0014*/ 	.byte	0x00, 0xf5, 0x21, 0x00


	//----- nvinfo : EIATTR_KPARAM_INFO
	.align		4
.L_15:
        /*0018*/ 	.byte	0x04, 0x17
        /*001a*/ 	.short	(.L_17 - .L_16)
.L_16:
        /*001c*/ 	.word	0x00000000
        /*0020*/ 	.short	0x0002
        /*0022*/ 	.short	0x0010
        /*0024*/ 	.byte	0x00, 0xf5, 0x21, 0x00


	//----- nvinfo : EIATTR_KPARAM_INFO
	.align		4
.L_17:
        /*0028*/ 	.byte	0x04, 0x17
        /*002a*/ 	.short	(.L_19 - .L_18)
.L_18:
        /*002c*/ 	.word	0x00000000
        /*0030*/ 	.short	0x0001
        /*0032*/ 	.short	0x0008
        /*0034*/ 	.byte	0x00, 0xf5, 0x21, 0x00


	//----- nvinfo : EIATTR_KPARAM_INFO
	.align		4
.L_19:
        /*0038*/ 	.byte	0x04, 0x17
        /*003a*/ 	.short	(.L_21 - .L_20)
.L_20:
        /*003c*/ 	.word	0x00000000
        /*0040*/ 	.short	0x0000
        /*0042*/ 	.short	0x0000
        /*0044*/ 	.byte	0x00, 0xf5, 0x21, 0x00


	//----- nvinfo : EIATTR_SPARSE_MMA_MASK
	.align		4
.L_21:
        /*0048*/ 	.byte	0x03, 0x50
        /*004a*/ 	.short	0x0000


	//----- nvinfo : EIATTR_MAXREG_COUNT
	.align		4
        /*004c*/ 	.byte	0x03, 0x1b
        /*004e*/ 	.short	0x00ff


	//----- nvinfo : EIATTR_NUM_BARRIERS
	.align		4
        /*0050*/ 	.byte	0x02, 0x4c
        /*0052*/ 	.byte	0x01
	.zero		1


	//----- nvinfo : EIATTR_EXTERNS
	.align		4
        /*0054*/ 	.byte	0x04, 0x0f
        /*0056*/ 	.short	(.L_23 - .L_22)


	//   ....[0]....
	.align		4
.L_22:
        /*0058*/ 	.word	index@(malloc)


	//----- nvinfo : EIATTR_MERCURY_ISA_VERSION
	.align		4
.L_23:
        /*005c*/ 	.byte	0x03, 0x5f
        /*005e*/ 	.short	0x0101


	//----- nvinfo : EIATTR_VRC_CTA_INIT_COUNT
	.align		4
        /*0060*/ 	.byte	0x02, 0x4a
	.zero		1
	.zero		1


	//----- nvinfo : EIATTR_SYSCALL_OFFSETS
	.align		4
        /*0064*/ 	.byte	0x04, 0x46
        /*0066*/ 	.short	(.L_25 - .L_24)


	//   ....[0]....
.L_24:
        /*0068*/ 	.word	0x00000580


	//   ....[1]....
        /*006c*/ 	.word	0x000005f0


	//   ....[2]....
        /*0070*/ 	.word	0x000006b0


	//   ....[3]....
        /*0074*/ 	.word	0x00000760


	//----- nvinfo : EIATTR_EXIT_INSTR_OFFSETS
	.align		4
.L_25:
        /*0078*/ 	.byte	0x04, 0x1c
        /*007a*/ 	.short	(.L_27 - .L_26)


	//   ....[0]....
.L_26:
        /*007c*/ 	.word	0x0000bbb0


	//   ....[1]....
        /*0080*/ 	.word	0x0000bc70


	//----- nvinfo : EIATTR_CRS_STACK_SIZE
	.align		4
.L_27:
        /*0084*/ 	.byte	0x04, 0x1e
        /*0086*/ 	.short	(.L_29 - .L_28)
.L_28:
        /*0088*/ 	.word	0x00000000


	//----- nvinfo : EIATTR_CBANK_PARAM_SIZE
	.align		4
.L_29:
        /*008c*/ 	.byte	0x03, 0x19
        /*008e*/ 	.short	0x0020


	//----- nvinfo : EIATTR_PARAM_CBANK
	.align		4
        /*0090*/ 	.byte	0x04, 0x0a
        /*0092*/ 	.short	(.L_31 - .L_30)
	.align		4
.L_30:
        /*0094*/ 	.word	index@(.nv.constant0._Z9kerneldekP3bigS0_S0_S0_)
        /*0098*/ 	.short	0x0380
        /*009a*/ 	.short	0x0020


	//----- nvinfo : EIATTR_SW_WAR
	.align		4
.L_31:
        /*009c*/ 	.byte	0x04, 0x36
        /*009e*/ 	.short	(.L_33 - .L_32)
.L_32:
        /*00a0*/ 	.word	0x00000008
.L_33:


//--------------------- .nv.info._Z9kernelenkP3bigS0_S0_S0_S0_S0_ --------------------------
	.section	.nv.info._Z9kernelenkP3bigS0_S0_S0_S0_S0_,"",@"SHT_CUDA_INFO"
	.sectionflags	@""
	.align	4


	//----- nvinfo : EIATTR_CUDA_API_VERSION
	.align		4
        /*0000*/ 	.byte	0x04, 0x37
        /*0002*/ 	.short	(.L_35 - .L_34)
.L_34:
        /*0004*/ 	.word	0x00000082


	//----- nvinfo : EIATTR_KPARAM_INFO
	.align		4
.L_35:
        /*0008*/ 	.byte	0x04, 0x17
        /*000a*/ 	.short	(.L_37 - .L_36)
.L_36:
        /*000c*/ 	.word	0x00000000
        /*0010*/ 	.short	0x0005
        /*0012*/ 	.short	0x0028
        /*0014*/ 	.byte	0x00, 0xf5, 0x21, 0x00


	//----- nvinfo : EIATTR_KPARAM_INFO
	.align		4
.L_37:
        /*0018*/ 	.byte	0x04, 0x17
        /*001a*/ 	.short	(.L_39 - .L_38)
.L_38:
        /*001c*/ 	.word	0x00000000
        /*0020*/ 	.short	0x0004
        /*0022*/ 	.short	0x0020
        /*0024*/ 	.byte	0x00, 0xf5, 0x21, 0x00


	//----- nvinfo : EIATTR_KPARAM_INFO
	.align		4
.L_39:
        /*0028*/ 	.byte	0x04, 0x17
        /*002a*/ 	.short	(.L_41 - .L_40)
.L_40:
        /*002c*/ 	.word	0x00000000
        /*0030*/ 	.short	0x0003
        /*0032*/ 	.short	0x0018
        /*0034*/ 	.byte	0x00, 0xf5, 0x21, 0x00


	//----- nvinfo : EIATTR_KPARAM_INFO
	.align		4
.L_41:
        /*0038*/ 	.byte	0x04, 0x17
        /*003a*/ 	.short	(.L_43 - .L_42)
.L_42:
        /*003c*/ 	.word	0x00000000
        /*0040*/ 	.short	0x0002
        /*0042*/ 	.short	0x0010
        /*0044*/ 	.byte	0x00, 0xf5, 0x21, 0x00


	//----- nvinfo : EIATTR_KPARAM_INFO
	.align		4
.L_43:
        /*0048*/ 	.byte	0x04, 0x17
        /*004a*/ 	.short	(.L_45 - .L_44)
.L_44:
        /*004c*/ 	.word	0x00000000
        /*0050*/ 	.short	0x0001
        /*0052*/ 	.short	0x0008
        /*0054*/ 	.byte	0x00, 0xf5, 0x21, 0x00


	//----- nvinfo : EIATTR_KPARAM_INFO
	.align		4
.L_45:
        /*0058*/ 	.byte	0x04, 0x17
        /*005a*/ 	.short	(.L_47 - .L_46)
.L_46:
        /*005c*/ 	.word	0x00000000
        /*0060*/ 	.short	0x0000
        /*0062*/ 	.short	0x0000
        /*0064*/ 	.byte	0x00, 0xf5, 0x21, 0x00


	//----- nvinfo : EIATTR_SPARSE_MMA_MASK
	.align		4
.L_47:
        /*0068*/ 	.byte	0x03, 0x50
        /*006a*/ 	.short	0x0000


	//----- nvinfo : EIATTR_MAXREG_COUNT
	.align		4
        /*006c*/ 	.byte	0x03, 0x1b
        /*006e*/ 	.short	0x00ff


	//----- nvinfo : EIATTR_NUM_BARRIERS
	.align		4
        /*0070*/ 	.byte	0x02, 0x4c
        /*0072*/ 	.byte	0x01
	.zero		1


	//----- nvinfo : EIATTR_EXTERNS
	.align		4
        /*0074*/ 	.byte	0x04, 0x0f
        /*0076*/ 	.short	(.L_49 - .L_48)


	//   ....[0]....
	.align		4
.L_48:
        /*0078*/ 	.word	index@(malloc)


	//----- nvinfo : EIATTR_MERCURY_ISA_VERSION
	.align		4
.L_49:
        /*007c*/ 	.byte	0x03, 0x5f
        /*007e*/ 	.short	0x0101


	//----- nvinfo : EIATTR_VRC_CTA_INIT_COUNT
	.align		4
        /*0080*/ 	.byte	0x02, 0x4a
	.zero		1
	.zero		1


	//----- nvinfo : EIATTR_SYSCALL_OFFSETS
	.align		4
        /*0084*/ 	.byte	0x04, 0x46
        /*0086*/ 	.short	(.L_51 - .L_50)


	//   ....[0]....
.L_50:
        /*0088*/ 	.word	0x00000670


	//   ....[1]....
        /*008c*/ 	.word	0x000006e0


	//   ....[2]....
        /*0090*/ 	.word	0x000007a0


	//   ....[3]....
        /*0094*/ 	.word	0x00000850


	//----- nvinfo : EIATTR_EXIT_INSTR_OFFSETS
	.align		4
.L_51:
        /*0098*/ 	.byte	0x04, 0x1c
        /*009a*/ 	.short	(.L_53 - .L_52)


	//   ....[0]....
.L_52:
        /*009c*/ 	.word	0x00014f20


	//   ....[1]....
        /*00a0*/ 	.word	0x00014fe0


	//----- nvinfo : EIATTR_CRS_STACK_SIZE
	.align		4
.L_53:
        /*00a4*/ 	.byte	0x04, 0x1e
        /*00a6*/ 	.short	(.L_55 - .L_54)
.L_54:
        /*00a8*/ 	.word	0x00000000


	//----- nvinfo : EIATTR_CBANK_PARAM_SIZE
	.align		4
.L_55:
        /*00ac*/ 	.byte	0x03, 0x19
        /*00ae*/ 	.short	0x0030


	//----- nvinfo : EIATTR_PARAM_CBANK
	.align		4
        /*00b0*/ 	.byte	0x04, 0x0a
        /*00b2*/ 	.short	(.L_57 - .L_56)
	.align		4
.L_56:
        /*00b4*/ 	.word	index@(.nv.constant0._Z9kernelenkP3bigS0_S0_S0_S0_S0_)
        /*00b8*/ 	.short	0x0380
        /*00ba*/ 	.short	0x0030


	//----- nvinfo : EIATTR_SW_WAR
	.align		4
.L_57:
        /*00bc*/ 	.byte	0x04, 0x36
        /*00be*/ 	.short	(.L_59 - .L_58)
.L_58:
        /*00c0*/ 	.word	0x00000008
.L_59:


//--------------------- .nv.callgraph             --------------------------
	.section	.nv.callgraph,"",@"SHT_CUDA_CALLGRAPH"
	.align	4
	.sectionentsize	8
	.align		4
        /*0000*/ 	.word	0x00000000
	.align		4
        /*0004*/ 	.word	0xffffffff
	.align		4
        /*0008*/ 	.word	index@(_Z9kerneldekP3bigS0_S0_S0_)
	.align		4
        /*000c*/ 	.word	index@(malloc)
	.align		4
        /*0010*/ 	.word	index@(_Z9kernelenkP3bigS0_S0_S0_S0_S0_)
	.align		4
        /*0014*/ 	.word	index@(malloc)
	.align		4
        /*0018*/ 	.word	0x00000000
	.align		4
        /*001c*/ 	.word	0xfffffffe
	.align		4
        /*0020*/ 	.word	0x00000000
	.align		4
        /*0024*/ 	.word	0xfffffffd
	.align		4
        /*0028*/ 	.word	0x00000000
	.align		4
        /*002c*/ 	.word	0xfffffffc


//--------------------- .nv.constant4             --------------------------
	.section	.nv.constant4,"a",@progbits
	.align	8
	.align		8
.nv.constant4:
        /*0000*/ 	.dword	malloc


//--------------------- .text._Z9kerneldekP3bigS0_S0_S0_ --------------------------
	.section	.text._Z9kerneldekP3bigS0_S0_S0_,"ax",@progbits
	.align	128
        .global         _Z9kerneldekP3bigS0_S0_S0_
        .type           _Z9kerneldekP3bigS0_S0_S0_,@function
        .size           _Z9kerneldekP3bigS0_S0_S0_,(.L_x_437 - _Z9kerneldekP3bigS0_S0_S0_)
        .other          _Z9kerneldekP3bigS0_S0_S0_,@"STO_CUDA_ENTRY STV_DEFAULT"
_Z9kerneldekP3bigS0_S0_S0_:
.text._Z9kerneldekP3bigS0_S0_S0_:
[----:B------:R-:W0:Y:S01]  /*0000*/  LDC R1, c[0x0][0x37c] ;  /* 0x0000df00ff017b82 */ /* 0x000e220000000800 */
[----:B------:R-:W1:Y:S07]  /*0010*/  S2R R2, SR_TID.X ;  /* 0x0000000000027919 */ /* 0x000e6e0000002100 */
[----:B------:R-:W1:Y:S01]  /*0020*/  S2UR UR4, SR_CTAID.X ;  /* 0x00000000000479c3 */ /* 0x000e620000002500 */
[----:B------:R-:W2:Y:S07]  /*0030*/  LDCU.64 UR36, c[0x0][0x358] ;  /* 0x00006b00ff2477ac */ /* 0x000eae0008000a00 */
[----:B------:R-:W1:Y:S08]  /*0040*/  LDC R3, c[0x0][0x360] ;  /* 0x0000d800ff037b82 */ /* 0x000e700000000800 */
[----:B------:R-:W3:Y:S08]  /*0050*/  LDC.64 R14, c[0x0][0x380] ;  /* 0x0000e000ff0e7b82 */ /* 0x000ef00000000a00 */
[----:B------:R-:W4:Y:S08]  /*0060*/  LDC.64 R8, c[0x0][0x390] ;  /* 0x0000e400ff087b82 */ /* 0x000f300000000a00 */
[----:B------:R-:W5:Y:S01]  /*0070*/  LDC.64 R4, c[0x0][0x388] ;  /* 0x0000e200ff047b82 */ /* 0x000f620000000a00 */
[----:B-1----:R-:W-:-:S04]  /*0080*/  IMAD R0, R3, UR4, R2 ;  /* 0x0000000403007c24 */ /* 0x002fc8000f8e0202 */
[----:B------:R-:W-:-:S04]  /*0090*/  IMAD.SHL.U32 R3, R0, 0x2, RZ ;  /* 0x0000000200037824 */ /* 0x000fc800078e00ff */
[----:B---3--:R-:W-:-:S05]  /*00a0*/  IMAD.WIDE R14, R3, 0x10, R14 ;  /* 0x00000010030e7825 */ /* 0x008fca00078e020e */
[----:B--2---:R-:W2:Y:S04]  /*00b0*/  LDG.E.U8 R16, desc[UR36][R14.64] ;  /* 0x000000240e107981 */ /* 0x004ea8000c1e1100 */
[----:B------:R-:W3:Y:S04]  /*00c0*/  LDG.E.U8 R7, desc[UR36][R14.64+0x10] ;  /* 0x000010240e077981 */ /* 0x000ee8000c1e1100 */
[----:B----4-:R-:W4:Y:S04]  /*00d0*/  LDG.E.U8 R19, desc[UR36][R8.64] ;  /* 0x0000002408137981 */ /* 0x010f28000c1e1100 */
[----:B-----5:R-:W5:Y:S04]  /*00e0*/  LDG.E.U8 R21, desc[UR36][R4.64] ;  /* 0x0000002404157981 */ /* 0x020f68000c1e1100 */
[----:B------:R-:W5:Y:S01]  /*00f0*/  LDG.E.64 R10, desc[UR36][R14.64+0x8] ;  /* 0x000008240e0a7981 */ /* 0x000f62000c1e1b00 */
[----:B------:R-:W-:Y:S01]  /*0100*/  MOV R13, 0x400 ;  /* 0x00000400000d7802 */ /* 0x000fe20000000f00 */
[----:B------:R-:W1:Y:S04]  /*0110*/  S2R R12, SR_CgaCtaId ;  /* 0x00000000000c7919 */ /* 0x000e680000008800 */
[----:B------:R-:W-:Y:S01]  /*0120*/  VIADD R3, R13, 0x800 ;  /* 0x000008000d037836 */ /* 0x000fe20000000000 */
[----:B------:R-:W5:Y:S04]  /*0130*/  LDG.E.64 R8, desc[UR36][R8.64+0x8] ;  /* 0x0000082408087981 */ /* 0x000f68000c1e1b00 */
[----:B------:R-:W5:Y:S04]  /*0140*/  LDG.E.64 R14, desc[UR36][R14.64+0x18] ;  /* 0x000018240e0e7981 */ /* 0x000f68000c1e1b00 */
[----:B------:R-:W5:Y:S01]  /*0150*/  LDG.E.64 R4, desc[UR36][R4.64+0x8] ;  /* 0x0000082404047981 */ /* 0x000f62000c1e1b00 */
[----:B-1----:R-:W-:-:S02]  /*0160*/  LEA R0, R12, R13, 0x18 ;  /* 0x0000000d0c007211 */ /* 0x002fc400078ec0ff */
[----:B------:R-:W-:-:S03]  /*0170*/  LEA R17, R12, R3, 0x18 ;  /* 0x000000030c117211 */ /* 0x000fc600078ec0ff */
[C---:B------:R-:W-:Y:S02]  /*0180*/  IMAD R3, R2.reuse, 0x10, R0 ;  /* 0x0000001002037824 */ /* 0x040fe400078e0200 */
[----:B------:R-:W-:-:S03]  /*0190*/  IMAD R6, R2, 0x10, R17 ;  /* 0x0000001002067824 */ /* 0x000fc600078e0211 */
[----:B--2---:R-:W-:Y:S04]  /*01a0*/  STS.U8 [R3], R16 ;  /* 0x0000001003007388 */ /* 0x004fe80000000000 */
[----:B---3--:R1:W-:Y:S04]  /*01b0*/  STS.U8 [R6], R7 ;  /* 0x0000000706007388 */ /* 0x0083e80000000000 */
[----:B----4-:R2:W-:Y:S04]  /*01c0*/  STS.U8 [R0+0x1800], R19 ;  /* 0x0018001300007388 */ /* 0x0105e80000000000 */
[----:B-----5:R3:W-:Y:S04]  /*01d0*/  STS.U8 [R0+0x1808], R21 ;  /* 0x0018081500007388 */ /* 0x0207e80000000000 */
[----:B------:R-:W4:Y:S01]  /*01e0*/  LD.E R17, desc[UR36][R10.64] ;  /* 0x000000240a117980 */ /* 0x000f22000c101900 */
[----:B------:R-:W-:-:S05]  /*01f0*/  VIADD R23, R13, 0x180c ;  /* 0x0000180c0d177836 */ /* 0x000fca0000000000 */
[----:B------:R-:W-:-:S05]  /*0200*/  LEA R23, R12, R23, 0x18 ;  /* 0x000000170c177211 */ /* 0x000fca00078ec0ff */
[----:B------:R-:W-:-:S05]  /*0210*/  IMAD R18, R2, 0x10, R23 ;  /* 0x0000001002127824 */ /* 0x000fca00078e0217 */
[----:B----4-:R4:W-:Y:S04]  /*0220*/  STS [R18+0x1010], R17 ;  /* 0x0010101112007388 */ /* 0x0109e80000000800 */
[----:B------:R-:W5:Y:S04]  /*0230*/  LD.E R25, desc[UR36][R14.64] ;  /* 0x000000240e197980 */ /* 0x000f68000c101900 */
[----:B-----5:R5:W-:Y:S04]  /*0240*/  STS [R18+0x1810], R25 ;  /* 0x0018101912007388 */ /* 0x020be80000000800 */
[----:B-1----:R-:W2:Y:S04]  /*0250*/  LD.E R7, desc[UR36][R8.64] ;  /* 0x0000002408077980 */ /* 0x002ea8000c101900 */
[----:B--2---:R1:W-:Y:S04]  /*0260*/  STS [R0+0x280c], R7 ;  /* 0x00280c0700007388 */ /* 0x0043e80000000800 */
[----:B------:R-:W2:Y:S04]  /*0270*/  LD.E R19, desc[UR36][R4.64] ;  /* 0x0000002404137980 */ /* 0x000ea8000c101900 */
[----:B--2---:R2:W-:Y:S04]  /*0280*/  STS [R0+0x381c], R19 ;  /* 0x00381c1300007388 */ /* 0x0045e80000000800 */
[----:B---3--:R-:W3:Y:S04]  /*0290*/  LD.E R21, desc[UR36][R10.64+0x4] ;  /* 0x000004240a157980 */ /* 0x008ee8000c101900 */
[----:B---3--:R3:W-:Y:S04]  /*02a0*/  STS [R18+0x1014], R21 ;  /* 0x0010141512007388 */ /* 0x0087e80000000800 */
[----:B----4-:R-:W4:Y:S04]  /*02b0*/  LD.E R17, desc[UR36][R14.64+0x4] ;  /* 0x000004240e117980 */ /* 0x010f28000c101900 */
[----:B----4-:R-:W-:Y:S04]  /*02c0*/  STS [R18+0x1814], R17 ;  /* 0x0018141112007388 */ /* 0x010fe80000000800 */
[----:B------:R-:W4:Y:S04]  /*02d0*/  LD.E R27, desc[UR36][R8.64+0x4] ;  /* 0x00000424081b7980 */ /* 0x000f28000c101900 */
[----:B----4-:R4:W-:Y:S04]  /*02e0*/  STS [R0+0x2810], R27 ;  /* 0x0028101b00007388 */ /* 0x0109e80000000800 */
[----:B-----5:R-:W5:Y:S04]  /*02f0*/  LD.E R25, desc[UR36][R4.64+0x4] ;  /* 0x0000042404197980 */ /* 0x020f68000c101900 */
[----:B-----5:R5:W-:Y:S04]  /*0300*/  STS [R0+0x3820], R25 ;  /* 0x0038201900007388 */ /* 0x020be80000000800 */
[----:B-1----:R-:W2:Y:S04]  /*0310*/  LD.E R7, desc[UR36][R10.64+0x8] ;  /* 0x000008240a077980 */ /* 0x002ea8000c101900 */
[----:B--2---:R-:W-:Y:S04]  /*0320*/  STS [R18+0x1018], R7 ;  /* 0x0010180712007388 */ /* 0x004fe80000000800 */
[----:B------:R-:W2:Y:S04]  /*0330*/  LD.E R19, desc[UR36][R14.64+0x8] ;  /* 0x000008240e137980 */ /* 0x000ea8000c101900 */
[----:B--2---:R1:W-:Y:S04]  /*0340*/  STS [R18+0x1818], R19 ;  /* 0x0018181312007388 */ /* 0x0043e80000000800 */
[----:B---3--:R-:W2:Y:S04]  /*0350*/  LD.E R21, desc[UR36][R8.64+0x8] ;  /* 0x0000082408157980 */ /* 0x008ea8000c101900 */
[----:B--2---:R2:W-:Y:S04]  /*0360*/  STS [R0+0x2814], R21 ;  /* 0x0028141500007388 */ /* 0x0045e80000000800 */
[----:B------:R-:W3:Y:S04]  /*0370*/  LD.E R29, desc[UR36][R4.64+0x8] ;  /* 0x00000824041d7980 */ /* 0x000ee8000c101900 */
[----:B---3--:R2:W-:Y:S04]  /*0380*/  STS [R0+0x3824], R29 ;  /* 0x0038241d00007388 */ /* 0x0085e80000000800 */
[----:B----4-:R-:W3:Y:S04]  /*0390*/  LD.E R27, desc[UR36][R10.64+0xc] ;  /* 0x00000c240a1b7980 */ /* 0x010ee8000c101900 */
[----:B---3--:R2:W-:Y:S04]  /*03a0*/  STS [R18+0x101c], R27 ;  /* 0x00101c1b12007388 */ /* 0x0085e80000000800 */
[----:B-----5:R-:W3:Y:S04]  /*03b0*/  LD.E R25, desc[UR36][R14.64+0xc] ;  /* 0x00000c240e197980 */ /* 0x020ee8000c101900 */
[----:B---3--:R2:W-:Y:S04]  /*03c0*/  STS [R18+0x181c], R25 ;  /* 0x00181c1912007388 */ /* 0x0085e80000000800 */
[----:B------:R-:W3:Y:S01]  /*03d0*/  LD.E R31, desc[UR36][R8.64+0xc] ;  /* 0x00000c24081f7980 */ /* 0x000ee2000c101900 */
[----:B------:R-:W4:Y:S01]  /*03e0*/  S2R R20, SR_SWINHI ;  /* 0x0000000000147919 */ /* 0x000f220000002f00 */
[----:B-1----:R-:W-:-:S02]  /*03f0*/  IMAD.SHL.U32 R19, R2, 0x4, RZ ;  /* 0x0000000402137824 */ /* 0x002fc400078e00ff */
[----:B------:R-:W-:Y:S01]  /*0400*/  VIADD R13, R13, 0x1000 ;  /* 0x000010000d0d7836 */ /* 0x000fe20000000000 */
[----:B---3--:R2:W-:Y:S04]  /*0410*/  STS [R0+0x2818], R31 ;  /* 0x0028181f00007388 */ /* 0x0085e80000000800 */
[----:B------:R1:W3:Y:S01]  /*0420*/  LD.E R7, desc[UR36][R4.64+0xc] ;  /* 0x00000c2404077980 */ /* 0x0002e2000c101900 */
[----:B------:R-:W-:Y:S02]  /*0430*/  MOV R16, R23 ;  /* 0x0000001700107202 */ /* 0x000fe40000000f00 */
[----:B----4-:R-:W-:-:S03]  /*0440*/  MOV R17, R20 ;  /* 0x0000001400117202 */ /* 0x010fc60000000f00 */
[----:B------:R-:W-:Y:S01]  /*0450*/  IMAD.WIDE.U32 R10, R19, 0x4, R16 ;  /* 0x00000004130a7825 */ /* 0x000fe200078e0010 */
[----:B------:R-:W-:-:S03]  /*0460*/  LEA R13, R12, R13, 0x18 ;  /* 0x0000000d0c0d7211 */ /* 0x000fc600078ec0ff */
[----:B------:R-:W-:Y:S01]  /*0470*/  IMAD.SHL.U32 R15, R2, 0x8, RZ ;  /* 0x00000008020f7824 */ /* 0x000fe200078e00ff */
[C---:B------:R-:W-:Y:S02]  /*0480*/  IADD3 R12, P0, PT, R10.reuse, 0x1010, RZ ;  /* 0x000010100a0c7810 */ /* 0x040fe40007f1e0ff */
[----:B------:R-:W-:Y:S01]  /*0490*/  IADD3 R14, P1, PT, R10, 0x1810, RZ ;  /* 0x000018100a0e7810 */ /* 0x000fe20007f3e0ff */
[----:B------:R-:W-:Y:S02]  /*04a0*/  IMAD R2, R2, 0x10, R13 ;  /* 0x0000001002027824 */ /* 0x000fe400078e020d */
[----:B------:R-:W-:Y:S02]  /*04b0*/  IMAD.X R13, RZ, RZ, R11, P0 ;  /* 0x000000ffff0d7224 */ /* 0x000fe400000e060b */
[----:B------:R-:W-:Y:S01]  /*04c0*/  IMAD.WIDE.U32 R8, R15, 0x4, R16 ;  /* 0x000000040f087825 */ /* 0x000fe200078e0010 */
[----:B------:R-:W-:-:S03]  /*04d0*/  MOV R22, 0x0 ;  /* 0x0000000000167802 */ /* 0x000fc60000000f00 */
[----:B------:R-:W-:Y:S02]  /*04e0*/  IMAD.X R15, RZ, RZ, R11, P1 ;  /* 0x000000ffff0f7224 */ /* 0x000fe400008e060b */
[----:B------:R2:W4:Y:S01]  /*04f0*/  LDC.64 R10, c[0x4][R22] ;  /* 0x01000000160a7b82 */ /* 0x0005220000000a00 */
[----:B-1----:R-:W-:Y:S02]  /*0500*/  IMAD.MOV.U32 R4, RZ, RZ, 0x10 ;  /* 0x00000010ff047424 */ /* 0x002fe400078e00ff */
[----:B------:R-:W-:Y:S01]  /*0510*/  IMAD.MOV.U32 R5, RZ, RZ, RZ ;  /* 0x000000ffff057224 */ /* 0x000fe200078e00ff */
[----:B---3--:R2:W-:Y:S04]  /*0520*/  STS [R0+0x3828], R7 ;  /* 0x0038280700007388 */ /* 0x0085e80000000800 */
[----:B------:R2:W-:Y:S04]  /*0530*/  STS.64 [R3+0x8], R12 ;  /* 0x0000080c03007388 */ /* 0x0005e80000000a00 */
[----:B------:R2:W-:Y:S04]  /*0540*/  STS.64 [R6+0x8], R14 ;  /* 0x0000080e06007388 */ /* 0x0005e80000000a00 */
[----:B------:R2:W-:Y:S01]  /*0550*/  STS.64 [R2+0x8], R8 ;  /* 0x0000080802007388 */ /* 0x0005e20000000a00 */
[----:B0---4-:R-:W-:Y:S06]  /*0560*/  BAR.SYNC.DEFER_BLOCKING 0x0 ;  /* 0x0000000000007b1d */ /* 0x011fec0000010000 */
[----:B--2---:R-:W-:-:S07]  /*0570*/  LEPC R20, `(.L_x_0) ;  /* 0x000000001014794e */ /* 0x004fce0000000000 */
[----:B------:R-:W-:Y:S05]  /*0580*/  CALL.ABS.NOINC R10 ;  /* 0x000000000a007343 */ /* 0x000fea0003c00000 */
.L_x_0:
[----:B------:R0:W1:Y:S01]  /*0590*/  LDC.64 R6, c[0x4][R22] ;  /* 0x0100000016067b82 */ /* 0x0000620000000a00 */
[----:B------:R-:W-:Y:S02]  /*05a0*/  IMAD.MOV.U32 R16, RZ, RZ, R4 ;  /* 0x000000ffff107224 */ /* 0x000fe400078e0004 */
[----:B------:R-:W-:Y:S02]  /*05b0*/  IMAD.MOV.U32 R17, RZ, RZ, R5 ;  /* 0x000000ffff117224 */ /* 0x000fe400078e0005 */
[----:B------:R-:W-:Y:S02]  /*05c0*/  IMAD.MOV.U32 R4, RZ, RZ, 0x10 ;  /* 0x00000010ff047424 */ /* 0x000fe400078e00ff */
[----:B------:R-:W-:-:S07]  /*05d0*/  IMAD.MOV.U32 R5, RZ, RZ, RZ ;  /* 0x000000ffff057224 */ /* 0x000fce00078e00ff */
[----:B------:R-:W-:-:S07]  /*05e0*/  LEPC R20, `(.L_x_1) ;  /* 0x000000001014794e */ /* 0x000fce0000000000 */
[----:B01----:R-:W-:Y:S05]  /*05f0*/  CALL.ABS.NOINC R6 ;  /* 0x0000000006007343 */ /* 0x003fea0003c00000 */
.L_x_1:
[----:B------:R-:W0:Y:S01]  /*0600*/  S2UR UR5, SR_CgaCtaId ;  /* 0x00000000000579c3 */ /* 0x000e220000008800 */
[----:B------:R-:W-:Y:S01]  /*0610*/  UMOV UR4, 0x400 ;  /* 0x0000040000047882 */ /* 0x000fe20000000000 */
[----:B------:R-:W-:Y:S02]  /*0620*/  IMAD.MOV.U32 R18, RZ, RZ, R4 ;  /* 0x000000ffff127224 */ /* 0x000fe400078e0004 */
[----:B------:R-:W-:-:S04]  /*0630*/  IMAD.MOV.U32 R19, RZ, RZ, R5 ;  /* 0x000000ffff137224 */ /* 0x000fc800078e0005 */
[----:B------:R1:W2:Y:S01]  /*0640*/  LDC.64 R8, c[0x4][R22] ;  /* 0x0100000016087b82 */ /* 0x0002a20000000a00 */
[----:B0-----:R-:W-:-:S09]  /*0650*/  ULEA UR4, UR5, UR4, 0x18 ;  /* 0x0000000405047291 */ /* 0x001fd2000f8ec0ff */
[----:B------:R-:W0:Y:S02]  /*0660*/  LDS.S8 R6, [UR4+0x1800] ;  /* 0x00180004ff067984 */ /* 0x000e240008000200 */
[----:B0-----:R-:W-:-:S04]  /*0670*/  IMAD.WIDE R6, R6, 0x8, RZ ;  /* 0x0000000806067825 */ /* 0x001fc800078e02ff */
[----:B------:R-:W-:Y:S02]  /*0680*/  IMAD.MOV.U32 R4, RZ, RZ, R6 ;  /* 0x000000ffff047224 */ /* 0x000fe400078e0006 */
[----:B-12---:R-:W-:-:S07]  /*0690*/  IMAD.MOV.U32 R5, RZ, RZ, R7 ;  /* 0x000000ffff057224 */ /* 0x006fce00078e0007 */
[----:B------:R-:W-:-:S07]  /*06a0*/  LEPC R20, `(.L_x_2) ;  /* 0x000000001014794e */ /* 0x000fce0000000000 */
[----:B------:R-:W-:Y:S05]  /*06b0*/  CALL.ABS.NOINC R8 ;  /* 0x0000000008007343 */ /* 0x000fea0003c00000 */
.L_x_2:
[----:B------:R-:W0:Y:S01]  /*06c0*/  S2UR UR5, SR_CgaCtaId ;  /* 0x00000000000579c3 */ /* 0x000e220000008800 */
[----:B------:R-:W-:Y:S01]  /*06d0*/  UMOV UR4, 0x400 ;  /* 0x0000040000047882 */ /* 0x000fe20000000000 */
[----:B------:R-:W-:Y:S02]  /*06e0*/  IMAD.MOV.U32 R6, RZ, RZ, R4 ;  /* 0x000000ffff067224 */ /* 0x000fe400078e0004 */
[----:B------:R-:W-:-:S04]  /*06f0*/  IMAD.MOV.U32 R7, RZ, RZ, R5 ;  /* 0x000000ffff077224 */ /* 0x000fc800078e0005 */
[----:B------:R1:W2:Y:S01]  /*0700*/  LDC.64 R8, c[0x4][R22] ;  /* 0x0100000016087b82 */ /* 0x0002a20000000a00 */
[----:B------:R-:W-:Y:S01]  /*0710*/  ST.E.64 desc[UR36][R16.64+0x8], R6 ;  /* 0x0000080610007985 */ /* 0x000fe2000c101b24 */
[----:B0-----:R-:W-:-:S09]  /*0720*/  ULEA UR4, UR5, UR4, 0x18 ;  /* 0x0000000405047291 */ /* 0x001fd2000f8ec0ff */
[----:B------:R-:W0:Y:S02]  /*0730*/  LDS.S8 R4, [UR4+0x1800] ;  /* 0x00180004ff047984 */ /* 0x000e240008000200 */
[----:B012---:R-:W-:-:S07]  /*0740*/  IMAD.WIDE R4, R4, 0x8, RZ ;  /* 0x0000000804047825 */ /* 0x007fce00078e02ff */
[----:B------:R-:W-:-:S07]  /*0750*/  LEPC R20, `(.L_x_3) ;  /* 0x000000001014794e */ /* 0x000fce0000000000 */
[----:B------:R-:W-:Y:S05]  /*0760*/  CALL.ABS.NOINC R8 ;  /* 0x0000000008007343 */ /* 0x000fea0003c00000 */
.L_x_3:
[----:B------:R0:W-:Y:S04]  /*0770*/  ST.E.64 desc[UR36][R18.64+0x8], R4 ;  /* 0x0000080412007985 */ /* 0x0001e8000c101b24 */
[----:B------:R-:W1:Y:S01]  /*0780*/  LDS.64 R6, [R2+0x8] ;  /* 0x0000080002067984 */ /* 0x000e620000000a00 */
[----:B------:R-:W2:Y:S01]  /*0790*/  S2UR UR5, SR_CgaCtaId ;  /* 0x00000000000579c3 */ /* 0x000ea20000008800 */
[----:B------:R-:W-:Y:S01]  /*07a0*/  IMAD.MOV.U32 R0, RZ, RZ, 0x1 ;  /* 0x00000001ff007424 */ /* 0x000fe200078e00ff */
[----:B------:R-:W-:Y:S01]  /*07b0*/  UMOV UR4, 0x400 ;  /* 0x0000040000047882 */ /* 0x000fe20000000000 */
[----:B------:R-:W-:Y:S01]  /*07c0*/  IMAD.MOV.U32 R9, RZ, RZ, 0x1 ;  /* 0x00000001ff097424 */ /* 0x000fe200078e00ff */
[----:B------:R3:W5:Y:S02]  /*07d0*/  LD.E.64 R14, desc[UR36][R16.64+0x8] ;  /* 0x00000824100e7980 */ /* 0x000764000c101b00 */
[----:B0-----:R-:W-:-:S05]  /*07e0*/  PRMT R5, R0, 0x7610, R5 ;  /* 0x0000761000057816 */ /* 0x001fca0000000005 */
[----:B------:R-:W-:Y:S01]  /*07f0*/  STS.U8 [R2], R5 ;  /* 0x0000000502007388 */ /* 0x000fe20000000000 */
[----:B--2---:R-:W-:-:S03]  /*0800*/  ULEA UR4, UR5, UR4, 0x18 ;  /* 0x0000000405047291 */ /* 0x004fc6000f8ec0ff */
[----:B-1----:R-:W-:Y:S06]  /*0810*/  ST.E desc[UR36][R6.64], R9 ;  /* 0x0000000906007985 */ /* 0x002fec000c101924 */
[----:B------:R-:W0:Y:S04]  /*0820*/  LDS.S8 R0, [UR4+0x1808] ;  /* 0x00180804ff007984 */ /* 0x000e280008000200 */
[----:B------:R-:W-:Y:S01]  /*0830*/  LDS.U8 R8, [R2] ;  /* 0x0000000002087984 */ /* 0x000fe20000000000 */
[----:B0-----:R-:W-:-:S06]  /*0840*/  IMAD R3, R0, 0x4, R23 ;  /* 0x0000000400037824 */ /* 0x001fcc00078e0217 */
[----:B------:R-:W0:Y:S02]  /*0850*/  LDS R3, [R3+0x200c] ;  /* 0x00200c0003037984 */ /* 0x000e240000000800 */
[----:B0-----:R-:W0:Y:S01]  /*0860*/  FLO.U32 R4, R3 ;  /* 0x0000000300047300 */ /* 0x001e2200000e0000 */
[----:B------:R-:W-:Y:S02]  /*0870*/  ISETP.NE.AND P0, PT, R3, RZ, PT ;  /* 0x000000ff0300720c */ /* 0x000fe40003f05270 */
[----:B0-----:R-:W-:-:S05]  /*0880*/  IADD3 R4, PT, PT, -R4, 0x1f, RZ ;  /* 0x0000001f04047810 */ /* 0x001fca0007ffe1ff */
[----:B------:R-:W-:-:S05]  /*0890*/  IMAD.MOV R4, RZ, RZ, -R4 ;  /* 0x000000ffff047224 */ /* 0x000fca00078e0a04 */
[----:B------:R-:W-:-:S05]  /*08a0*/  PRMT R4, R4, 0x7710, RZ ;  /* 0x0000771004047816 */ /* 0x000fca00000000ff */
[----:B------:R-:W-:-:S05]  /*08b0*/  VIADD R4, R4, 0x20 ;  /* 0x0000002004047836 */ /* 0x000fca0000000000 */
[----:B------:R-:W-:-:S05]  /*08c0*/  SEL R5, R4, RZ, P0 ;  /* 0x000000ff04057207 */ /* 0x000fca0000000000 */
[----:B------:R-:W-:-:S04]  /*08d0*/  IMAD R5, R0, 0x20, R5 ;  /* 0x0000002000057824 */ /* 0x000fc800078e0205 */
[----:B------:R-:W-:Y:S01]  /*08e0*/  VIADD R0, R5, 0xffffffe0 ;  /* 0xffffffe005007836 */ /* 0x000fe20000000000 */
[----:B------:R-:W-:-:S04]  /*08f0*/  PRMT R5, R8, 0x7610, R5 ;  /* 0x0000761008057816 */ /* 0x000fc80000000005 */
[----:B------:R-:W-:-:S04]  /*0900*/  PRMT R3, R0, 0x9910, RZ ;  /* 0x0000991000037816 */ /* 0x000fc800000000ff */
[----:B------:R-:W-:-:S13]  /*0910*/  ISETP.GE.AND P0, PT, R3, 0x1, PT ;  /* 0x000000010300780c */ /* 0x000fda0003f06270 */
[----:B---3--:R-:W-:Y:S05]  /*0920*/  @!P0 BRA `(.L_x_4) ;  /* 0x0000007400ac8947 */ /* 0x008fea0003800000 */
[----:B------:R-:W-:Y:S01]  /*0930*/  BSSY.RECONVERGENT B0, `(.L_x_4) ;  /* 0x000076a000007945 */ /* 0x000fe20003800200 */
.L_x_105:
[C---:B-1234-:R-:W-:Y:S01]  /*0940*/  LOP3.LUT P0, R20, R5.reuse, 0xff, RZ, 0xc0, !PT ;  /* 0x000000ff05147812 */ /* 0x05efe2000780c0ff */
[----:B------:R-:W-:Y:S01]  /*0950*/  BSSY.RECONVERGENT B1, `(.L_x_5) ;  /* 0x00000d0000017945 */ /* 0x000fe20003800200 */
[----:B------:R-:W-:-:S11]  /*0960*/  PRMT R3, R5, 0x7610, R3 ;  /* 0x0000761005037816 */ /* 0x000fd60000000003 */
[----:B------:R0:W-:Y:S01]  /*0970*/  @!P0 ST.E.U8 desc[UR36][R18.64], RZ ;  /* 0x000000ff12008985 */ /* 0x0001e2000c101124 */
[----:B------:R-:W-:Y:S01]  /*0980*/  @!P0 PRMT R5, RZ, 0x7610, R5 ;  /* 0x00007610ff058816 */ /* 0x000fe20000000005 */
[----:B------:R-:W-:Y:S06]  /*0990*/  @!P0 BRA `(.L_x_6) ;  /* 0x0000000c002c8947 */ /* 0x000fec0003800000 */
[----:B------:R-:W-:Y:S01]  /*09a0*/  IMAD.SHL.U32 R5, R3, 0x2, RZ ;  /* 0x0000000203057824 */ /* 0x000fe200078e00ff */
[----:B------:R-:W-:Y:S04]  /*09b0*/  BSSY.RECONVERGENT B2, `(.L_x_7) ;  /* 0x0000029000027945 */ /* 0x000fe80003800200 */
[----:B------:R1:W-:Y:S01]  /*09c0*/  ST.E.U8 desc[UR36][R18.64], R5 ;  /* 0x0000000512007985 */ /* 0x0003e2000c101124 */
[----:B------:R-:W-:-:S04]  /*09d0*/  PRMT R4, R5, 0x8880, RZ ;  /* 0x0000888005047816 */ /* 0x000fc800000000ff */
[----:B------:R-:W-:-:S13]  /*09e0*/  ISETP.GE.AND P0, PT, R4, 0x1, PT ;  /* 0x000000010400780c */ /* 0x000fda0003f06270 */
[----:B-1----:R-:W-:Y:S05]  /*09f0*/  @!P0 BRA `(.L_x_8) ;  /* 0x0000000000908947 */ /* 0x002fea0003800000 */
[----:B------:R-:W-:Y:S01]  /*0a00*/  LOP3.LUT R4, R5, 0xff, RZ, 0xc0, !PT ;  /* 0x000000ff05047812 */ /* 0x000fe200078ec0ff */
[----:B------:R-:W-:Y:S01]  /*0a10*/  BSSY.RECONVERGENT B3, `(.L_x_9) ;  /* 0x000001a000037945 */ /* 0x000fe20003800200 */
[----:B------:R-:W-:Y:S02]  /*0a20*/  LOP3.LUT R6, R3, 0x1, RZ, 0xc0, !PT ;  /* 0x0000000103067812 */ /* 0x000fe400078ec0ff */
[----:B------:R-:W-:Y:S02]  /*0a30*/  ISETP.GE.U32.AND P0, PT, R4, 0x4, PT ;  /* 0x000000040400780c */ /* 0x000fe40003f06070 */
[----:B------:R-:W-:Y:S02]  /*0a40*/  ISETP.NE.U32.AND P1, PT, R6, 0x1, PT ;  /* 0x000000010600780c */ /* 0x000fe40003f25070 */
[----:B------:R-:W-:-:S09]  /*0a50*/  PRMT R12, RZ, 0x7610, R12 ;  /* 0x00007610ff0c7816 */ /* 0x000fd2000000000c */
[----:B------:R-:W-:Y:S05]  /*0a60*/  @!P0 BRA `(.L_x_10) ;  /* 0x0000000000508947 */ /* 0x000fea0003800000 */
[----:B------:R-:W-:Y:S02]  /*0a70*/  LOP3.LUT R23, R5, 0x7c, RZ, 0xc0, !PT ;  /* 0x0000007c05177812 */ /* 0x000fe400078ec0ff */
[----:B------:R-:W-:Y:S02]  /*0a80*/  PRMT R13, RZ, 0x7610, R13 ;  /* 0x00007610ff0d7816 */ /* 0x000fe4000000000d */
[----:B------:R-:W-:-:S07]  /*0a90*/  PRMT R12, R23, 0x7610, R12 ;  /* 0x00007610170c7816 */ /* 0x000fce000000000c */
.L_x_11:
[----:B--2---:R-:W2:Y:S01]  /*0aa0*/  LD.E.64 R4, desc[UR36][R18.64+0x8] ;  /* 0x0000082412047980 */ /* 0x004ea2000c101b00 */
[----:B------:R-:W-:-:S05]  /*0ab0*/  LOP3.LUT R21, R13, 0xff, RZ, 0xc0, !PT ;  /* 0x000000ff0d157812 */ /* 0x000fca00078ec0ff */
[----:B--2---:R-:W-:-:S05]  /*0ac0*/  IMAD.WIDE.U32 R4, R21, 0x4, R4 ;  /* 0x0000000415047825 */ /* 0x004fca00078e0004 */
[----:B------:R1:W-:Y:S04]  /*0ad0*/  ST.E desc[UR36][R4.64], RZ ;  /* 0x000000ff04007985 */ /* 0x0003e8000c101924 */
[----:B------:R-:W2:Y:S02]  /*0ae0*/  LD.E.64 R6, desc[UR36][R18.64+0x8] ;  /* 0x0000082412067980 */ /* 0x000ea4000c101b00 */
[----:B--2---:R-:W-:-:S05]  /*0af0*/  IMAD.WIDE.U32 R6, R21, 0x4, R6 ;  /* 0x0000000415067825 */ /* 0x004fca00078e0006 */
[----:B------:R2:W-:Y:S04]  /*0b00*/  ST.E desc[UR36][R6.64+0x4], RZ ;  /* 0x000004ff06007985 */ /* 0x0005e8000c101924 */
[----:B------:R-:W3:Y:S02]  /*0b10*/  LD.E.64 R8, desc[UR36][R18.64+0x8] ;  /* 0x0000082412087980 */ /* 0x000ee4000c101b00 */
[----:B---3--:R-:W-:-:S05]  /*0b20*/  IMAD.WIDE.U32 R8, R21, 0x4, R8 ;  /* 0x0000000415087825 */ /* 0x008fca00078e0008 */
[----:B------:R2:W-:Y:S04]  /*0b30*/  ST.E desc[UR36][R8.64+0x8], RZ ;  /* 0x000008ff08007985 */ /* 0x0005e8000c101924 */
[----:B------:R-:W3:Y:S01]  /*0b40*/  LD.E.64 R10, desc[UR36][R18.64+0x8] ;  /* 0x00000824120a7980 */ /* 0x000ee2000c101b00 */
[----:B------:R-:W-:-:S05]  /*0b50*/  VIADD R13, R13, 0x4 ;  /* 0x000000040d0d7836 */ /* 0x000fca0000000000 */
[----:B-1----:R-:W-:-:S04]  /*0b60*/  LOP3.LUT R4, R13, 0xff, RZ, 0xc0, !PT ;  /* 0x000000ff0d047812 */ /* 0x002fc800078ec0ff */
[----:B------:R-:W-:Y:S01]  /*0b70*/  ISETP.NE.AND P0, PT, R4, R23, PT ;  /* 0x000000170400720c */ /* 0x000fe20003f05270 */
[----:B---3--:R-:W-:-:S05]  /*0b80*/  IMAD.WIDE.U32 R10, R21, 0x4, R10 ;  /* 0x00000004150a7825 */ /* 0x008fca00078e000a */
[----:B------:R2:W-:Y:S07]  /*0b90*/  ST.E desc[UR36][R10.64+0xc], RZ ;  /* 0x00000cff0a007985 */ /* 0x0005ee000c101924 */
[----:B------:R-:W-:Y:S05]  /*0ba0*/  @P0 BRA `(.L_x_11) ;  /* 0xfffffffc00bc0947 */ /* 0x000fea000383ffff */
.L_x_10:
[----:B------:R-:W-:Y:S05]  /*0bb0*/  BSYNC.RECONVERGENT B3 ;  /* 0x0000000000037941 */ /* 0x000fea0003800200 */
.L_x_9:
[----:B------:R-:W-:Y:S05]  /*0bc0*/  @P1 BRA `(.L_x_8) ;  /* 0x00000000001c1947 */ /* 0x000fea0003800000 */
[----:B------:R-:W3:Y:S01]  /*0bd0*/  LD.E.64 R4, desc[UR36][R18.64+0x8] ;  /* 0x0000082412047980 */ /* 0x000ee2000c101b00 */
[----:B--2---:R-:W-:-:S05]  /*0be0*/  LOP3.LUT R9, R12, 0xffff, RZ, 0xc0, !PT ;  /* 0x0000ffff0c097812 */ /* 0x004fca00078ec0ff */
[----:B---3--:R-:W-:-:S05]  /*0bf0*/  IMAD.WIDE.U32 R4, R9, 0x4, R4 ;  /* 0x0000000409047825 */ /* 0x008fca00078e0004 */
[----:B------:R1:W-:Y:S04]  /*0c00*/  ST.E desc[UR36][R4.64], RZ ;  /* 0x000000ff04007985 */ /* 0x0003e8000c101924 */
[----:B------:R-:W2:Y:S02]  /*0c10*/  LD.E.64 R6, desc[UR36][R18.64+0x8] ;  /* 0x0000082412067980 */ /* 0x000ea4000c101b00 */
[----:B--2---:R-:W-:-:S05]  /*0c20*/  IMAD.WIDE.U32 R6, R9, 0x4, R6 ;  /* 0x0000000409067825 */ /* 0x004fca00078e0006 */
[----:B------:R1:W-:Y:S02]  /*0c30*/  ST.E desc[UR36][R6.64+0x4], RZ ;  /* 0x000004ff06007985 */ /* 0x0003e4000c101924 */
.L_x_8:
[----:B------:R-:W-:Y:S05]  /*0c40*/  BSYNC.RECONVERGENT B2 ;  /* 0x0000000000027941 */ /* 0x000fea0003800200 */
.L_x_7:
[----:B-1----:R-:W-:Y:S01]  /*0c50*/  PRMT R4, R3, 0x8880, RZ ;  /* 0x0000888003047816 */ /* 0x002fe200000000ff */
[----:B------:R-:W-:Y:S03]  /*0c60*/  BSSY.RECONVERGENT B2, `(.L_x_12) ;  /* 0x0000095000027945 */ /* 0x000fe60003800200 */
[----:B------:R-:W-:-:S13]  /*0c70*/  ISETP.GE.AND P0, PT, R4, 0x1, PT ;  /* 0x000000010400780c */ /* 0x000fda0003f06270 */
[----:B------:R-:W-:Y:S05]  /*0c80*/  @!P0 BRA `(.L_x_13) ;  /* 0x0000000800488947 */ /* 0x000fea0003800000 */
[----:B------:R-:W-:Y:S02]  /*0c90*/  ISETP.GE.U32.AND P0, PT, R20, 0x4, PT ;  /* 0x000000041400780c */ /* 0x000fe40003f06070 */
[----:B------:R-:W-:-:S11]  /*0ca0*/  PRMT R4, RZ, 0x7610, R4 ;  /* 0x00007610ff047816 */ /* 0x000fd60000000004 */
.L_x_22:
[----:B-12---:R-:W1:Y:S01]  /*0cb0*/  LDS.64 R8, [R2+0x8] ;  /* 0x0000080002087984 */ /* 0x006e620000000a00 */
[----:B------:R-:W-:-:S05]  /*0cc0*/  LOP3.LUT R6, R4, 0xff, RZ, 0xc0, !PT ;  /* 0x000000ff04067812 */ /* 0x000fca00078ec0ff */
[----:B-1----:R-:W-:-:S05]  /*0cd0*/  IMAD.WIDE.U32 R8, R6, 0x4, R8 ;  /* 0x0000000406087825 */ /* 0x002fca00078e0008 */
[----:B------:R-:W2:Y:S01]  /*0ce0*/  LD.E R5, desc[UR36][R8.64] ;  /* 0x0000002408057980 */ /* 0x000ea2000c101900 */
[----:B------:R-:W-:Y:S01]  /*0cf0*/  BSSY.RECONVERGENT B3, `(.L_x_14) ;  /* 0x0000084000037945 */ /* 0x000fe20003800200 */
[----:B--2---:R-:W-:-:S13]  /*0d00*/  ISETP.NE.AND P1, PT, R5, RZ, PT ;  /* 0x000000ff0500720c */ /* 0x004fda0003f25270 */
[----:B------:R-:W-:Y:S05]  /*0d10*/  @!P1 BRA `(.L_x_15) ;  /* 0x0000000800049947 */ /* 0x000fea0003800000 */
[----:B------:R-:W-:Y:S01]  /*0d20*/  BSSY.RECONVERGENT B4, `(.L_x_16) ;  /* 0x0000041000047945 */ /* 0x000fe20003800200 */
[----:B------:R-:W-:Y:S01]  /*0d30*/  PRMT R7, RZ, 0x7610, R7 ;  /* 0x00007610ff077816 */ /* 0x000fe20000000007 */
[----:B------:R-:W-:Y:S02]  /*0d40*/  IMAD.MOV.U32 R10, RZ, RZ, RZ ;  /* 0x000000ffff0a7224 */ /* 0x000fe400078e00ff */
[----:B------:R-:W-:Y:S05]  /*0d50*/  @!P0 BRA `(.L_x_17) ;  /* 0x0000000000f48947 */ /* 0x000fea0003800000 */
[----:B------:R-:W-:Y:S01]  /*0d60*/  BSSY.RECONVERGENT B5, `(.L_x_18) ;  /* 0x000003b000057945 */ /* 0x000fe20003800200 */
[----:B------:R-:W-:Y:S01]  /*0d70*/  PRMT R7, RZ, 0x7610, R7 ;  /* 0x00007610ff077816 */ /* 0x000fe20000000007 */
[----:B------:R-:W-:-:S07]  /*0d80*/  IMAD.MOV.U32 R10, RZ, RZ, RZ ;  /* 0x000000ffff0a7224 */ /* 0x000fce00078e00ff */
.L_x_19:
[----:B------:R-:W2:Y:S01]  /*0d90*/  LD.E.64 R22, desc[UR36][R18.64+0x8] ;  /* 0x0000082412167980 */ /* 0x000ea2000c101b00 */
[C---:B------:R-:W-:Y:S01]  /*0da0*/  IMAD.IADD R9, R7.reuse, 0x1, R4 ;  /* 0x0000000107097824 */ /* 0x040fe200078e0204 */
[----:B------:R-:W-:Y:S02]  /*0db0*/  LOP3.LUT R8, R7, 0xff, RZ, 0xc0, !PT ;  /* 0x000000ff07087812 */ /* 0x000fe400078ec0ff */
[----:B------:R-:W1:Y:S02]  /*0dc0*/  LDS.64 R12, [R2+0x8] ;  /* 0x00000800020c7984 */ /* 0x000e640000000a00 */
[----:B------:R-:W-:Y:S01]  /*0dd0*/  LOP3.LUT R9, R9, 0xff, RZ, 0xc0, !PT ;  /* 0x000000ff09097812 */ /* 0x000fe200078ec0ff */
[----:B-1----:R-:W-:-:S06]  /*0de0*/  IMAD.WIDE.U32 R20, R8, 0x4, R12 ;  /* 0x0000000408147825 */ /* 0x002fcc00078e000c */
[----:B------:R-:W3:Y:S01]  /*0df0*/  LD.E R20, desc[UR36][R20.64] ;  /* 0x0000002414147980 */ /* 0x000ee2000c101900 */
[----:B--2---:R-:W-:-:S05]  /*0e00*/  IMAD.WIDE.U32 R12, R9, 0x4, R22 ;  /* 0x00000004090c7825 */ /* 0x004fca00078e0016 */
[----:B------:R-:W3:Y:S02]  /*0e10*/  LD.E R11, desc[UR36][R12.64] ;  /* 0x000000240c0b7980 */ /* 0x000ee4000c101900 */
[----:B---3--:R-:W-:-:S04]  /*0e20*/  IMAD R11, R5, R20, R11 ;  /* 0x00000014050b7224 */ /* 0x008fc800078e020b */
[----:B------:R-:W-:-:S05]  /*0e30*/  IMAD.IADD R11, R11, 0x1, R10 ;  /* 0x000000010b0b7824 */ /* 0x000fca00078e020a */
[----:B------:R-:W-:-:S04]  /*0e40*/  ISETP.NE.AND P1, PT, R11, -0x1, PT ;  /* 0xffffffff0b00780c */ /* 0x000fc80003f25270 */
[----:B------:R-:W-:-:S05]  /*0e50*/  SEL R27, R11, RZ, P1 ;  /* 0x000000ff0b1b7207 */ /* 0x000fca0000800000 */
[----:B------:R-:W-:Y:S04]  /*0e60*/  ST.E desc[UR36][R12.64], R27 ;  /* 0x0000001b0c007985 */ /* 0x000fe8000c101924 */
[----:B------:R-:W2:Y:S04]  /*0e70*/  LD.E.64 R24, desc[UR36][R18.64+0x8] ;  /* 0x0000082412187980 */ /* 0x000ea8000c101b00 */
[----:B------:R-:W1:Y:S02]  /*0e80*/  LDS.64 R10, [R2+0x8] ;  /* 0x00000800020a7984 */ /* 0x000e640000000a00 */
[----:B-1----:R-:W-:-:S06]  /*0e90*/  IMAD.WIDE.U32 R22, R8, 0x4, R10 ;  /* 0x0000000408167825 */ /* 0x002fcc00078e000a */
[----:B------:R-:W3:Y:S01]  /*0ea0*/  LD.E R22, desc[UR36][R22.64+0x4] ;  /* 0x0000042416167980 */ /* 0x000ee2000c101900 */
[----:B--2---:R-:W-:-:S05]  /*0eb0*/  IMAD.WIDE.U32 R10, R9, 0x4, R24 ;  /* 0x00000004090a7825 */ /* 0x004fca00078e0018 */
[----:B------:R-:W3:Y:S02]  /*0ec0*/  LD.E R20, desc[UR36][R10.64+0x4] ;  /* 0x000004240a147980 */ /* 0x000ee4000c101900 */
[----:B---3--:R-:W-:-:S04]  /*0ed0*/  IMAD R20, R5, R22, R20 ;  /* 0x0000001605147224 */ /* 0x008fc800078e0214 */
[----:B------:R-:W-:Y:S02]  /*0ee0*/  VIADD R21, R20, 0x1 ;  /* 0x0000000114157836 */ /* 0x000fe40000000000 */
[----:B------:R-:W-:-:S05]  /*0ef0*/  @P1 IMAD.MOV R21, RZ, RZ, R20 ;  /* 0x000000ffff151224 */ /* 0x000fca00078e0214 */
        /* <DEDUP_REMOVED lines=20> */
[----:B------:R-:W3:Y:S01]  /*1040*/  LD.E R8, desc[UR36][R22.64+0xc] ;  /* 0x00000c2416087980 */ /* 0x000ee2000c101900 */
[----:B------:R-:W-:Y:S01]  /*1050*/  VIADD R7, R7, 0x4 ;  /* 0x0000000407077836 */ /* 0x000fe20000000000 */
[----:B------:R-:W-:Y:S01]  /*1060*/  LOP3.LUT R13, R3, 0x7c, RZ, 0xc0, !PT ;  /* 0x0000007c030d7812 */ /* 0x000fe200078ec0ff */
[----:B---3--:R-:W-:-:S04]  /*1070*/  IMAD R8, R5, R10, R8 ;  /* 0x0000000a05087224 */ /* 0x008fc800078e0208 */
[----:B------:R-:W-:Y:S02]  /*1080*/  VIADD R9, R8, 0x1 ;  /* 0x0000000108097836 */ /* 0x000fe40000000000 */
[----:B------:R-:W-:-:S05]  /*1090*/  @P1 IMAD.MOV R9, RZ, RZ, R8 ;  /* 0x000000ffff091224 */ /* 0x000fca00078e0208 */
[----:B------:R-:W-:-:S04]  /*10a0*/  ISETP.NE.AND P1, PT, R9, -0x1, PT ;  /* 0xffffffff0900780c */ /* 0x000fc80003f25270 */
[----:B------:R-:W-:Y:S02]  /*10b0*/  SEL R9, R9, RZ, P1 ;  /* 0x000000ff09097207 */ /* 0x000fe40000800000 */
[----:B------:R-:W-:-:S03]  /*10c0*/  LOP3.LUT R8, R7, 0xff, RZ, 0xc0, !PT ;  /* 0x000000ff07087812 */ /* 0x000fc600078ec0ff */
[----:B------:R1:W-:Y:S01]  /*10d0*/  ST.E desc[UR36][R22.64+0xc], R9 ;  /* 0x00000c0916007985 */ /* 0x0003e2000c101924 */
[----:B------:R-:W-:Y:S02]  /*10e0*/  ISETP.NE.AND P2, PT, R8, R13, PT ;  /* 0x0000000d0800720c */ /* 0x000fe40003f45270 */
[----:B------:R-:W-:-:S11]  /*10f0*/  SEL R10, RZ, 0x1, P1 ;  /* 0x00000001ff0a7807 */ /* 0x000fd60000800000 */
[----:B-1----:R-:W-:Y:S05]  /*1100*/  @P2 BRA `(.L_x_19) ;  /* 0xfffffffc00202947 */ /* 0x002fea000383ffff */
[----:B------:R-:W-:Y:S05]  /*1110*/  BSYNC.RECONVERGENT B5 ;  /* 0x0000000000057941 */ /* 0x000fea0003800200 */
.L_x_18:
[----:B------:R-:W-:-:S07]  /*1120*/  PRMT R7, R13, 0x7610, R7 ;  /* 0x000076100d077816 */ /* 0x000fce0000000007 */
.L_x_17:
[----:B------:R-:W-:Y:S05]  /*1130*/  BSYNC.RECONVERGENT B4 ;  /* 0x0000000000047941 */ /* 0x000fea0003800200 */
.L_x_16:
[----:B------:R-:W-:Y:S01]  /*1140*/  LOP3.LUT P1, R24, R3, 0x3, RZ, 0xc0, !PT ;  /* 0x0000000303187812 */ /* 0x000fe2000782c0ff */
[----:B------:R-:W-:-:S12]  /*1150*/  BSSY.RECONVERGENT B4, `(.L_x_20) ;  /* 0x0000038000047945 */ /* 0x000fd80003800200 */
[----:B------:R-:W-:Y:S05]  /*1160*/  @!P1 BRA `(.L_x_21) ;  /* 0x0000000000d89947 */ /* 0x000fea0003800000 */
        /* <DEDUP_REMOVED lines=8> */
[----:B------:R-:W3:Y:S01]  /*11f0*/  LD.E R11, desc[UR36][R8.64] ;  /* 0x00000024080b7980 */ /* 0x000ee2000c101900 */
[----:B------:R-:W-:Y:S01]  /*1200*/  ISETP.NE.AND P2, PT, R24, 0x1, PT ;  /* 0x000000011800780c */ /* 0x000fe20003f45270 */
[----:B---3--:R-:W-:-:S04]  /*1210*/  IMAD R11, R5, R12, R11 ;  /* 0x0000000c050b7224 */ /* 0x008fc800078e020b */
[----:B------:R-:W-:-:S05]  /*1220*/  IMAD.IADD R11, R11, 0x1, R10 ;  /* 0x000000010b0b7824 */ /* 0x000fca00078e020a */
[----:B------:R-:W-:-:S04]  /*1230*/  ISETP.NE.AND P1, PT, R11, -0x1, PT ;  /* 0xffffffff0b00780c */ /* 0x000fc80003f25270 */
[----:B------:R-:W-:-:S05]  /*1240*/  SEL R11, R11, RZ, P1 ;  /* 0x000000ff0b0b7207 */ /* 0x000fca0000800000 */
[----:B------:R1:W-:Y:S01]  /*1250*/  ST.E desc[UR36][R8.64], R11 ;  /* 0x0000000b08007985 */ /* 0x0003e2000c101924 */
[----:B------:R-:W-:Y:S05]  /*1260*/  @!P2 BRA `(.L_x_21) ;  /* 0x000000000098a947 */ /* 0x000fea0003800000 */
[----:B-1----:R-:W2:Y:S01]  /*1270*/  LD.E.64 R8, desc[UR36][R18.64+0x8] ;  /* 0x0000082412087980 */ /* 0x002ea2000c101b00 */
[C---:B------:R-:W-:Y:S01]  /*1280*/  IADD3 R6, P2, PT, R7.reuse, R6, RZ ;  /* 0x0000000607067210 */ /* 0x040fe20007f5e0ff */
[----:B------:R-:W-:Y:S01]  /*1290*/  IMAD.SHL.U32 R29, R7, 0x4, RZ ;  /* 0x00000004071d7824 */ /* 0x000fe200078e00ff */
[----:B------:R-:W-:Y:S01]  /*12a0*/  SHF.R.U32.HI R7, RZ, 0x1e, R7 ;  /* 0x0000001eff077819 */ /* 0x000fe20000011607 */
[----:B------:R-:W1:Y:S02]  /*12b0*/  LDS.64 R12, [R2+0x8] ;  /* 0x00000800020c7984 */ /* 0x000e640000000a00 */
[----:B------:R-:W-:Y:S02]  /*12c0*/  IMAD.X R21, RZ, RZ, RZ, P2 ;  /* 0x000000ffff157224 */ /* 0x000fe400010e06ff */
[----:B------:R-:W-:-:S03]  /*12d0*/  IMAD.SHL.U32 R11, R6, 0x4, RZ ;  /* 0x00000004060b7824 */ /* 0x000fc600078e00ff */
[----:B------:R-:W-:Y:S02]  /*12e0*/  SHF.L.U64.HI R31, R6, 0x2, R21 ;  /* 0x00000002061f7819 */ /* 0x000fe40000010215 */
[----:B-1----:R-:W-:-:S05]  /*12f0*/  IADD3 R22, P2, PT, R12, R29, RZ ;  /* 0x0000001d0c167210 */ /* 0x002fca0007f5e0ff */
[----:B------:R-:W-:-:S05]  /*1300*/  IMAD.X R23, R13, 0x1, R7, P2 ;  /* 0x000000010d177824 */ /* 0x000fca00010e0607 */
[----:B------:R-:W3:Y:S01]  /*1310*/  LD.E R22, desc[UR36][R22.64+0x4] ;  /* 0x0000042416167980 */ /* 0x000ee2000c101900 */
[----:B--2---:R-:W-:-:S05]  /*1320*/  IADD3 R8, P3, PT, R8, R11, RZ ;  /* 0x0000000b08087210 */ /* 0x004fca0007f7e0ff */
[----:B------:R-:W-:-:S05]  /*1330*/  IMAD.X R9, R9, 0x1, R31, P3 ;  /* 0x0000000109097824 */ /* 0x000fca00018e061f */
[----:B------:R-:W3:Y:S02]  /*1340*/  LD.E R6, desc[UR36][R8.64+0x4] ;  /* 0x0000042408067980 */ /* 0x000ee4000c101900 */
[----:B---3--:R-:W-:-:S04]  /*1350*/  IMAD R6, R5, R22, R6 ;  /* 0x0000001605067224 */ /* 0x008fc800078e0206 */
[----:B------:R-:W-:Y:S02]  /*1360*/  VIADD R25, R6, 0x1 ;  /* 0x0000000106197836 */ /* 0x000fe40000000000 */
[----:B------:R-:W-:Y:S01]  /*1370*/  @P1 IMAD.MOV R25, RZ, RZ, R6 ;  /* 0x000000ffff191224 */ /* 0x000fe200078e0206 */
[----:B------:R-:W-:-:S04]  /*1380*/  ISETP.NE.AND P1, PT, R24, 0x2, PT ;  /* 0x000000021800780c */ /* 0x000fc80003f25270 */
[----:B------:R-:W-:-:S04]  /*1390*/  ISETP.NE.AND P2, PT, R25, -0x1, PT ;  /* 0xffffffff1900780c */ /* 0x000fc80003f45270 */
[----:B------:R-:W-:-:S05]  /*13a0*/  SEL R27, R25, RZ, P2 ;  /* 0x000000ff191b7207 */ /* 0x000fca0001000000 */
[----:B------:R-:W-:Y:S04]  /*13b0*/  ST.E desc[UR36][R8.64+0x4], R27 ;  /* 0x0000041b08007985 */ /* 0x000fe8000c101924 */
[----:B------:R-:W2:Y:S04]  /*13c0*/  @P1 LD.E.64 R20, desc[UR36][R18.64+0x8] ;  /* 0x0000082412141980 */ /* 0x000ea8000c101b00 */
[----:B------:R-:W1:Y:S02]  /*13d0*/  @P1 LDS.64 R12, [R2+0x8] ;  /* 0x00000800020c1984 */ /* 0x000e640000000a00 */
[----:B-1----:R-:W-:-:S02]  /*13e0*/  @P1 IADD3 R10, P2, PT, R12, R29, RZ ;  /* 0x0000001d0c0a1210 */ /* 0x002fc40007f5e0ff */
[----:B--2---:R-:W-:-:S03]  /*13f0*/  @P1 IADD3 R6, P3, PT, R20, R11, RZ ;  /* 0x0000000b14061210 */ /* 0x004fc60007f7e0ff */
[----:B------:R-:W-:Y:S02]  /*1400*/  @P1 IMAD.X R11, R13, 0x1, R7, P2 ;  /* 0x000000010d0b1824 */ /* 0x000fe400010e0607 */
[----:B------:R-:W-:-:S03]  /*1410*/  @P1 IMAD.X R7, R21, 0x1, R31, P3 ;  /* 0x0000000115071824 */ /* 0x000fc600018e061f */
[----:B------:R-:W2:Y:S04]  /*1420*/  @P1 LD.E R10, desc[UR36][R10.64+0x8] ;  /* 0x000008240a0a1980 */ /* 0x000ea8000c101900 */
[----:B------:R-:W2:Y:S01]  /*1430*/  @P1 LD.E R12, desc[UR36][R6.64+0x8] ;  /* 0x00000824060c1980 */ /* 0x000ea2000c101900 */
[----:B------:R-:W-:Y:S02]  /*1440*/  @P1 ISETP.NE.AND P2, PT, R25, -0x1, PT ;  /* 0xffffffff1900180c */ /* 0x000fe40003f45270 */
[----:B------:R-:W-:Y:S02]  /*1450*/  PLOP3.LUT P3, PT, PT, PT, PT, 0x8, 0x80 ;  /* 0x000000000080781c */ /* 0x000fe40003f6e170 */
[----:B------:R-:W-:Y:S01]  /*1460*/  @P1 PLOP3.LUT P3, PT, P2, PT, PT, 0x80, 0x8 ;  /* 0x000000000008181c */ /* 0x000fe2000176f070 */
[----:B--2---:R-:W-:-:S04]  /*1470*/  @P1 IMAD R12, R5, R10, R12 ;  /* 0x0000000a050c1224 */ /* 0x004fc800078e020c */
[----:B------:R-:W-:-:S08]  /*1480*/  @P1 VIADD R5, R12, 0x1 ;  /* 0x000000010c051836 */ /* 0x000fd00000000000 */
[----:B------:R-:W-:-:S05]  /*1490*/  @P3 IMAD.MOV R5, RZ, RZ, R12 ;  /* 0x000000ffff053224 */ /* 0x000fca00078e020c */
[----:B------:R-:W-:-:S04]  /*14a0*/  @P1 ISETP.NE.AND P2, PT, R5, -0x1, PT ;  /* 0xffffffff0500180c */ /* 0x000fc80003f45270 */
[----:B------:R-:W-:-:S05]  /*14b0*/  @P1 SEL R5, R5, RZ, P2 ;  /* 0x000000ff05051207 */ /* 0x000fca0001000000 */
[----:B------:R2:W-:Y:S04]  /*14c0*/  @P1 ST.E desc[UR36][R6.64+0x8], R5 ;  /* 0x0000080506001985 */ /* 0x0005e8000c101924 */
.L_x_21:
[----:B------:R-:W-:Y:S05]  /*14d0*/  BSYNC.RECONVERGENT B4 ;  /* 0x0000000000047941 */ /* 0x000fea0003800200 */
.L_x_20:
[----:B--2---:R-:W2:Y:S01]  /*14e0*/  LD.E.64 R6, desc[UR36][R18.64+0x8] ;  /* 0x0000082412067980 */ /* 0x004ea2000c101b00 */
[----:B------:R-:W-:-:S05]  /*14f0*/  IMAD.IADD R5, R4, 0x1, R3 ;  /* 0x0000000104057824 */ /* 0x000fca00078e0203 */
[----:B------:R-:W-:-:S05]  /*1500*/  LOP3.LUT R5, R5, 0xff, RZ, 0xc0, !PT ;  /* 0x000000ff05057812 */ /* 0x000fca00078ec0ff */
[----:B--2---:R-:W-:-:S05]  /*1510*/  IMAD.WIDE.U32 R6, R5, 0x4, R6 ;  /* 0x0000000405067825 */ /* 0x004fca00078e0006 */
[----:B------:R2:W-:Y:S02]  /*1520*/  ST.E desc[UR36][R6.64], RZ ;  /* 0x000000ff06007985 */ /* 0x0005e4000c101924 */
.L_x_15:
[----:B------:R-:W-:Y:S05]  /*1530*/  BSYNC.RECONVERGENT B3 ;  /* 0x0000000000037941 */ /* 0x000fea0003800200 */
.L_x_14:
[----:B------:R-:W-:Y:S01]  /*1540*/  VIADD R4, R4, 0x1 ;  /* 0x0000000104047836 */ /* 0x000fe20000000000 */
[----:B--2---:R-:W-:-:S04]  /*1550*/  PRMT R6, R3, 0x8880, RZ ;  /* 0x0000888003067816 */ /* 0x004fc800000000ff */
[C---:B------:R-:W-:Y:S02]  /*1560*/  PRMT R5, R4.reuse, 0x8880, RZ ;  /* 0x0000888004057816 */ /* 0x040fe400000000ff */
[----:B------:R-:W-:Y:S02]  /*1570*/  PRMT R4, R4, 0x8880, RZ ;  /* 0x0000888004047816 */ /* 0x000fe400000000ff */
[----:B------:R-:W-:Y:S02]  /*1580*/  ISETP.GE.AND P1, PT, R5, R6, PT ;  /* 0x000000060500720c */ /* 0x000fe40003f26270 */
[----:B------:R-:W-:-:S11]  /*1590*/  PRMT R4, R4, 0x7710, RZ ;  /* 0x0000771004047816 */ /* 0x000fd600000000ff */
[----:B------:R-:W-:Y:S05]  /*15a0*/  @!P1 BRA `(.L_x_22) ;  /* 0xfffffff400c09947 */ /* 0x000fea000383ffff */
.L_x_13:
[----:B------:R-:W-:Y:S05]  /*15b0*/  BSYNC.RECONVERGENT B2 ;  /* 0x0000000000027941 */ /* 0x000fea0003800200 */
.L_x_12:
[----:B------:R-:W3:Y:S04]  /*15c0*/  LD.E.U8 R5, desc[UR36][R18.64] ;  /* 0x0000002412057980 */ /* 0x000ee8000c101100 */
[----:B--2---:R-:W2:Y:S01]  /*15d0*/  LD.E.64 R6, desc[UR36][R18.64+0x8] ;  /* 0x0000082412067980 */ /* 0x004ea2000c101b00 */
[----:B---3--:R-:W-:-:S05]  /*15e0*/  PRMT R3, R5, 0x8880, RZ ;  /* 0x0000888005037816 */ /* 0x008fca00000000ff */
[----:B--2---:R-:W-:-:S06]  /*15f0*/  IMAD.WIDE R6, R3, 0x4, R6 ;  /* 0x0000000403067825 */ /* 0x004fcc00078e0206 */
[----:B------:R-:W2:Y:S02]  /*1600*/  LD.E R6, desc[UR36][R6.64+-0x4] ;  /* 0xfffffc2406067980 */ /* 0x000ea4000c101900 */
[----:B--2---:R-:W-:-:S13]  /*1610*/  ISETP.NE.AND P0, PT, R6, RZ, PT ;  /* 0x000000ff0600720c */ /* 0x004fda0003f05270 */
[----:B------:R-:W-:-:S05]  /*1620*/  @!P0 VIADD R3, R5, 0xffffffff ;  /* 0xffffffff05038836 */ /* 0x000fca0000000000 */
[----:B------:R2:W-:Y:S01]  /*1630*/  @!P0 ST.E.U8 desc[UR36][R18.64], R3 ;  /* 0x0000000312008985 */ /* 0x0005e2000c101124 */
[----:B------:R-:W-:-:S07]  /*1640*/  @!P0 PRMT R5, R3, 0x7610, R5 ;  /* 0x0000761003058816 */ /* 0x000fce0000000005 */
.L_x_6:
[----:B------:R-:W-:Y:S05]  /*1650*/  BSYNC.RECONVERGENT B1 ;  /* 0x0000000000017941 */ /* 0x000fea0003800200 */
.L_x_5:
[----:B------:R3:W-:Y:S01]  /*1660*/  STS.U8 [R2], R5 ;  /* 0x0000000502007388 */ /* 0x0007e20000000000 */
[----:B--2---:R-:W-:Y:S01]  /*1670*/  PRMT R3, R5, 0x8880, RZ ;  /* 0x0000888005037816 */ /* 0x004fe200000000ff */
[----:B------:R-:W-:Y:S03]  /*1680*/  BSSY.RECONVERGENT B1, `(.L_x_23) ;  /* 0x0000015000017945 */ /* 0x000fe60003800200 */
[----:B------:R-:W-:-:S13]  /*1690*/  ISETP.GE.AND P0, PT, R3, 0x1, PT ;  /* 0x000000010300780c */ /* 0x000fda0003f06270 */
[----:B---3--:R-:W-:Y:S05]  /*16a0*/  @!P0 BRA `(.L_x_24) ;  /* 0x0000000000488947 */ /* 0x008fea0003800000 */
[----:B------:R-:W-:Y:S01]  /*16b0*/  BSSY.RECONVERGENT B2, `(.L_x_25) ;  /* 0x0000010000027945 */ /* 0x000fe20003800200 */
[----:B------:R-:W-:-:S07]  /*16c0*/  PRMT R3, RZ, 0x7610, R3 ;  /* 0x00007610ff037816 */ /* 0x000fce0000000003 */
.L_x_26:
[----:B------:R-:W2:Y:S01]  /*16d0*/  LD.E.64 R4, desc[UR36][R18.64+0x8] ;  /* 0x0000082412047980 */ /* 0x000ea2000c101b00 */
[----:B-1----:R-:W-:-:S03]  /*16e0*/  LOP3.LUT R9, R3, 0xff, RZ, 0xc0, !PT ;  /* 0x000000ff03097812 */ /* 0x002fc600078ec0ff */
[----:B------:R-:W1:Y:S02]  /*16f0*/  LDS.64 R6, [R2+0x8] ;  /* 0x0000080002067984 */ /* 0x000e640000000a00 */
[----:B--2---:R-:W-:-:S06]  /*1700*/  IMAD.WIDE.U32 R4, R9, 0x4, R4 ;  /* 0x0000000409047825 */ /* 0x004fcc00078e0004 */
[----:B------:R-:W2:Y:S01]  /*1710*/  LD.E R5, desc[UR36][R4.64] ;  /* 0x0000002404057980 */ /* 0x000ea2000c101900 */
[----:B-1----:R-:W-:-:S04]  /*1720*/  IMAD.WIDE.U32 R6, R9, 0x4, R6 ;  /* 0x0000000409067825 */ /* 0x002fc800078e0006 */
[----:B------:R-:W-:-:S05]  /*1730*/  VIADD R3, R3, 0x1 ;  /* 0x0000000103037836 */ /* 0x000fca0000000000 */
[C---:B------:R-:W-:Y:S02]  /*1740*/  PRMT R9, R3.reuse, 0x8880, RZ ;  /* 0x0000888003097816 */ /* 0x040fe400000000ff */
[----:B------:R-:W-:-:S04]  /*1750*/  PRMT R3, R3, 0x8880, RZ ;  /* 0x0000888003037816 */ /* 0x000fc800000000ff */
[----:B------:R-:W-:Y:S01]  /*1760*/  PRMT R3, R3, 0x7710, RZ ;  /* 0x0000771003037816 */ /* 0x000fe200000000ff */
[----:B--2---:R-:W-:Y:S04]  /*1770*/  ST.E desc[UR36][R6.64], R5 ;  /* 0x0000000506007985 */ /* 0x004fe8000c101924 */
[----:B------:R-:W1:Y:S02]  /*1780*/  LDS.S8 R8, [R2] ;  /* 0x0000000002087984 */ /* 0x000e640000000200 */
[----:B-1----:R-:W-:-:S13]  /*1790*/  ISETP.GE.AND P0, PT, R9, R8, PT ;  /* 0x000000080900720c */ /* 0x002fda0003f06270 */
[----:B------:R-:W-:Y:S05]  /*17a0*/  @!P0 BRA `(.L_x_26) ;  /* 0xfffffffc00c88947 */ /* 0x000fea000383ffff */
[----:B------:R-:W-:Y:S05]  /*17b0*/  BSYNC.RECONVERGENT B2 ;  /* 0x0000000000027941 */ /* 0x000fea0003800200 */
.L_x_25:
[----:B------:R-:W-:-:S07]  /*17c0*/  PRMT R5, R8, 0x7610, R5 ;  /* 0x0000761008057816 */ /* 0x000fce0000000005 */
.L_x_24:
[----:B------:R-:W-:Y:S05]  /*17d0*/  BSYNC.RECONVERGENT B1 ;  /* 0x0000000000017941 */ /* 0x000fea0003800200 */
.L_x_23:
[----:B------:R-:W2:Y:S01]  /*17e0*/  LD.E.S8 R3, desc[UR36][R18.64] ;  /* 0x0000002412037980 */ /* 0x000ea2000c101300 */
[----:B------:R-:W3:Y:S01]  /*17f0*/  S2UR UR5, SR_CgaCtaId ;  /* 0x00000000000579c3 */ /* 0x000ee20000008800 */
[----:B------:R-:W-:Y:S01]  /*1800*/  UMOV UR4, 0x400 ;  /* 0x0000040000047882 */ /* 0x000fe20000000000 */
[----:B------:R-:W-:Y:S01]  /*1810*/  BSSY.RECONVERGENT B4, `(.L_x_27) ;  /* 0x00002b2000047945 */ /* 0x000fe20003800200 */
[----:B---3--:R-:W-:-:S09]  /*1820*/  ULEA UR4, UR5, UR4, 0x18 ;  /* 0x0000000405047291 */ /* 0x008fd2000f8ec0ff */
[----:B------:R-:W2:Y:S02]  /*1830*/  LDS.S8 R4, [UR4+0x1800] ;  /* 0x00180004ff047984 */ /* 0x000ea40008000200 */
[----:B--2---:R-:W-:-:S13]  /*1840*/  ISETP.GE.AND P0, PT, R3, R4, PT ;  /* 0x000000040300720c */ /* 0x004fda0003f06270 */
[----:B------:R-:W-:Y:S05]  /*1850*/  @!P0 BRA `(.L_x_28) ;  /* 0x0000002800b48947 */ /* 0x000fea0003800000 */
[----:B------:R-:W2:Y:S01]  /*1860*/  LDS.64 R6, [R2+0x8] ;  /* 0x0000080002067984 */ /* 0x000ea20000000a00 */
[----:B------:R-:W-:Y:S01]  /*1870*/  LOP3.LUT R5, R5, 0xffff, RZ, 0xc0, !PT ;  /* 0x0000ffff05057812 */ /* 0x000fe200078ec0ff */
[----:B-1----:R-:W-:Y:S01]  /*1880*/  IMAD.MOV R8, RZ, RZ, -R4 ;  /* 0x000000ffff087224 */ /* 0x002fe200078e0a04 */
[----:B------:R-:W-:Y:S01]  /*1890*/  ISETP.GE.AND P0, PT, R4, RZ, PT ;  /* 0x000000ff0400720c */ /* 0x000fe20003f06270 */
[----:B------:R-:W-:Y:S01]  /*18a0*/  BSSY.RECONVERGENT B3, `(.L_x_29) ;  /* 0x0000299000037945 */ /* 0x000fe20003800200 */
[----:B------:R-:W-:Y:S02]  /*18b0*/  PRMT R5, R5, 0x8880, RZ ;  /* 0x0000888005057816 */ /* 0x000fe400000000ff */
[----:B------:R-:W-:-:S04]  /*18c0*/  PRMT R8, R8, 0x7710, RZ ;  /* 0x0000771008087816 */ /* 0x000fc800000000ff */
[----:B------:R-:W-:Y:S01]  /*18d0*/  IADD3 R8, PT, PT, R3, 0x1, R8 ;  /* 0x0000000103087810 */ /* 0x000fe20007ffe008 */
[----:B--2---:R-:W-:-:S05]  /*18e0*/  IMAD.WIDE R6, R5, 0x4, R6 ;  /* 0x0000000405067825 */ /* 0x004fca00078e0206 */
[----:B------:R-:W-:Y:S04]  /*18f0*/  ST.E desc[UR36][R6.64], RZ ;  /* 0x000000ff06007985 */ /* 0x000fe8000c101924 */
[----:B------:R-:W1:Y:S02]  /*1900*/  LDS.U8 R5, [R2] ;  /* 0x0000000002057984 */ /* 0x000e640000000000 */
[----:B-1----:R-:W-:Y:S01]  /*1910*/  VIADD R9, R5, 0x1 ;  /* 0x0000000105097836 */ /* 0x002fe20000000000 */
[----:B------:R-:W-:-:S04]  /*1920*/  PRMT R5, R8, 0x8880, RZ ;  /* 0x0000888008057816 */ /* 0x000fc800000000ff */
[----:B------:R1:W-:Y:S01]  /*1930*/  STS.U8 [R2], R9 ;  /* 0x0000000902007388 */ /* 0x0003e20000000000 */
[----:B------:R-:W-:Y:S02]  /*1940*/  ISETP.LT.OR P0, PT, R5, 0x1, !P0 ;  /* 0x000000010500780c */ /* 0x000fe40004701670 */
[----:B------:R-:W-:-:S11]  /*1950*/  PRMT R5, R9, 0x7610, R5 ;  /* 0x0000761009057816 */ /* 0x000fd60000000005 */
[----:B-1----:R-:W-:Y:S05]  /*1960*/  @P0 BRA `(.L_x_30) ;  /* 0x0000002800300947 */ /* 0x002fea0003800000 */
[----:B------:R-:W-:Y:S01]  /*1970*/  VIADD R10, R4, 0x1 ;  /* 0x00000001040a7836 */ /* 0x000fe20000000000 */
[----:B------:R-:W-:Y:S01]  /*1980*/  PRMT R5, R8, 0x8880, RZ ;  /* 0x0000888008057816 */ /* 0x000fe200000000ff */
[----:B------:R-:W-:Y:S03]  /*1990*/  BSSY.RECONVERGENT B2, `(.L_x_31) ;  /* 0x0000288000027945 */ /* 0x000fe60003800200 */
[----:B------:R-:W-:Y:S02]  /*19a0*/  LOP3.LUT R10, R10, 0xffff, RZ, 0xc0, !PT ;  /* 0x0000ffff0a0a7812 */ /* 0x000fe400078ec0ff */
[----:B------:R-:W-:Y:S02]  /*19b0*/  PRMT R5, R5, 0x7710, RZ ;  /* 0x0000771005057816 */ /* 0x000fe400000000ff */
[C---:B------:R-:W-:Y:S02]  /*19c0*/  LOP3.LUT R6, R10.reuse, 0xfc, RZ, 0xc0, !PT ;  /* 0x000000fc0a067812 */ /* 0x040fe400078ec0ff */
[----:B------:R-:W-:-:S07]  /*19d0*/  LOP3.LUT R7, R10, 0xf8, RZ, 0xc0, !PT ;  /* 0x000000f80a077812 */ /* 0x000fce00078ec0ff */
.L_x_52:
[C---:B------:R-:W-:Y:S01]  /*19e0*/  VIADD R11, R5.reuse, 0xffffffff ;  /* 0xffffffff050b7836 */ /* 0x040fe20000000000 */
[----:B------:R-:W-:Y:S01]  /*19f0*/  BSSY.RECONVERGENT B1, `(.L_x_32) ;  /* 0x000027e000017945 */ /* 0x000fe20003800200 */
[----:B------:R-:W-:Y:S01]  /*1a00*/  PRMT R8, R5, 0x7610, R8 ;  /* 0x0000761005087816 */ /* 0x000fe20000000008 */
[----:B------:R-:W-:Y:S02]  /*1a10*/  IMAD.MOV.U32 R9, RZ, RZ, 0x20 ;  /* 0x00000020ff097424 */ /* 0x000fe400078e00ff */
[----:B-1234-:R-:W-:-:S07]  /*1a20*/  PRMT R5, R11, 0x7610, R5 ;  /* 0x000076100b057816 */ /* 0x01efce0000000005 */
.L_x_51:
[C---:B------:R-:W-:Y:S01]  /*1a30*/  VIADD R11, R9.reuse, 0xffffffff ;  /* 0xffffffff090b7836 */ /* 0x040fe20000000000 */
[----:B------:R-:W-:Y:S01]  /*1a40*/  BSSY.RECONVERGENT B5, `(.L_x_33) ;  /* 0x0000251000057945 */ /* 0x000fe20003800200 */
[C---:B------:R-:W-:Y:S02]  /*1a50*/  ISETP.GT.U32.AND P1, PT, R9.reuse, 0x1, PT ;  /* 0x000000010900780c */ /* 0x040fe40003f24070 */
[----:B------:R-:W-:Y:S01]  /*1a60*/  IADD3 R12, PT, PT, -R9, 0x21, RZ ;  /* 0x00000021090c7810 */ /* 0x000fe20007ffe1ff */
[----:B------:R-:W-:Y:S01]  /*1a70*/  IMAD.MOV.U32 R9, RZ, RZ, R11 ;  /* 0x000000ffff097224 */ /* 0x000fe200078e000b */
[----:B------:R-:W-:-:S13]  /*1a80*/  ISETP.NE.AND P0, PT, R11, RZ, PT ;  /* 0x000000ff0b00720c */ /* 0x000fda0003f05270 */
[----:B-1234-:R-:W-:Y:S05]  /*1a90*/  @P0 BRA `(.L_x_34) ;  /* 0x0000001400b80947 */ /* 0x01efea0003800000 */
[----:B------:R-:W-:Y:S01]  /*1aa0*/  LOP3.LUT R10, R4, 0xffff, RZ, 0xc0, !PT ;  /* 0x0000ffff040a7812 */ /* 0x000fe200078ec0ff */
[----:B------:R-:W-:Y:S01]  /*1ab0*/  IMAD.MOV.U32 R11, RZ, RZ, RZ ;  /* 0x000000ffff0b7224 */ /* 0x000fe200078e00ff */
[----:B------:R-:W-:Y:S02]  /*1ac0*/  PLOP3.LUT P0, PT, PT, PT, PT, 0x8, 0x80 ;  /* 0x000000000080781c */ /* 0x000fe40003f0e170 */
[----:B------:R-:W-:Y:S02]  /*1ad0*/  ISETP.GE.U32.AND P2, PT, R10, 0x7, PT ;  /* 0x000000070a00780c */ /* 0x000fe40003f46070 */
[----:B------:R-:W-:-:S11]  /*1ae0*/  PRMT R13, R5, 0x7610, R13 ;  /* 0x00007610050d7816 */ /* 0x000fd6000000000d */
[----:B------:R-:W-:Y:S05]  /*1af0*/  @!P2 BRA `(.L_x_35) ;  /* 0x0000000800bca947 */ /* 0x000fea0003800000 */
[----:B------:R-:W1:Y:S01]  /*1b00*/  S2R R12, SR_CgaCtaId ;  /* 0x00000000000c7919 */ /* 0x000e620000008800 */
[----:B------:R-:W-:Y:S01]  /*1b10*/  MOV R11, 0x400 ;  /* 0x00000400000b7802 */ /* 0x000fe20000000f00 */
[----:B------:R-:W-:Y:S01]  /*1b20*/  BSSY.RECONVERGENT B6, `(.L_x_36) ;  /* 0x00000ab000067945 */ /* 0x000fe20003800200 */
[----:B------:R-:W-:Y:S01]  /*1b30*/  MOV R10, 0x400 ;  /* 0x00000400000a7802 */ /* 0x000fe20000000f00 */
[----:B------:R-:W2:Y:S01]  /*1b40*/  S2R R21, SR_CgaCtaId ;  /* 0x0000000000157919 */ /* 0x000ea20000008800 */
[----:B------:R-:W-:Y:S01]  /*1b50*/  PLOP3.LUT P0, PT, PT, PT, PT, 0x8, 0x80 ;  /* 0x000000000080781c */ /* 0x000fe20003f0e170 */
[----:B------:R-:W-:Y:S02]  /*1b60*/  VIADD R13, R11, 0x180c ;  /* 0x0000180c0b0d7836 */ /* 0x000fe40000000000 */
[----:B------:R-:W-:Y:S01]  /*1b70*/  IMAD.MOV.U32 R24, RZ, RZ, RZ ;  /* 0x000000ffff187224 */ /* 0x000fe200078e00ff */
[C---:B-1----:R-:W-:Y:S02]  /*1b80*/  LEA R11, R12.reuse, R11, 0x18 ;  /* 0x0000000b0c0b7211 */ /* 0x042fe400078ec0ff */
[----:B------:R-:W-:-:S02]  /*1b90*/  LEA R12, R12, R13, 0x18 ;  /* 0x0000000d0c0c7211 */ /* 0x000fc400078ec0ff */
[----:B--2---:R-:W-:Y:S02]  /*1ba0*/  LEA R10, R21, R10, 0x18 ;  /* 0x0000000a150a7211 */ /* 0x004fe400078ec0ff */
[----:B------:R-:W-:-:S07]  /*1bb0*/  PRMT R13, R5, 0x7610, R13 ;  /* 0x00007610050d7816 */ /* 0x000fce000000000d */
.L_x_37:
[----:B-1----:R-:W1:Y:S01]  /*1bc0*/  LDS.64 R20, [R2+0x8] ;  /* 0x0000080002147984 */ /* 0x002e620000000a00 */
[----:B------:R-:W-:-:S03]  /*1bd0*/  LOP3.LUT R27, R13, 0xff, RZ, 0xc0, !PT ;  /* 0x000000ff0d1b7812 */ /* 0x000fc600078ec0ff */
[----:B------:R-:W2:Y:S02]  /*1be0*/  LDS.U8 R11, [R11+0x1800] ;  /* 0x001800000b0b7984 */ /* 0x000ea40000000000 */
[----:B-1----:R-:W-:-:S05]  /*1bf0*/  IMAD.WIDE.U32 R22, R27, 0x4, R20 ;  /* 0x000000041b167825 */ /* 0x002fca00078e0014 */
[----:B------:R-:W3:Y:S01]  /*1c00*/  LD.E R28, desc[UR36][R22.64] ;  /* 0x00000024161c7980 */ /* 0x000ee2000c101900 */
[C---:B--2---:R-:W-:Y:S01]  /*1c10*/  ISETP.NE.AND P2, PT, R24.reuse, R11, PT ;  /* 0x0000000b1800720c */ /* 0x044fe20003f45270 */
[----:B------:R-:W-:Y:S02]  /*1c20*/  IMAD.MOV.U32 R33, RZ, RZ, RZ ;  /* 0x000000ffff217224 */ /* 0x000fe400078e00ff */
[----:B------:R-:W-:Y:S02]  /*1c30*/  IMAD R25, R24, 0x4, R12 ;  /* 0x0000000418197824 */ /* 0x000fe400078e020c */
[C---:B------:R-:W-:Y:S01]  /*1c40*/  IMAD.SHL.U32 R29, R27.reuse, 0x4, RZ ;  /* 0x000000041b1d7824 */ /* 0x040fe200078e00ff */
[----:B------:R-:W-:-:S07]  /*1c50*/  SHF.L.U64.HI R27, R27, 0x2, RZ ;  /* 0x000000021b1b7819 */ /* 0x000fce00000102ff */
[----:B------:R-:W3:Y:S01]  /*1c60*/  @P2 LDS R33, [R25+0x1000] ;  /* 0x0010000019212984 */ /* 0x000ee20000000800 */
[----:B-----5:R-:W-:-:S05]  /*1c70*/  IADD3 R20, P2, PT, R14, R29, RZ ;  /* 0x0000001d0e147210 */ /* 0x020fca0007f5e0ff */
[----:B------:R-:W-:Y:S02]  /*1c80*/  IMAD.X R21, R15, 0x1, R27, P2 ;  /* 0x000000010f157824 */ /* 0x000fe400010e061b */
[----:B------:R-:W-:Y:S02]  /*1c90*/  IMAD.MOV.U32 R11, RZ, RZ, R10 ;  /* 0x000000ffff0b7224 */ /* 0x000fe400078e000a */
[----:B---3--:R-:W-:-:S04]  /*1ca0*/  IMAD.IADD R26, R28, 0x1, -R33 ;  /* 0x000000011c1a7824 */ /* 0x008fc800078e0a21 */
[----:B------:R-:W-:-:S05]  /*1cb0*/  VIADD R35, R26, 0xffffffff ;  /* 0xffffffff1a237836 */ /* 0x000fca0000000000 */
[----:B------:R-:W-:Y:S01]  /*1cc0*/  ISETP.GE.U32.AND P2, PT, R35, R28, PT ;  /* 0x0000001c2300720c */ /* 0x000fe20003f46070 */
[----:B------:R-:W-:-:S05]  /*1cd0*/  @!P0 IMAD.MOV R35, RZ, RZ, R26 ;  /* 0x000000ffff238224 */ /* 0x000fca00078e021a */
[----:B------:R-:W-:Y:S04]  /*1ce0*/  ST.E desc[UR36][R20.64], R35 ;  /* 0x0000002314007985 */ /* 0x000fe8000c101924 */
[----:B------:R-:W1:Y:S04]  /*1cf0*/  LDS.64 R22, [R2+0x8] ;  /* 0x0000080002167984 */ /* 0x000e680000000a00 */
[----:B------:R-:W2:Y:S01]  /*1d00*/  LDS.U8 R31, [R11+0x1800] ;  /* 0x001800000b1f7984 */ /* 0x000ea20000000000 */
[----:B-1----:R-:W-:-:S05]  /*1d10*/  IADD3 R22, P3, PT, R22, R29, RZ ;  /* 0x0000001d16167210 */ /* 0x002fca0007f7e0ff */
[----:B------:R-:W-:-:S05]  /*1d20*/  IMAD.X R23, R23, 0x1, R27, P3 ;  /* 0x0000000117177824 */ /* 0x000fca00018e061b */
[----:B------:R-:W3:Y:S01]  /*1d30*/  LD.E R26, desc[UR36][R22.64+0x4] ;  /* 0x00000424161a7980 */ /* 0x000ee2000c101900 */
[----:B------:R-:W-:-:S05]  /*1d40*/  VIADD R30, R24, 0x1 ;  /* 0x00000001181e7836 */ /* 0x000fca0000000000 */
[----:B--2---:R-:W-:Y:S01]  /*1d50*/  ISETP.NE.AND P3, PT, R30, R31, PT ;  /* 0x0000001f1e00720c */ /* 0x004fe20003f65270 */
[----:B------:R-:W-:-:S12]  /*1d60*/  IMAD.MOV.U32 R31, RZ, RZ, RZ ;  /* 0x000000ffff1f7224 */ /* 0x000fd800078e00ff */
[----:B------:R-:W3:Y:S01]  /*1d70*/  @P3 LDS R31, [R25+0x1004] ;  /* 0x00100400191f3984 */ /* 0x000ee20000000800 */
[----:B------:R-:W-:-:S04]  /*1d80*/  ISETP.GE.U32.AND P3, PT, R28, R33, PT ;  /* 0x000000211c00720c */ /* 0x000fc80003f66070 */
[----:B------:R-:W-:Y:S02]  /*1d90*/  SEL R28, RZ, 0xffffffff, P3 ;  /* 0xffffffffff1c7807 */ /* 0x000fe40001800000 */
[----:B------:R-:W-:-:S04]  /*1da0*/  @P0 SEL R28, RZ, 0xffffffff, !P2 ;  /* 0xffffffffff1c0807 */ /* 0x000fc80005000000 */
[----:B------:R-:W-:-:S04]  /*1db0*/  LOP3.LUT R28, R28, 0x1, RZ, 0xc0, !PT ;  /* 0x000000011c1c7812 */ /* 0x000fc800078ec0ff */
[----:B------:R-:W-:Y:S01]  /*1dc0*/  ISETP.NE.U32.AND P3, PT, R28, 0x1, PT ;  /* 0x000000011c00780c */ /* 0x000fe20003f65070 */
[----:B---3--:R-:W-:-:S04]  /*1dd0*/  IMAD.IADD R22, R26, 0x1, -R31 ;  /* 0x000000011a167824 */ /* 0x008fc800078e0a1f */
[----:B------:R-:W-:-:S05]  /*1de0*/  VIADD R35, R22, 0xffffffff ;  /* 0xffffffff16237836 */ /* 0x000fca0000000000 */
[----:B------:R-:W-:-:S03]  /*1df0*/  ISETP.GE.U32.AND P0, PT, R35, R26, PT ;  /* 0x0000001a2300720c */ /* 0x000fc60003f06070 */
[----:B------:R-:W-:-:S05]  /*1e00*/  @P3 IMAD.MOV R35, RZ, RZ, R22 ;  /* 0x000000ffff233224 */ /* 0x000fca00078e0216 */
        /* <DEDUP_REMOVED lines=12> */
[----:B------:R-:W-:-:S04]  /*1ed0*/  @!P3 SEL R26, RZ, 0xffffffff, !P0 ;  /* 0xffffffffff1ab807 */ /* 0x000fc80004000000 */
        /* <DEDUP_REMOVED lines=83> */
[----:B------:R-:W1:Y:S02]  /*2410*/  LDS.64 R22, [R2+0x8] ;  /* 0x0000080002167984 */ /* 0x000e640000000a00 */
[----:B-1----:R-:W-:-:S05]  /*2420*/  IADD3 R22, P2, PT, R22, R29, RZ ;  /* 0x0000001d16167210 */ /* 0x002fca0007f5e0ff */
[----:B------:R-:W-:Y:S02]  /*2430*/  IMAD.X R23, R23, 0x1, R27, P2 ;  /* 0x0000000117177824 */ /* 0x000fe400010e061b */
[----:B------:R-:W1:Y:S04]  /*2440*/  LDS.U8 R27, [R11+0x1800] ;  /* 0x001800000b1b7984 */ /* 0x000e680000000000 */
[----:B------:R-:W2:Y:S01]  /*2450*/  LD.E R30, desc[UR36][R22.64+0x1c] ;  /* 0x00001c24161e7980 */ /* 0x000ea2000c101900 */
[C---:B------:R-:W-:Y:S02]  /*2460*/  VIADD R26, R24.reuse, 0x7 ;  /* 0x00000007181a7836 */ /* 0x040fe40000000000 */
[----:B------:R-:W-:Y:S02]  /*2470*/  VIADD R24, R24, 0x8 ;  /* 0x0000000818187836 */ /* 0x000fe40000000000 */
[----:B------:R-:W-:Y:S01]  /*2480*/  VIADD R13, R13, 0x8 ;  /* 0x000000080d0d7836 */ /* 0x000fe20000000000 */
[----:B-1----:R-:W-:Y:S01]  /*2490*/  ISETP.NE.AND P2, PT, R26, R27, PT ;  /* 0x0000001b1a00720c */ /* 0x002fe20003f45270 */
[----:B------:R-:W-:-:S12]  /*24a0*/  IMAD.MOV.U32 R27, RZ, RZ, RZ ;  /* 0x000000ffff1b7224 */ /* 0x000fd800078e00ff */
[----:B------:R-:W2:Y:S01]  /*24b0*/  @P2 LDS R27, [R25+0x101c] ;  /* 0x00101c00191b2984 */ /* 0x000ea20000000800 */
[----:B------:R-:W-:-:S04]  /*24c0*/  ISETP.GE.U32.AND P2, PT, R28, R33, PT ;  /* 0x000000211c00720c */ /* 0x000fc80003f46070 */
[----:B------:R-:W-:Y:S02]  /*24d0*/  SEL R26, RZ, 0xffffffff, P2 ;  /* 0xffffffffff1a7807 */ /* 0x000fe40001000000 */
[----:B------:R-:W-:-:S04]  /*24e0*/  @!P3 SEL R26, RZ, 0xffffffff, !P0 ;  /* 0xffffffffff1ab807 */ /* 0x000fc80004000000 */
[----:B------:R-:W-:-:S04]  /*24f0*/  LOP3.LUT R26, R26, 0x1, RZ, 0xc0, !PT ;  /* 0x000000011a1a7812 */ /* 0x000fc800078ec0ff */
[----:B------:R-:W-:Y:S01]  /*2500*/  ISETP.NE.U32.AND P3, PT, R26, 0x1, PT ;  /* 0x000000011a00780c */ /* 0x000fe20003f65070 */
[C---:B--2---:R-:W-:Y:S01]  /*2510*/  IMAD.IADD R22, R30.reuse, 0x1, -R27 ;  /* 0x000000011e167824 */ /* 0x044fe200078e0a1b */
[----:B------:R-:W-:-:S03]  /*2520*/  ISETP.GE.U32.AND P2, PT, R30, R27, PT ;  /* 0x0000001b1e00720c */ /* 0x000fc60003f46070 */
[----:B------:R-:W-:-:S05]  /*2530*/  VIADD R23, R22, 0xffffffff ;  /* 0xffffffff16177836 */ /* 0x000fca0000000000 */
[----:B------:R-:W-:-:S03]  /*2540*/  ISETP.GE.U32.AND P0, PT, R23, R30, PT ;  /* 0x0000001e1700720c */ /* 0x000fc60003f06070 */
[----:B------:R-:W-:Y:S01]  /*2550*/  @P3 IMAD.MOV R23, RZ, RZ, R22 ;  /* 0x000000ffff173224 */ /* 0x000fe200078e0216 */
[----:B------:R-:W-:Y:S02]  /*2560*/  SEL R22, RZ, 0xffffffff, P2 ;  /* 0xffffffffff167807 */ /* 0x000fe40001000000 */
[----:B------:R-:W-:Y:S02]  /*2570*/  ISETP.NE.AND P2, PT, R24, R7, PT ;  /* 0x000000071800720c */ /* 0x000fe40003f45270 */
[----:B------:R1:W-:Y:S01]  /*2580*/  ST.E desc[UR36][R20.64+0x1c], R23 ;  /* 0x00001c1714007985 */ /* 0x0003e2000c101924 */
[----:B------:R-:W-:-:S04]  /*2590*/  @!P3 SEL R22, RZ, 0xffffffff, !P0 ;  /* 0xffffffffff16b807 */ /* 0x000fc80004000000 */
[----:B------:R-:W-:-:S04]  /*25a0*/  LOP3.LUT R22, R22, 0x1, RZ, 0xc0, !PT ;  /* 0x0000000116167812 */ /* 0x000fc800078ec0ff */
[----:B------:R-:W-:Y:S02]  /*25b0*/  ISETP.EQ.U32.AND P0, PT, R22, 0x1, PT ;  /* 0x000000011600780c */ /* 0x000fe40003f02070 */
[----:B------:R-:W-:Y:S11]  /*25c0*/  @P2 BRA `(.L_x_37) ;  /* 0xfffffff4007c2947 */ /* 0x000ff6000383ffff */
[----:B------:R-:W-:Y:S05]  /*25d0*/  BSYNC.RECONVERGENT B6 ;  /* 0x0000000000067941 */ /* 0x000fea0003800200 */
.L_x_36:
[----:B------:R-:W-:-:S07]  /*25e0*/  IMAD.MOV.U32 R11, RZ, RZ, R7 ;  /* 0x000000ffff0b7224 */ /* 0x000fce00078e0007 */
.L_x_35:
[----:B------:R-:W-:-:S05]  /*25f0*/  VIADD R12, R4, 0x1 ;  /* 0x00000001040c7836 */ /* 0x000fca0000000000 */
[----:B------:R-:W-:-:S04]  /*2600*/  LOP3.LUT R10, R12, 0xffff, RZ, 0xc0, !PT ;  /* 0x0000ffff0c0a7812 */ /* 0x000fc800078ec0ff */
[----:B------:R-:W-:-:S13]  /*2610*/  LOP3.LUT P2, RZ, R10, 0x7, RZ, 0xc0, !PT ;  /* 0x000000070aff7812 */ /* 0x000fda000784c0ff */
[----:B------:R-:W-:Y:S05]  /*2620*/  @!P2 BRA `(.L_x_38) ;  /* 0x000000180048a947 */ /* 0x000fea0003800000 */
[----:B------:R-:W-:-:S05]  /*2630*/  LOP3.LUT R12, R12, 0x7, RZ, 0xc0, !PT ;  /* 0x000000070c0c7812 */ /* 0x000fca00078ec0ff */
[----:B------:R-:W-:-:S05]  /*2640*/  VIADD R12, R12, 0xffffffff ;  /* 0xffffffff0c0c7836 */ /* 0x000fca0000000000 */
[----:B------:R-:W-:-:S04]  /*2650*/  LOP3.LUT R12, R12, 0xffff, RZ, 0xc0, !PT ;  /* 0x0000ffff0c0c7812 */ /* 0x000fc800078ec0ff */
[----:B------:R-:W-:-:S13]  /*2660*/  ISETP.GE.U32.AND P2, PT, R12, 0x3, PT ;  /* 0x000000030c00780c */ /* 0x000fda0003f46070 */
[----:B------:R-:W-:Y:S05]  /*2670*/  @!P2 BRA `(.L_x_39) ;  /* 0x00000004005ca947 */ /* 0x000fea0003800000 */
[----:B-1----:R-:W1:Y:S01]  /*2680*/  LDS.64 R20, [R2+0x8] ;  /* 0x0000080002147984 */ /* 0x002e620000000a00 */
[----:B------:R-:W-:-:S05]  /*2690*/  LOP3.LUT R25, R13, 0xff, RZ, 0xc0, !PT ;  /* 0x000000ff0d197812 */ /* 0x000fca00078ec0ff */
[----:B-1----:R-:W-:-:S05]  /*26a0*/  IMAD.WIDE.U32 R20, R25, 0x4, R20 ;  /* 0x0000000419147825 */ /* 0x002fca00078e0014 */
[----:B------:R1:W2:Y:S01]  /*26b0*/  LD.E R33, desc[UR36][R20.64] ;  /* 0x0000002414217980 */ /* 0x0002a2000c101900 */
[----:B------:R-:W3:Y:S01]  /*26c0*/  S2UR UR5, SR_CgaCtaId ;  /* 0x00000000000579c3 */ /* 0x000ee20000008800 */
[----:B------:R-:W-:Y:S01]  /*26d0*/  UMOV UR4, 0x400 ;  /* 0x0000040000047882 */ /* 0x000fe20000000000 */
[----:B------:R-:W-:Y:S02]  /*26e0*/  IMAD.MOV.U32 R26, RZ, RZ, RZ ;  /* 0x000000ffff1a7224 */ /* 0x000fe400078e00ff */
[C---:B------:R-:W-:Y:S01]  /*26f0*/  IMAD.SHL.U32 R27, R25.reuse, 0x4, RZ ;  /* 0x00000004191b7824 */ /* 0x040fe200078e00ff */
[----:B------:R-:W-:Y:S01]  /*2700*/  SHF.L.U64.HI R25, R25, 0x2, RZ ;  /* 0x0000000219197819 */ /* 0x000fe200000102ff */
[----:B---3--:R-:W-:Y:S02]  /*2710*/  ULEA UR6, UR5, UR4, 0x18 ;  /* 0x0000000405067291 */ /* 0x008fe4000f8ec0ff */
[----:B------:R-:W-:-:S04]  /*2720*/  UIADD3 UR4, UPT, UPT, UR4, 0x180c, URZ ;  /* 0x0000180c04047890 */ /* 0x000fc8000fffe0ff */
[----:B------:R-:W-:-:S03]  /*2730*/  ULEA UR4, UR5, UR4, 0x18 ;  /* 0x0000000405047291 */ /* 0x000fc6000f8ec0ff */
[----:B------:R-:W3:Y:S02]  /*2740*/  LDS.U8 R12, [UR6+0x1800] ;  /* 0x00180006ff0c7984 */ /* 0x000ee40008000000 */
[C---:B---3--:R-:W-:Y:S02]  /*2750*/  ISETP.NE.AND P2, PT, R11.reuse, R12, PT ;  /* 0x0000000c0b00720c */ /* 0x048fe40003f45270 */
[----:B------:R-:W-:-:S11]  /*2760*/  LEA R12, R11, UR4, 0x2 ;  /* 0x000000040b0c7c11 */ /* 0x000fd6000f8e10ff */
[----:B------:R-:W2:Y:S01]  /*2770*/  @P2 LDS R26, [R12+0x1000] ;  /* 0x001000000c1a2984 */ /* 0x000ea20000000800 */
[----:B-1---5:R-:W-:-:S05]  /*2780*/  IADD3 R20, P2, PT, R14, R27, RZ ;  /* 0x0000001b0e147210 */ /* 0x022fca0007f5e0ff */
[----:B------:R-:W-:Y:S02]  /*2790*/  IMAD.X R21, R15, 0x1, R25, P2 ;  /* 0x000000010f157824 */ /* 0x000fe400010e0619 */
[----:B--2---:R-:W-:-:S04]  /*27a0*/  IMAD.IADD R22, R33, 0x1, -R26 ;  /* 0x0000000121167824 */ /* 0x004fc800078e0a1a */
[----:B------:R-:W-:-:S05]  /*27b0*/  VIADD R31, R22, 0xffffffff ;  /* 0xffffffff161f7836 */ /* 0x000fca0000000000 */
[----:B------:R-:W-:Y:S01]  /*27c0*/  ISETP.GE.U32.AND P2, PT, R31, R33, PT ;  /* 0x000000211f00720c */ /* 0x000fe20003f46070 */
[----:B------:R-:W-:-:S05]  /*27d0*/  @!P0 IMAD.MOV R31, RZ, RZ, R22 ;  /* 0x000000ffff1f8224 */ /* 0x000fca00078e0216 */
[----:B------:R-:W-:Y:S04]  /*27e0*/  ST.E desc[UR36][R20.64], R31 ;  /* 0x0000001f14007985 */ /* 0x000fe8000c101924 */
[----:B------:R-:W1:Y:S04]  /*27f0*/  LDS.64 R22, [R2+0x8] ;  /* 0x0000080002167984 */ /* 0x000e680000000a00 */
[----:B------:R-:W2:Y:S01]  /*2800*/  LDS.U8 R29, [UR6+0x1800] ;  /* 0x00180006ff1d7984 */ /* 0x000ea20008000000 */
        /* <DEDUP_REMOVED lines=39> */
[----:B------:R-:W1:Y:S04]  /*2a80*/  LDS.U8 R25, [UR6+0x1800] ;  /* 0x00180006ff197984 */ /* 0x000e680008000000 */
[----:B------:R-:W2:Y:S01]  /*2a90*/  LD.E R28, desc[UR36][R22.64+0xc] ;  /* 0x00000c24161c7980 */ /* 0x000ea2000c101900 */
[----:B------:R-:W-:Y:S02]  /*2aa0*/  VIADD R24, R11, 0x3 ;  /* 0x000000030b187836 */ /* 0x000fe40000000000 */
        /* <DEDUP_REMOVED lines=12> */
[----:B------:R-:W-:Y:S01]  /*2b70*/  VIADD R23, R22, 0xffffffff ;  /* 0xffffffff16177836 */ /* 0x000fe20000000000 */
[----:B------:R-:W-:-:S04]  /*2b80*/  SEL R12, RZ, 0xffffffff, P2 ;  /* 0xffffffffff0c7807 */ /* 0x000fc80001000000 */
[----:B------:R-:W-:-:S03]  /*2b90*/  ISETP.GE.U32.AND P0, PT, R23, R28, PT ;  /* 0x0000001c1700720c */ /* 0x000fc60003f06070 */
[----:B------:R-:W-:Y:S01]  /*2ba0*/  @P3 IMAD.MOV R23, RZ, RZ, R22 ;  /* 0x000000ffff173224 */ /* 0x000fe200078e0216 */
[----:B------:R-:W-:-:S04]  /*2bb0*/  @!P3 SEL R12, RZ, 0xffffffff, !P0 ;  /* 0xffffffffff0cb807 */ /* 0x000fc80004000000 */
[----:B------:R2:W-:Y:S01]  /*2bc0*/  ST.E desc[UR36][R20.64+0xc], R23 ;  /* 0x00000c1714007985 */ /* 0x0005e2000c101924 */
[----:B------:R-:W-:-:S04]  /*2bd0*/  LOP3.LUT R12, R12, 0x1, RZ, 0xc0, !PT ;  /* 0x000000010c0c7812 */ /* 0x000fc800078ec0ff */
[----:B------:R-:W-:-:S13]  /*2be0*/  ISETP.EQ.U32.AND P0, PT, R12, 0x1, PT ;  /* 0x000000010c00780c */ /* 0x000fda0003f02070 */
.L_x_39:
[----:B------:R-:W-:-:S05]  /*2bf0*/  VIADD R12, R4, 0x1 ;  /* 0x00000001040c7836 */ /* 0x000fca0000000000 */
[----:B------:R-:W-:-:S04]  /*2c00*/  LOP3.LUT R12, R12, 0x3, RZ, 0xc0, !PT ;  /* 0x000000030c0c7812 */ /* 0x000fc800078ec0ff */
[----:B------:R-:W-:-:S13]  /*2c10*/  ISETP.NE.AND P2, PT, R12, RZ, PT ;  /* 0x000000ff0c00720c */ /* 0x000fda0003f45270 */
[----:B------:R-:W-:Y:S05]  /*2c20*/  @!P2 BRA `(.L_x_38) ;  /* 0x0000001000c8a947 */ /* 0x000fea0003800000 */
[C---:B------:R-:W-:Y:S02]  /*2c30*/  ISETP.NE.AND P3, PT, R12.reuse, 0x1, PT ;  /* 0x000000010c00780c */ /* 0x040fe40003f65270 */
[----:B-12---:R-:W-:-:S04]  /*2c40*/  LOP3.LUT R20, R12, 0x1, RZ, 0xc0, !PT ;  /* 0x000000010c147812 */ /* 0x006fc800078ec0ff */
[----:B------:R-:W-:-:S07]  /*2c50*/  ISETP.NE.U32.AND P2, PT, R20, 0x1, PT ;  /* 0x000000011400780c */ /* 0x000fce0003f45070 */
[----:B------:R-:W-:Y:S06]  /*2c60*/  @!P3 BRA `(.L_x_40) ;  /* 0x0000000000d0b947 */ /* 0x000fec0003800000 */
[----:B------:R-:W1:Y:S01]  /*2c70*/  LDS.64 R20, [R2+0x8] ;  /* 0x0000080002147984 */ /* 0x000e620000000a00 */
[----:B------:R-:W-:-:S05]  /*2c80*/  LOP3.LUT R33, R13, 0xff, RZ, 0xc0, !PT ;  /* 0x000000ff0d217812 */ /* 0x000fca00078ec0ff */
[----:B-1----:R-:W-:-:S05]  /*2c90*/  IMAD.WIDE.U32 R20, R33, 0x4, R20 ;  /* 0x0000000421147825 */ /* 0x002fca00078e0014 */
[----:B------:R1:W2:Y:S01]  /*2ca0*/  LD.E R12, desc[UR36][R20.64] ;  /* 0x00000024140c7980 */ /* 0x0002a2000c101900 */
[----:B------:R-:W-:Y:S01]  /*2cb0*/  MOV R24, 0x400 ;  /* 0x0000040000187802 */ /* 0x000fe20000000f00 */
[----:B------:R-:W-:Y:S01]  /*2cc0*/  IMAD.MOV.U32 R27, RZ, RZ, RZ ;  /* 0x000000ffff1b7224 */ /* 0x000fe200078e00ff */
[----:B------:R-:W3:Y:S01]  /*2cd0*/  S2R R25, SR_CgaCtaId ;  /* 0x0000000000197919 */ /* 0x000ee20000008800 */
[C---:B------:R-:W-:Y:S01]  /*2ce0*/  IMAD.SHL.U32 R31, R33.reuse, 0x4, RZ ;  /* 0x00000004211f7824 */ /* 0x040fe200078e00ff */
[----:B------:R-:W-:Y:S02]  /*2cf0*/  SHF.L.U64.HI R33, R33, 0x2, RZ ;  /* 0x0000000221217819 */ /* 0x000fe400000102ff */
[----:B---3--:R-:W-:-:S05]  /*2d00*/  LEA R26, R25, R24, 0x18 ;  /* 0x00000018191a7211 */ /* 0x008fca00078ec0ff */
[----:B------:R-:W3:Y:S02]  /*2d10*/  LDS.U8 R22, [R26+0x1800] ;  /* 0x001800001a167984 */ /* 0x000ee40000000000 */
[----:B---3--:R-:W-:-:S13]  /*2d20*/  ISETP.NE.AND P3, PT, R11, R22, PT ;  /* 0x000000160b00720c */ /* 0x008fda0003f65270 */
[----:B------:R-:W-:-:S05]  /*2d30*/  @P3 VIADD R22, R24, 0x180c ;  /* 0x0000180c18163836 */ /* 0x000fca0000000000 */
[----:B------:R-:W-:-:S05]  /*2d40*/  @P3 LEA R22, R25, R22, 0x18 ;  /* 0x0000001619163211 */ /* 0x000fca00078ec0ff */
[----:B------:R-:W-:-:S05]  /*2d50*/  @P3 IMAD R28, R11, 0x4, R22 ;  /* 0x000000040b1c3824 */ /* 0x000fca00078e0216 */
        /* <DEDUP_REMOVED lines=13> */
[----:B------:R-:W-:Y:S02]  /*2e30*/  VIADD R33, R11, 0x1 ;  /* 0x000000010b217836 */ /* 0x000fe40000000000 */
[----:B------:R-:W-:-:S03]  /*2e40*/  VIADD R13, R13, 0x2 ;  /* 0x000000020d0d7836 */ /* 0x000fc60000000000 */
[----:B--2---:R-:W-:-:S13]  /*2e50*/  ISETP.NE.AND P4, PT, R33, R26, PT ;  /* 0x0000001a2100720c */ /* 0x004fda0003f85270 */
[----:B------:R-:W-:-:S05]  /*2e60*/  @P4 VIADD R24, R24, 0x180c ;  /* 0x0000180c18184836 */ /* 0x000fca0000000000 */
[----:B------:R-:W-:Y:S01]  /*2e70*/  @P4 LEA R28, R25, R24, 0x18 ;  /* 0x00000018191c4211 */ /* 0x000fe200078ec0ff */
[----:B------:R-:W-:-:S04]  /*2e80*/  IMAD.MOV.U32 R24, RZ, RZ, RZ ;  /* 0x000000ffff187224 */ /* 0x000fc800078e00ff */
[C---:B------:R-:W-:Y:S02]  /*2e90*/  @P4 IMAD R28, R11.reuse, 0x4, R28 ;  /* 0x000000040b1c4824 */ /* 0x040fe400078e021c */
[----:B------:R-:W-:-:S03]  /*2ea0*/  VIADD R11, R11, 0x2 ;  /* 0x000000020b0b7836 */ /* 0x000fc60000000000 */
[----:B------:R-:W3:Y:S01]  /*2eb0*/  @P4 LDS R24, [R28+0x1004] ;  /* 0x001004001c184984 */ /* 0x000ee20000000800 */
[----:B------:R-:W-:-:S04]  /*2ec0*/  ISETP.GE.U32.AND P4, PT, R12, R27, PT ;  /* 0x0000001b0c00720c */ /* 0x000fc80003f86070 */
[----:B------:R-:W-:Y:S02]  /*2ed0*/  SEL R12, RZ, 0xffffffff, P4 ;  /* 0xffffffffff0c7807 */ /* 0x000fe40002000000 */
[----:B------:R-:W-:-:S04]  /*2ee0*/  @P0 SEL R12, RZ, 0xffffffff, !P3 ;  /* 0xffffffffff0c0807 */ /* 0x000fc80005800000 */
[----:B------:R-:W-:-:S04]  /*2ef0*/  LOP3.LUT R12, R12, 0x1, RZ, 0xc0, !PT ;  /* 0x000000010c0c7812 */ /* 0x000fc800078ec0ff */
[----:B------:R-:W-:Y:S01]  /*2f00*/  ISETP.NE.U32.AND P4, PT, R12, 0x1, PT ;  /* 0x000000010c00780c */ /* 0x000fe20003f85070 */
[C---:B---3--:R-:W-:Y:S01]  /*2f10*/  IMAD.IADD R12, R31.reuse, 0x1, -R24 ;  /* 0x000000011f0c7824 */ /* 0x048fe200078e0a18 */
[----:B------:R-:W-:-:S03]  /*2f20*/  ISETP.GE.U32.AND P3, PT, R31, R24, PT ;  /* 0x000000181f00720c */ /* 0x000fc60003f66070 */
[----:B------:R-:W-:-:S05]  /*2f30*/  VIADD R23, R12, 0xffffffff ;  /* 0xffffffff0c177836 */ /* 0x000fca0000000000 */
[----:B------:R-:W-:-:S03]  /*2f40*/  ISETP.GE.U32.AND P0, PT, R23, R31, PT ;  /* 0x0000001f1700720c */ /* 0x000fc60003f06070 */
[----:B------:R-:W-:Y:S01]  /*2f50*/  @P4 IMAD.MOV R23, RZ, RZ, R12 ;  /* 0x000000ffff174224 */ /* 0x000fe200078e020c */
[----:B------:R-:W-:Y:S02]  /*2f60*/  SEL R12, RZ, 0xffffffff, P3 ;  /* 0xffffffffff0c7807 */ /* 0x000fe40001800000 */
[----:B------:R-:W-:Y:S02]  /*2f70*/  @!P4 SEL R12, RZ, 0xffffffff, !P0 ;  /* 0xffffffffff0cc807 */ /* 0x000fe40004000000 */
[----:B------:R1:W-:Y:S02]  /*2f80*/  ST.E desc[UR36][R20.64+0x4], R23 ;  /* 0x0000041714007985 */ /* 0x0003e4000c101924 */
[----:B------:R-:W-:-:S04]  /*2f90*/  LOP3.LUT R12, R12, 0x1, RZ, 0xc0, !PT ;  /* 0x000000010c0c7812 */ /* 0x000fc800078ec0ff */
[----:B------:R-:W-:-:S13]  /*2fa0*/  ISETP.EQ.U32.AND P0, PT, R12, 0x1, PT ;  /* 0x000000010c00780c */ /* 0x000fda0003f02070 */
.L_x_40:
[----:B------:R-:W-:Y:S05]  /*2fb0*/  @P2 BRA `(.L_x_38) ;  /* 0x0000000c00e42947 */ /* 0x000fea0003800000 */
[----:B-1----:R-:W1:Y:S01]  /*2fc0*/  LDS.64 R20, [R2+0x8] ;  /* 0x0000080002147984 */ /* 0x002e620000000a00 */
[----:B------:R-:W-:-:S05]  /*2fd0*/  LOP3.LUT R27, R13, 0xff, RZ, 0xc0, !PT ;  /* 0x000000ff0d1b7812 */ /* 0x000fca00078ec0ff */
[----:B-1----:R-:W-:-:S05]  /*2fe0*/  IMAD.WIDE.U32 R20, R27, 0x4, R20 ;  /* 0x000000041b147825 */ /* 0x002fca00078e0014 */
[----:B------:R1:W2:Y:S01]  /*2ff0*/  LD.E R25, desc[UR36][R20.64] ;  /* 0x0000002414197980 */ /* 0x0002a2000c101900 */
[----:B------:R-:W-:Y:S01]  /*3000*/  MOV R22, 0x400 ;  /* 0x0000040000167802 */ /* 0x000fe20000000f00 */
[----:B------:R-:W-:Y:S01]  /*3010*/  VIADD R13, R13, 0x1 ;  /* 0x000000010d0d7836 */ /* 0x000fe20000000000 */
[----:B------:R-:W3:Y:S02]  /*3020*/  S2R R23, SR_CgaCtaId ;  /* 0x0000000000177919 */ /* 0x000ee40000008800 */
[----:B---3--:R-:W-:-:S05]  /*3030*/  LEA R24, R23, R22, 0x18 ;  /* 0x0000001617187211 */ /* 0x008fca00078ec0ff */
[----:B------:R-:W3:Y:S02]  /*3040*/  LDS.U8 R12, [R24+0x1800] ;  /* 0x00180000180c7984 */ /* 0x000ee40000000000 */
[----:B---3--:R-:W-:Y:S01]  /*3050*/  ISETP.NE.AND P2, PT, R11, R12, PT ;  /* 0x0000000c0b00720c */ /* 0x008fe20003f45270 */
[----:B------:R-:W-:-:S12]  /*3060*/  IMAD.MOV.U32 R12, RZ, RZ, RZ ;  /* 0x000000ffff0c7224 */ /* 0x000fd800078e00ff */
[----:B------:R-:W-:-:S05]  /*3070*/  @P2 VIADD R22, R22, 0x180c ;  /* 0x0000180c16162836 */ /* 0x000fca0000000000 */
[----:B------:R-:W-:-:S05]  /*3080*/  @P2 LEA R22, R23, R22, 0x18 ;  /* 0x0000001617162211 */ /* 0x000fca00078ec0ff */
[----:B------:R-:W-:-:S05]  /*3090*/  @P2 IMAD R11, R11, 0x4, R22 ;  /* 0x000000040b0b2824 */ /* 0x000fca00078e0216 */
[----:B------:R-:W2:Y:S01]  /*30a0*/  @P2 LDS R12, [R11+0x1000] ;  /* 0x001000000b0c2984 */ /* 0x000ea20000000800 */
[----:B-1---5:R-:W-:-:S04]  /*30b0*/  LEA R20, P2, R27, R14, 0x2 ;  /* 0x0000000e1b147211 */ /* 0x022fc800078410ff */
[----:B------:R-:W-:Y:S01]  /*30c0*/  LEA.HI.X R21, R27, R15, RZ, 0x2, P2 ;  /* 0x0000000f1b157211 */ /* 0x000fe200010f14ff */
[C---:B--2---:R-:W-:Y:S01]  /*30d0*/  IMAD.IADD R22, R25.reuse, 0x1, -R12 ;  /* 0x0000000119167824 */ /* 0x044fe200078e0a0c */
[----:B------:R-:W-:-:S03]  /*30e0*/  ISETP.GE.U32.AND P3, PT, R25, R12, PT ;  /* 0x0000000c1900720c */ /* 0x000fc60003f66070 */
[----:B------:R-:W-:Y:S01]  /*30f0*/  VIADD R23, R22, 0xffffffff ;  /* 0xffffffff16177836 */ /* 0x000fe20000000000 */
[----:B------:R-:W-:-:S04]  /*3100*/  SEL R12, RZ, 0xffffffff, P3 ;  /* 0xffffffffff0c7807 */ /* 0x000fc80001800000 */
[----:B------:R-:W-:Y:S01]  /*3110*/  ISETP.GE.U32.AND P2, PT, R23, R25, PT ;  /* 0x000000191700720c */ /* 0x000fe20003f46070 */
[----:B------:R-:W-:-:S03]  /*3120*/  @!P0 IMAD.MOV R23, RZ, RZ, R22 ;  /* 0x000000ffff178224 */ /* 0x000fc600078e0216 */
[----:B------:R-:W-:Y:S02]  /*3130*/  @P0 SEL R12, RZ, 0xffffffff, !P2 ;  /* 0xffffffffff0c0807 */ /* 0x000fe40005000000 */
[----:B------:R3:W-:Y:S02]  /*3140*/  ST.E desc[UR36][R20.64], R23 ;  /* 0x0000001714007985 */ /* 0x0007e4000c101924 */
[----:B------:R-:W-:-:S04]  /*3150*/  LOP3.LUT R12, R12, 0x1, RZ, 0xc0, !PT ;  /* 0x000000010c0c7812 */ /* 0x000fc800078ec0ff */
[----:B------:R-:W-:Y:S01]  /*3160*/  ISETP.EQ.U32.AND P0, PT, R12, 0x1, PT ;  /* 0x000000010c00780c */ /* 0x000fe20003f02070 */
[----:B------:R-:W-:-:S12]  /*3170*/  BRA `(.L_x_38) ;  /* 0x0000000c00747947 */ /* 0x000fd80003800000 */
.L_x_34:
        /* <DEDUP_REMOVED lines=9> */
[----:B------:R-:W-:Y:S01]  /*3210*/  PLOP3.LUT P0, PT, PT, PT, PT, 0x8, 0x80 ;  /* 0x000000000080781c */ /* 0x000fe20003f0e170 */
[----:B------:R-:W-:Y:S02]  /*3220*/  IMAD.MOV.U32 R25, RZ, RZ, RZ ;  /* 0x000000ffff197224 */ /* 0x000fe400078e00ff */
[----:B------:R-:W-:-:S05]  /*3230*/  VIADD R13, R13, 0x180c ;  /* 0x0000180c0d0d7836 */ /* 0x000fca0000000000 */
[----:B-1----:R-:W-:Y:S02]  /*3240*/  LEA R24, R24, R13, 0x18 ;  /* 0x0000000d18187211 */ /* 0x002fe400078ec0ff */
[----:B------:R-:W-:-:S07]  /*3250*/  PRMT R13, R5, 0x7610, R13 ;  /* 0x00007610050d7816 */ /* 0x000fce000000000d */
.L_x_43:
[----:B-1----:R-:W1:Y:S01]  /*3260*/  LDS.64 R20, [R2+0x8] ;  /* 0x0000080002147984 */ /* 0x002e620000000a00 */
[----:B------:R-:W-:-:S05]  /*3270*/  LOP3.LUT R27, R13, 0xff, RZ, 0xc0, !PT ;  /* 0x000000ff0d1b7812 */ /* 0x000fca00078ec0ff */
[----:B-1----:R-:W-:-:S05]  /*3280*/  IMAD.WIDE.U32 R20, R27, 0x4, R20 ;  /* 0x000000041b147825 */ /* 0x002fca00078e0014 */
[----:B------:R1:W2:Y:S01]  /*3290*/  LD.E R28, desc[UR36][R20.64] ;  /* 0x00000024141c7980 */ /* 0x0002a2000c101900 */
[----:B------:R-:W3:Y:S01]  /*32a0*/  S2UR UR5, SR_CgaCtaId ;  /* 0x00000000000579c3 */ /* 0x000ee20000008800 */
[----:B------:R-:W-:Y:S01]  /*32b0*/  UMOV UR4, 0x400 ;  /* 0x0000040000047882 */ /* 0x000fe20000000000 */
[C---:B------:R-:W-:Y:S01]  /*32c0*/  ISETP.NE.AND P2, PT, R25.reuse, RZ, PT ;  /* 0x000000ff1900720c */ /* 0x040fe20003f45270 */
[----:B------:R-:W-:Y:S02]  /*32d0*/  IMAD R26, R25, 0x4, R24 ;  /* 0x00000004191a7824 */ /* 0x000fe400078e0218 */
[----:B------:R-:W-:Y:S02]  /*32e0*/  IMAD.MOV.U32 R31, RZ, RZ, RZ ;  /* 0x000000ffff1f7224 */ /* 0x000fe400078e00ff */
[C---:B------:R-:W-:Y:S01]  /*32f0*/  IMAD.SHL.U32 R29, R27.reuse, 0x4, RZ ;  /* 0x000000041b1d7824 */ /* 0x040fe200078e00ff */
[----:B------:R-:W-:Y:S01]  /*3300*/  SHF.L.U64.HI R27, R27, 0x2, RZ ;  /* 0x000000021b1b7819 */ /* 0x000fe200000102ff */
[----:B-1----:R-:W-:-:S06]  /*3310*/  IMAD.MOV.U32 R20, RZ, RZ, RZ ;  /* 0x000000ffff147224 */ /* 0x002fcc00078e00ff */
[----:B------:R-:W1:Y:S01]  /*3320*/  @P2 LDS R23, [R26+0xffc] ;  /* 0x000ffc001a172984 */ /* 0x000e620000000800 */
[----:B---3--:R-:W-:-:S09]  /*3330*/  ULEA UR4, UR5, UR4, 0x18 ;  /* 0x0000000405047291 */ /* 0x008fd2000f8ec0ff */
[----:B------:R-:W3:Y:S01]  /*3340*/  LDS.U8 R22, [UR4+0x1800] ;  /* 0x00180004ff167984 */ /* 0x000ee20008000000 */
[----:B-1----:R-:W-:Y:S02]  /*3350*/  @P2 SHF.R.U32.HI R31, RZ, R12, R23 ;  /* 0x0000000cff1f2219 */ /* 0x002fe40000011617 */
[----:B---3--:R-:W-:-:S13]  /*3360*/  ISETP.NE.AND P3, PT, R25, R22, PT ;  /* 0x000000161900720c */ /* 0x008fda0003f65270 */
[----:B------:R-:W1:Y:S02]  /*3370*/  @P3 LDS R22, [R26+0x1000] ;  /* 0x001000001a163984 */ /* 0x000e640000000800 */
[----:B-1----:R-:W-:-:S04]  /*3380*/  @P3 SHF.L.U32 R20, R22, R11, RZ ;  /* 0x0000000b16143219 */ /* 0x002fc800000006ff */
[----:B------:R-:W-:Y:S02]  /*3390*/  LOP3.LUT R31, R20, R31, RZ, 0xfc, !PT ;  /* 0x0000001f141f7212 */ /* 0x000fe400078efcff */
[----:B-----5:R-:W-:-:S05]  /*33a0*/  IADD3 R20, P2, PT, R14, R29, RZ ;  /* 0x0000001d0e147210 */ /* 0x020fca0007f5e0ff */
        /* <DEDUP_REMOVED lines=10> */
[----:B------:R1:W3:Y:S01]  /*3450*/  LD.E R30, desc[UR36][R22.64+0x4] ;  /* 0x00000424161e7980 */ /* 0x0002e2000c101900 */
[----:B------:R-:W-:Y:S01]  /*3460*/  VIADD R32, R25, 0x1 ;  /* 0x0000000119207836 */ /* 0x000fe20000000000 */
[----:B------:R-:W-:Y:S01]  /*3470*/  ISETP.GE.U32.AND P3, PT, R28, R31, PT ;  /* 0x0000001f1c00720c */ /* 0x000fe20003f66070 */
[----:B------:R-:W-:-:S03]  /*3480*/  IMAD.MOV.U32 R31, RZ, RZ, RZ ;  /* 0x000000ffff1f7224 */ /* 0x000fc600078e00ff */
[----:B--2---:R-:W-:Y:S02]  /*3490*/  ISETP.NE.AND P4, PT, R32, R35, PT ;  /* 0x000000232000720c */ /* 0x004fe40003f85270 */
[----:B------:R-:W1:Y:S01]  /*34a0*/  LDS R35, [R26+0x1000] ;  /* 0x001000001a237984 */ /* 0x000e620000000800 */
[----:B------:R-:W-:Y:S02]  /*34b0*/  SEL R28, RZ, 0xffffffff, P3 ;  /* 0xffffffffff1c7807 */ /* 0x000fe40001800000 */
[----:B------:R-:W-:-:S04]  /*34c0*/  @P0 SEL R28, RZ, 0xffffffff, !P2 ;  /* 0xffffffffff1c0807 */ /* 0x000fc80005000000 */
[----:B------:R-:W-:-:S04]  /*34d0*/  LOP3.LUT R28, R28, 0x1, RZ, 0xc0, !PT ;  /* 0x000000011c1c7812 */ /* 0x000fc800078ec0ff */
[----:B------:R-:W2:Y:S01]  /*34e0*/  @P4 LDS R32, [R26+0x1004] ;  /* 0x001004001a204984 */ /* 0x000ea20000000800 */
[----:B-1----:R-:W-:Y:S02]  /*34f0*/  SHF.R.U32.HI R22, RZ, R12, R35 ;  /* 0x0000000cff167219 */ /* 0x002fe40000011623 */
[----:B--2---:R-:W-:Y:S02]  /*3500*/  @P4 SHF.L.U32 R31, R32, R11, RZ ;  /* 0x0000000b201f4219 */ /* 0x004fe400000006ff */
[----:B------:R-:W-:Y:S02]  /*3510*/  ISETP.NE.U32.AND P4, PT, R28, 0x1, PT ;  /* 0x000000011c00780c */ /* 0x000fe40003f85070 */
[----:B------:R-:W-:-:S05]  /*3520*/  LOP3.LUT R31, R31, R22, RZ, 0xfc, !PT ;  /* 0x000000161f1f7212 */ /* 0x000fca00078efcff */
[----:B---3--:R-:W-:-:S04]  /*3530*/  IMAD.IADD R22, R30, 0x1, -R31 ;  /* 0x000000011e167824 */ /* 0x008fc800078e0a1f */
[----:B------:R-:W-:-:S05]  /*3540*/  VIADD R33, R22, 0xffffffff ;  /* 0xffffffff16217836 */ /* 0x000fca0000000000 */
[----:B------:R-:W-:Y:S01]  /*3550*/  ISETP.GE.U32.AND P0, PT, R33, R30, PT ;  /* 0x0000001e2100720c */ /* 0x000fe20003f06070 */
[----:B------:R-:W-:-:S05]  /*3560*/  @P4 IMAD.MOV R33, RZ, RZ, R22 ;  /* 0x000000ffff214224 */ /* 0x000fca00078e0216 */
        /* <DEDUP_REMOVED lines=12> */
[----:B------:R-:W-:-:S04]  /*3630*/  @!P4 SEL R30, RZ, 0xffffffff, !P0 ;  /* 0xffffffffff1ec807 */ /* 0x000fc80004000000 */
[----:B------:R-:W-:-:S04]  /*3640*/  LOP3.LUT R30, R30, 0x1, RZ, 0xc0, !PT ;  /* 0x000000011e1e7812 */ /* 0x000fc800078ec0ff */
[----:B------:R-:W2:Y:S01]  /*3650*/  @P3 LDS R32, [R26+0x1008] ;  /* 0x001008001a203984 */ /* 0x000ea20000000800 */
[----:B------:R-:W-:Y:S02]  /*3660*/  ISETP.NE.U32.AND P4, PT, R30, 0x1, PT ;  /* 0x000000011e00780c */ /* 0x000fe40003f85070 */
[----:B-1----:R-:W-:Y:S02]  /*3670*/  SHF.R.U32.HI R22, RZ, R12, R35 ;  /* 0x0000000cff167219 */ /* 0x002fe40000011623 */
[----:B--2---:R-:W-:-:S04]  /*3680*/  @P3 SHF.L.U32 R31, R32, R11, RZ ;  /* 0x0000000b201f3219 */ /* 0x004fc800000006ff */
        /* <DEDUP_REMOVED lines=8> */
[----:B-1----:R-:W-:-:S03]  /*3710*/  IADD3 R22, P2, PT, R22, R29, RZ ;  /* 0x0000001d16167210 */ /* 0x002fc60007f5e0ff */
[----:B------:R-:W1:Y:S02]  /*3720*/  LDS R29, [R26+0x1008] ;  /* 0x001008001a1d7984 */ /* 0x000e640000000800 */
[----:B------:R-:W-:-:S05]  /*3730*/  IMAD.X R23, R23, 0x1, R27, P2 ;  /* 0x0000000117177824 */ /* 0x000fca00010e061b */
[----:B------:R1:W3:Y:S01]  /*3740*/  LD.E R22, desc[UR36][R22.64+0xc] ;  /* 0x00000c2416167980 */ /* 0x0002e2000c101900 */
[C---:B------:R-:W-:Y:S01]  /*3750*/  VIADD R27, R25.reuse, 0x3 ;  /* 0x00000003191b7836 */ /* 0x040fe20000000000 */
[----:B------:R-:W-:Y:S01]  /*3760*/  ISETP.GE.U32.AND P2, PT, R28, R31, PT ;  /* 0x0000001f1c00720c */ /* 0x000fe20003f46070 */
[----:B------:R-:W-:Y:S02]  /*3770*/  IMAD.MOV.U32 R28, RZ, RZ, RZ ;  /* 0x000000ffff1c7224 */ /* 0x000fe400078e00ff */
[----:B------:R-:W-:Y:S01]  /*3780*/  VIADD R25, R25, 0x4 ;  /* 0x0000000419197836 */ /* 0x000fe20000000000 */
[----:B--2---:R-:W-:Y:S01]  /*3790*/  ISETP.NE.AND P3, PT, R27, R30, PT ;  /* 0x0000001e1b00720c */ /* 0x004fe20003f65270 */
[----:B------:R-:W-:Y:S01]  /*37a0*/  VIADD R13, R13, 0x4 ;  /* 0x000000040d0d7836 */ /* 0x000fe20000000000 */
[----:B------:R-:W-:Y:S02]  /*37b0*/  SEL R27, RZ, 0xffffffff, P2 ;  /* 0xffffffffff1b7807 */ /* 0x000fe40001000000 */
[----:B------:R-:W-:-:S04]  /*37c0*/  @!P4 SEL R27, RZ, 0xffffffff, !P0 ;  /* 0xffffffffff1bc807 */ /* 0x000fc80004000000 */
[----:B------:R-:W-:-:S05]  /*37d0*/  LOP3.LUT R27, R27, 0x1, RZ, 0xc0, !PT ;  /* 0x000000011b1b7812 */ /* 0x000fca00078ec0ff */
[----:B------:R-:W2:Y:S01]  /*37e0*/  @P3 LDS R30, [R26+0x100c] ;  /* 0x00100c001a1e3984 */ /* 0x000ea20000000800 */
[----:B-1----:R-:W-:Y:S02]  /*37f0*/  SHF.R.U32.HI R23, RZ, R12, R29 ;  /* 0x0000000cff177219 */ /* 0x002fe4000001161d */
[----:B--2---:R-:W-:Y:S02]  /*3800*/  @P3 SHF.L.U32 R28, R30, R11, RZ ;  /* 0x0000000b1e1c3219 */ /* 0x004fe400000006ff */
[----:B------:R-:W-:Y:S02]  /*3810*/  ISETP.NE.U32.AND P3, PT, R27, 0x1, PT ;  /* 0x000000011b00780c */ /* 0x000fe40003f65070 */
[----:B------:R-:W-:-:S05]  /*3820*/  LOP3.LUT R23, R28, R23, RZ, 0xfc, !PT ;  /* 0x000000171c177212 */ /* 0x000fca00078efcff */
[C---:B---3--:R-:W-:Y:S01]  /*3830*/  IMAD.IADD R27, R22.reuse, 0x1, -R23 ;  /* 0x00000001161b7824 */ /* 0x048fe200078e0a17 */
[----:B------:R-:W-:-:S03]  /*3840*/  ISETP.GE.U32.AND P2, PT, R22, R23, PT ;  /* 0x000000171600720c */ /* 0x000fc60003f46070 */
[----:B------:R-:W-:-:S05]  /*3850*/  VIADD R29, R27, 0xffffffff ;  /* 0xffffffff1b1d7836 */ /* 0x000fca0000000000 */
[----:B------:R-:W-:Y:S01]  /*3860*/  ISETP.GE.U32.AND P0, PT, R29, R22, PT ;  /* 0x000000161d00720c */ /* 0x000fe20003f06070 */
        /* <DEDUP_REMOVED lines=9> */
.L_x_42:
[----:B------:R-:W-:-:S07]  /*3900*/  IMAD.MOV.U32 R24, RZ, RZ, R6 ;  /* 0x000000ffff187224 */ /* 0x000fce00078e0006 */
.L_x_41:
[----:B------:R-:W-:-:S13]  /*3910*/  LOP3.LUT P2, RZ, R10, 0x3, RZ, 0xc0, !PT ;  /* 0x000000030aff7812 */ /* 0x000fda000784c0ff */
[----:B------:R-:W-:Y:S05]  /*3920*/  @!P2 BRA `(.L_x_38) ;  /* 0x000000040088a947 */ /* 0x000fea0003800000 */
[----:B-1----:R-:W-:-:S05]  /*3930*/  VIADD R20, R4, 0x1 ;  /* 0x0000000104147836 */ /* 0x002fca0000000000 */
[----:B------:R-:W-:-:S04]  /*3940*/  LOP3.LUT R20, R20, 0x3, RZ, 0xc0, !PT ;  /* 0x0000000314147812 */ /* 0x000fc800078ec0ff */
[C---:B------:R-:W-:Y:S02]  /*3950*/  ISETP.NE.AND P3, PT, R20.reuse, 0x1, PT ;  /* 0x000000011400780c */ /* 0x040fe40003f65270 */
[----:B------:R-:W-:-:S04]  /*3960*/  LOP3.LUT R21, R20, 0x1, RZ, 0xc0, !PT ;  /* 0x0000000114157812 */ /* 0x000fc800078ec0ff */
[----:B------:R-:W-:-:S07]  /*3970*/  ISETP.NE.U32.AND P2, PT, R21, 0x1, PT ;  /* 0x000000011500780c */ /* 0x000fce0003f45070 */
[----:B------:R-:W-:Y:S06]  /*3980*/  @!P3 BRA `(.L_x_44) ;  /* 0x0000000000ecb947 */ /* 0x000fec0003800000 */
[----:B------:R-:W1:Y:S01]  /*3990*/  LDS.64 R20, [R2+0x8] ;  /* 0x0000080002147984 */ /* 0x000e620000000a00 */
[----:B------:R-:W-:-:S05]  /*39a0*/  LOP3.LUT R31, R13, 0xff, RZ, 0xc0, !PT ;  /* 0x000000ff0d1f7812 */ /* 0x000fca00078ec0ff */
[----:B-1----:R-:W-:-:S05]  /*39b0*/  IMAD.WIDE.U32 R20, R31, 0x4, R20 ;  /* 0x000000041f147825 */ /* 0x002fca00078e0014 */
[----:B------:R1:W2:Y:S01]  /*39c0*/  LD.E R25, desc[UR36][R20.64] ;  /* 0x0000002414197980 */ /* 0x0002a2000c101900 */
[----:B------:R-:W3:Y:S01]  /*39d0*/  S2UR UR5, SR_CgaCtaId ;  /* 0x00000000000579c3 */ /* 0x000ee20000008800 */
[----:B------:R-:W-:Y:S01]  /*39e0*/  UMOV UR4, 0x400 ;  /* 0x0000040000047882 */ /* 0x000fe20000000000 */
[----:B------:R-:W-:Y:S01]  /*39f0*/  ISETP.NE.AND P3, PT, R24, RZ, PT ;  /* 0x000000ff1800720c */ /* 0x000fe20003f65270 */
[----:B------:R-:W-:Y:S02]  /*3a00*/  IMAD.MOV.U32 R28, RZ, RZ, RZ ;  /* 0x000000ffff1c7224 */ /* 0x000fe400078e00ff */
[C---:B------:R-:W-:Y:S01]  /*3a10*/  IMAD.SHL.U32 R29, R31.reuse, 0x4, RZ ;  /* 0x000000041f1d7824 */ /* 0x040fe200078e00ff */
[----:B------:R-:W-:Y:S01]  /*3a20*/  SHF.L.U64.HI R31, R31, 0x2, RZ ;  /* 0x000000021f1f7819 */ /* 0x000fe200000102ff */
[----:B-1----:R-:W-:Y:S01]  /*3a30*/  IMAD.MOV.U32 R21, RZ, RZ, RZ ;  /* 0x000000ffff157224 */ /* 0x002fe200078e00ff */
[----:B---3--:R-:W-:Y:S02]  /*3a40*/  ULEA UR6, UR5, UR4, 0x18 ;  /* 0x0000000405067291 */ /* 0x008fe4000f8ec0ff */
[----:B------:R-:W-:-:S04]  /*3a50*/  UIADD3 UR4, UPT, UPT, UR4, 0x180c, URZ ;  /* 0x0000180c04047890 */ /* 0x000fc8000fffe0ff */
[----:B------:R-:W-:-:S03]  /*3a60*/  ULEA UR4, UR5, UR4, 0x18 ;  /* 0x0000000405047291 */ /* 0x000fc6000f8ec0ff */
[----:B------:R-:W1:Y:S03]  /*3a70*/  LDS.U8 R23, [UR6+0x1800] ;  /* 0x00180006ff177984 */ /* 0x000e660008000000 */
[C---:B------:R-:W-:Y:S02]  /*3a80*/  LEA R26, R24.reuse, UR4, 0x2 ;  /* 0x00000004181a7c11 */ /* 0x040fe4000f8e10ff */
[----:B-1----:R-:W-:-:S03]  /*3a90*/  ISETP.NE.AND P4, PT, R24, R23, PT ;  /* 0x000000171800720c */ /* 0x002fc60003f85270 */
[----:B------:R-:W1:Y:S10]  /*3aa0*/  @P3 LDS R23, [R26+0xffc] ;  /* 0x000ffc001a173984 */ /* 0x000e740000000800 */
[----:B------:R-:W3:Y:S01]  /*3ab0*/  @P4 LDS R20, [R26+0x1000] ;  /* 0x001000001a144984 */ /* 0x000ee20000000800 */
[----:B-1----:R-:W-:-:S02]  /*3ac0*/  @P3 SHF.R.U32.HI R28, RZ, R12, R23 ;  /* 0x0000000cff1c3219 */ /* 0x002fc40000011617 */
[----:B---3--:R-:W-:Y:S02]  /*3ad0*/  @P4 SHF.L.U32 R21, R20, R11, RZ ;  /* 0x0000000b14154219 */ /* 0x008fe400000006ff */
[----:B-----5:R-:W-:Y:S02]  /*3ae0*/  IADD3 R20, P3, PT, R14, R29, RZ ;  /* 0x0000001d0e147210 */ /* 0x020fe40007f7e0ff */
[----:B------:R-:W-:-:S03]  /*3af0*/  LOP3.LUT R28, R21, R28, RZ, 0xfc, !PT ;  /* 0x0000001c151c7212 */ /* 0x000fc600078efcff */
        /* <DEDUP_REMOVED lines=17> */
[----:B------:R-:W1:Y:S01]  /*3c10*/  LDS R29, [R26+0x1000] ;  /* 0x001000001a1d7984 */ /* 0x000e620000000800 */
[----:B------:R-:W-:Y:S02]  /*3c20*/  SEL R25, RZ, 0xffffffff, P4 ;  /* 0xffffffffff197807 */ /* 0x000fe40002000000 */
[----:B------:R-:W-:-:S04]  /*3c30*/  @P0 SEL R25, RZ, 0xffffffff, !P3 ;  /* 0xffffffffff190807 */ /* 0x000fc80005800000 */
[----:B------:R-:W-:-:S04]  /*3c40*/  LOP3.LUT R25, R25, 0x1, RZ, 0xc0, !PT ;  /* 0x0000000119197812 */ /* 0x000fc800078ec0ff */
[----:B------:R-:W2:Y:S01]  /*3c50*/  @P5 LDS R30, [R26+0x1004] ;  /* 0x001004001a1e5984 */ /* 0x000ea20000000800 */
[----:B------:R-:W-:Y:S02]  /*3c60*/  ISETP.NE.U32.AND P4, PT, R25, 0x1, PT ;  /* 0x000000011900780c */ /* 0x000fe40003f85070 */
[----:B-1----:R-:W-:Y:S02]  /*3c70*/  SHF.R.U32.HI R22, RZ, R12, R29 ;  /* 0x0000000cff167219 */ /* 0x002fe4000001161d */
[----:B--2---:R-:W-:-:S04]  /*3c80*/  @P5 SHF.L.U32 R27, R30, R11, RZ ;  /* 0x0000000b1e1b5219 */ /* 0x004fc800000006ff */
[----:B------:R-:W-:-:S05]  /*3c90*/  LOP3.LUT R22, R27, R22, RZ, 0xfc, !PT ;  /* 0x000000161b167212 */ /* 0x000fca00078efcff */
[C---:B---3--:R-:W-:Y:S01]  /*3ca0*/  IMAD.IADD R23, R31.reuse, 0x1, -R22 ;  /* 0x000000011f177824 */ /* 0x048fe200078e0a16 */
[----:B------:R-:W-:-:S03]  /*3cb0*/  ISETP.GE.U32.AND P3, PT, R31, R22, PT ;  /* 0x000000161f00720c */ /* 0x000fc60003f66070 */
[----:B------:R-:W-:Y:S01]  /*3cc0*/  VIADD R25, R23, 0xffffffff ;  /* 0xffffffff17197836 */ /* 0x000fe20000000000 */
[----:B------:R-:W-:-:S04]  /*3cd0*/  SEL R22, RZ, 0xffffffff, P3 ;  /* 0xffffffffff167807 */ /* 0x000fc80001800000 */
[----:B------:R-:W-:Y:S01]  /*3ce0*/  ISETP.GE.U32.AND P0, PT, R25, R31, PT ;  /* 0x0000001f1900720c */ /* 0x000fe20003f06070 */
[----:B------:R-:W-:-:S03]  /*3cf0*/  @P4 IMAD.MOV R25, RZ, RZ, R23 ;  /* 0x000000ffff194224 */ /* 0x000fc600078e0217 */
[----:B------:R-:W-:Y:S02]  /*3d00*/  @!P4 SEL R22, RZ, 0xffffffff, !P0 ;  /* 0xffffffffff16c807 */ /* 0x000fe40004000000 */
[----:B------:R1:W-:Y:S02]  /*3d10*/  ST.E desc[UR36][R20.64+0x4], R25 ;  /* 0x0000041914007985 */ /* 0x0003e4000c101924 */
[----:B------:R-:W-:-:S04]  /*3d20*/  LOP3.LUT R22, R22, 0x1, RZ, 0xc0, !PT ;  /* 0x0000000116167812 */ /* 0x000fc800078ec0ff */
[----:B------:R-:W-:-:S13]  /*3d30*/  ISETP.EQ.U32.AND P0, PT, R22, 0x1, PT ;  /* 0x000000011600780c */ /* 0x000fda0003f02070 */
.L_x_44:
[----:B------:R-:W-:Y:S05]  /*3d40*/  @P2 BRA `(.L_x_38) ;  /* 0x0000000000802947 */ /* 0x000fea0003800000 */
[----:B-1----:R-:W1:Y:S01]  /*3d50*/  LDS.64 R20, [R2+0x8] ;  /* 0x0000080002147984 */ /* 0x002e620000000a00 */
[----:B------:R-:W-:-:S05]  /*3d60*/  LOP3.LUT R25, R13, 0xff, RZ, 0xc0, !PT ;  /* 0x000000ff0d197812 */ /* 0x000fca00078ec0ff */
[----:B-1----:R-:W-:-:S05]  /*3d70*/  IMAD.WIDE.U32 R20, R25, 0x4, R20 ;  /* 0x0000000419147825 */ /* 0x002fca00078e0014 */
[----:B------:R1:W2:Y:S01]  /*3d80*/  LD.E R26, desc[UR36][R20.64] ;  /* 0x00000024141a7980 */ /* 0x0002a2000c101900 */
[----:B------:R-:W3:Y:S01]  /*3d90*/  S2UR UR5, SR_CgaCtaId ;  /* 0x00000000000579c3 */ /* 0x000ee20000008800 */
[----:B------:R-:W-:Y:S01]  /*3da0*/  UMOV UR4, 0x400 ;  /* 0x0000040000047882 */ /* 0x000fe20000000000 */
[----:B------:R-:W-:Y:S01]  /*3db0*/  ISETP.NE.AND P2, PT, R24, RZ, PT ;  /* 0x000000ff1800720c */ /* 0x000fe20003f45270 */
[----:B------:R-:W-:Y:S01]  /*3dc0*/  VIADD R13, R13, 0x1 ;  /* 0x000000010d0d7836 */ /* 0x000fe20000000000 */
[----:B-1----:R-:W-:Y:S01]  /*3dd0*/  CS2R R20, SRZ ;  /* 0x0000000000147805 */ /* 0x002fe2000001ff00 */
[----:B---3--:R-:W-:Y:S02]  /*3de0*/  ULEA UR6, UR5, UR4, 0x18 ;  /* 0x0000000405067291 */ /* 0x008fe4000f8ec0ff */
[----:B------:R-:W-:-:S04]  /*3df0*/  UIADD3 UR4, UPT, UPT, UR4, 0x180c, URZ ;  /* 0x0000180c04047890 */ /* 0x000fc8000fffe0ff */
[----:B------:R-:W-:-:S03]  /*3e00*/  ULEA UR4, UR5, UR4, 0x18 ;  /* 0x0000000405047291 */ /* 0x000fc6000f8ec0ff */
[----:B------:R-:W1:Y:S02]  /*3e10*/  LDS.U8 R23, [UR6+0x1800] ;  /* 0x00180006ff177984 */ /* 0x000e640008000000 */
[C---:B-1----:R-:W-:Y:S02]  /*3e20*/  ISETP.NE.AND P3, PT, R24.reuse, R23, PT ;  /* 0x000000171800720c */ /* 0x042fe40003f65270 */
[----:B------:R-:W-:-:S05]  /*3e30*/  LEA R24, R24, UR4, 0x2 ;  /* 0x0000000418187c11 */ /* 0x000fca000f8e10ff */
[----:B------:R-:W1:Y:S06]  /*3e40*/  @P2 LDS R23, [R24+0xffc] ;  /* 0x000ffc0018172984 */ /* 0x000e6c0000000800 */
[----:B------:R-:W3:Y:S01]  /*3e50*/  @P3 LDS R22, [R24+0x1000] ;  /* 0x0010000018163984 */ /* 0x000ee20000000800 */
[----:B-1----:R-:W-:Y:S02]  /*3e60*/  @P2 SHF.R.U32.HI R20, RZ, R12, R23 ;  /* 0x0000000cff142219 */ /* 0x002fe40000011617 */
[----:B---3--:R-:W-:-:S04]  /*3e70*/  @P3 SHF.L.U32 R21, R22, R11, RZ ;  /* 0x0000000b16153219 */ /* 0x008fc800000006ff */
[----:B------:R-:W-:Y:S02]  /*3e80*/  LOP3.LUT R11, R21, R20, RZ, 0xfc, !PT ;  /* 0x00000014150b7212 */ /* 0x000fe400078efcff */
[----:B-----5:R-:W-:-:S04]  /*3e90*/  LEA R20, P2, R25, R14, 0x2 ;  /* 0x0000000e19147211 */ /* 0x020fc800078410ff */
        /* <DEDUP_REMOVED lines=10> */
[----:B------:R-:W-:-:S13]  /*3f40*/  ISETP.EQ.U32.AND P0, PT, R11, 0x1, PT ;  /* 0x000000010b00780c */ /* 0x000fda0003f02070 */
.L_x_38:
[----:B------:R-:W-:Y:S05]  /*3f50*/  BSYNC.RECONVERGENT B5 ;  /* 0x0000000000057941 */ /* 0x000fea0003800200 */
.L_x_33:
[----:B------:R-:W-:Y:S01]  /*3f60*/  PRMT R12, R13, 0x8880, RZ ;  /* 0x000088800d0c7816 */ /* 0x000fe200000000ff */
[----:B------:R-:W-:Y:S01]  /*3f70*/  BSSY.RECONVERGENT B5, `(.L_x_45) ;  /* 0x0000013000057945 */ /* 0x000fe20003800200 */
[----:B------:R-:W-:Y:S02]  /*3f80*/  PRMT R24, R8, 0x8880, RZ ;  /* 0x0000888008187816 */ /* 0x000fe400000000ff */
[----:B------:R-:W-:-:S13]  /*3f90*/  ISETP.GE.OR P2, PT, R12, R3, !P0 ;  /* 0x000000030c00720c */ /* 0x000fda0004746670 */
[----:B------:R-:W-:Y:S05]  /*3fa0*/  @P2 BRA `(.L_x_46) ;  /* 0x00000000003c2947 */ /* 0x000fea0003800000 */
.L_x_47:
[----:B-1234-:R-:W1:Y:S01]  /*3fb0*/  LDS.64 R20, [R2+0x8] ;  /* 0x0000080002147984 */ /* 0x01ee620000000a00 */
[----:B------:R-:W-:-:S05]  /*3fc0*/  LOP3.LUT R11, R13, 0xff, RZ, 0xc0, !PT ;  /* 0x000000ff0d0b7812 */ /* 0x000fca00078ec0ff */
[----:B-1----:R-:W-:-:S06]  /*3fd0*/  IMAD.WIDE.U32 R22, R11, 0x4, R20 ;  /* 0x000000040b167825 */ /* 0x002fcc00078e0014 */
[----:B------:R-:W2:Y:S01]  /*3fe0*/  LD.E R22, desc[UR36][R22.64] ;  /* 0x0000002416167980 */ /* 0x000ea2000c101900 */
[----:B-----5:R-:W-:-:S04]  /*3ff0*/  IMAD.WIDE.U32 R20, R11, 0x4, R14 ;  /* 0x000000040b147825 */ /* 0x020fc800078e000e */
[----:B------:R-:W-:-:S05]  /*4000*/  VIADD R13, R13, 0x1 ;  /* 0x000000010d0d7836 */ /* 0x000fca0000000000 */
[C---:B------:R-:W-:Y:S02]  /*4010*/  PRMT R12, R13.reuse, 0x8880, RZ ;  /* 0x000088800d0c7816 */ /* 0x040fe400000000ff */
[----:B------:R-:W-:Y:S02]  /*4020*/  PRMT R13, R13, 0x8880, RZ ;  /* 0x000088800d0d7816 */ /* 0x000fe400000000ff */
[----:B------:R-:W-:Y:S02]  /*4030*/  ISETP.LT.AND P3, PT, R12, R3, PT ;  /* 0x000000030c00720c */ /* 0x000fe40003f61270 */
[----:B------:R-:W-:Y:S01]  /*4040*/  PRMT R13, R13, 0x7710, RZ ;  /* 0x000077100d0d7816 */ /* 0x000fe200000000ff */
[C---:B--2---:R-:W-:Y:S01]  /*4050*/  VIADD R11, R22.reuse, 0xffffffff ;  /* 0xffffffff160b7836 */ /* 0x044fe20000000000 */
[----:B------:R-:W-:-:S04]  /*4060*/  ISETP.NE.AND P2, PT, R22, RZ, PT ;  /* 0x000000ff1600720c */ /* 0x000fc80003f45270 */
[----:B------:R4:W-:Y:S01]  /*4070*/  ST.E desc[UR36][R20.64], R11 ;  /* 0x0000000b14007985 */ /* 0x0009e2000c101924 */
[----:B------:R-:W-:-:S08]  /*4080*/  PLOP3.LUT P0, PT, P2, PT, PT, 0x8, 0x80 ;  /* 0x000000000080781c */ /* 0x000fd0000170e170 */
[----:B------:R-:W-:Y:S05]  /*4090*/  @!P2 BRA P3, `(.L_x_47) ;  /* 0xfffffffc00c4a947 */ /* 0x000fea000183ffff */
.L_x_46:
[----:B------:R-:W-:Y:S05]  /*40a0*/  BSYNC.RECONVERGENT B5 ;  /* 0x0000000000057941 */ /* 0x000fea0003800200 */
.L_x_45:
[----:B------:R-:W-:Y:S01]  /*40b0*/  IMAD.MOV.U32 R12, RZ, RZ, R24 ;  /* 0x000000ffff0c7224 */ /* 0x000fe200078e0018 */
[----:B----4-:R-:W-:Y:S01]  /*40c0*/  PRMT R11, R13, 0x8880, RZ ;  /* 0x000088800d0b7816 */ /* 0x010fe200000000ff */
[----:B------:R-:W-:Y:S03]  /*40d0*/  BSSY.RECONVERGENT B5, `(.L_x_48) ;  /* 0x000000e000057945 */ /* 0x000fe60003800200 */
[----:B------:R-:W-:-:S13]  /*40e0*/  ISETP.LT.OR P0, PT, R11, R12, P0 ;  /* 0x0000000c0b00720c */ /* 0x000fda0000701670 */
[----:B------:R-:W-:Y:S05]  /*40f0*/  @P0 BRA `(.L_x_49) ;  /* 0x00000000002c0947 */ /* 0x000fea0003800000 */
.L_x_50:
[----:B------:R-:W-:Y:S01]  /*4100*/  VIADD R11, R13, 0xffffffff ;  /* 0xffffffff0d0b7836 */ /* 0x000fe20000000000 */
[----:B-1234-:R-:W1:Y:S04]  /*4110*/  LDS.64 R20, [R2+0x8] ;  /* 0x0000080002147984 */ /* 0x01ee680000000a00 */
[----:B------:R-:W-:-:S05]  /*4120*/  LOP3.LUT R25, R11, 0xff, RZ, 0xc0, !PT ;  /* 0x000000ff0b197812 */ /* 0x000fca00078ec0ff */
[----:B-----5:R-:W-:-:S06]  /*4130*/  IMAD.WIDE.U32 R22, R25, 0x4, R14 ;  /* 0x0000000419167825 */ /* 0x020fcc00078e000e */
[----:B------:R-:W2:Y:S01]  /*4140*/  LD.E R23, desc[UR36][R22.64] ;  /* 0x0000002416177980 */ /* 0x000ea2000c101900 */
[----:B------:R-:W-:-:S04]  /*4150*/  PRMT R13, R13, 0x8880, RZ ;  /* 0x000088800d0d7816 */ /* 0x000fc800000000ff */
[----:B------:R-:W-:Y:S02]  /*4160*/  ISETP.GT.AND P0, PT, R13, R12, PT ;  /* 0x0000000c0d00720c */ /* 0x000fe40003f04270 */
[----:B------:R-:W-:Y:S01]  /*4170*/  PRMT R13, R11, 0x7610, R13 ;  /* 0x000076100b0d7816 */ /* 0x000fe2000000000d */
[----:B-1----:R-:W-:-:S05]  /*4180*/  IMAD.WIDE.U32 R20, R25, 0x4, R20 ;  /* 0x0000000419147825 */ /* 0x002fca00078e0014 */
[----:B--2---:R4:W-:Y:S05]  /*4190*/  ST.E desc[UR36][R20.64], R23 ;  /* 0x0000001714007985 */ /* 0x0049ea000c101924 */
[----:B------:R-:W-:Y:S05]  /*41a0*/  @P0 BRA `(.L_x_50) ;  /* 0xfffffffc00d40947 */ /* 0x000fea000383ffff */
.L_x_49:
[----:B------:R-:W-:Y:S05]  /*41b0*/  BSYNC.RECONVERGENT B5 ;  /* 0x0000000000057941 */ /* 0x000fea0003800200 */
.L_x_48:
[----:B------:R-:W-:Y:S05]  /*41c0*/  @P1 BRA `(.L_x_51) ;  /* 0xffffffd800181947 */ /* 0x000fea000383ffff */
[----:B------:R-:W-:Y:S05]  /*41d0*/  BSYNC.RECONVERGENT B1 ;  /* 0x0000000000017941 */ /* 0x000fea0003800200 */
.L_x_32:
[----:B------:R-:W-:-:S04]  /*41e0*/  PRMT R8, R8, 0x8880, RZ ;  /* 0x0000888008087816 */ /* 0x000fc800000000ff */
[----:B------:R-:W-:-:S13]  /*41f0*/  ISETP.GT.AND P0, PT, R8, 0x1, PT ;  /* 0x000000010800780c */ /* 0x000fda0003f04270 */
[----:B------:R-:W-:Y:S05]  /*4200*/  @P0 BRA `(.L_x_52) ;  /* 0xffffffd400f40947 */ /* 0x000fea000383ffff */
[----:B------:R-:W-:Y:S05]  /*4210*/  BSYNC.RECONVERGENT B2 ;  /* 0x0000000000027941 */ /* 0x000fea0003800200 */
.L_x_31:
[----:B------:R0:W0:Y:S02]  /*4220*/  LDS.U8 R5, [R2] ;  /* 0x0000000002057984 */ /* 0x0000240000000000 */
.L_x_30:
[----:B------:R-:W-:Y:S05]  /*4230*/  BSYNC.RECONVERGENT B3 ;  /* 0x0000000000037941 */ /* 0x000fea0003800200 */
.L_x_29:
[----:B0-----:R-:W-:-:S04]  /*4240*/  PRMT R3, R5, 0x8880, RZ ;  /* 0x0000888005037816 */ /* 0x001fc800000000ff */
[----:B------:R-:W-:-:S13]  /*4250*/  ISETP.GE.AND P0, PT, R3, 0x1, PT ;  /* 0x000000010300780c */ /* 0x000fda0003f06270 */
[----:B------:R-:W-:Y:S05]  /*4260*/  @!P0 BRA `(.L_x_28) ;  /* 0x0000000000308947 */ /* 0x000fea0003800000 */
[----:B------:R0:W0:Y:S02]  /*4270*/  LDS.64 R6, [R2+0x8] ;  /* 0x0000080002067984 */ /* 0x0000240000000a00 */
.L_x_53:
[----:B------:R-:W-:-:S05]  /*4280*/  LOP3.LUT R9, R5, 0xff, RZ, 0xc0, !PT ;  /* 0x000000ff05097812 */ /* 0x000fca00078ec0ff */
[----:B0-----:R-:W-:-:S06]  /*4290*/  IMAD.WIDE.U32 R8, R9, 0x4, R6 ;  /* 0x0000000409087825 */ /* 0x001fcc00078e0006 */
[----:B------:R-:W2:Y:S02]  /*42a0*/  LD.E R8, desc[UR36][R8.64+-0x4] ;  /* 0xfffffc2408087980 */ /* 0x000ea4000c101900 */
[----:B--2---:R-:W-:-:S13]  /*42b0*/  ISETP.NE.AND P0, PT, R8, RZ, PT ;  /* 0x000000ff0800720c */ /* 0x004fda0003f05270 */
[----:B------:R-:W-:Y:S05]  /*42c0*/  @P0 BRA `(.L_x_28) ;  /* 0x0000000000180947 */ /* 0x000fea0003800000 */
[C---:B------:R-:W-:Y:S01]  /*42d0*/  VIADD R3, R5.reuse, 0xffffffff ;  /* 0xffffffff05037836 */ /* 0x040fe20000000000 */
[----:B------:R-:W-:-:S04]  /*42e0*/  PRMT R4, R5, 0x8880, RZ ;  /* 0x0000888005047816 */ /* 0x000fc800000000ff */
[----:B------:R0:W-:Y:S01]  /*42f0*/  STS.U8 [R2], R3 ;  /* 0x0000000302007388 */ /* 0x0001e20000000000 */
[----:B------:R-:W-:Y:S02]  /*4300*/  ISETP.GT.AND P0, PT, R4, 0x1, PT ;  /* 0x000000010400780c */ /* 0x000fe40003f04270 */
[----:B------:R-:W-:-:S11]  /*4310*/  PRMT R5, R3, 0x7610, R5 ;  /* 0x0000761003057816 */ /* 0x000fd60000000005 */
[----:B0-----:R-:W-:Y:S05]  /*4320*/  @P0 BRA `(.L_x_53) ;  /* 0xfffffffc00d40947 */ /* 0x001fea000383ffff */
.L_x_28:
[----:B------:R-:W-:Y:S05]  /*4330*/  BSYNC.RECONVERGENT B4 ;  /* 0x0000000000047941 */ /* 0x000fea0003800200 */
.L_x_27:
[----:B------:R-:W0:Y:S01]  /*4340*/  S2UR UR5, SR_CgaCtaId ;  /* 0x00000000000579c3 */ /* 0x000e220000008800 */
[----:B------:R-:W-:Y:S01]  /*4350*/  VIADD R3, R0, 0xffffffff ;  /* 0xffffffff00037836 */ /* 0x000fe20000000000 */
[----:B------:R-:W-:Y:S01]  /*4360*/  UMOV UR4, 0x400 ;  /* 0x0000040000047882 */ /* 0x000fe20000000000 */
[----:B------:R-:W-:Y:S01]  /*4370*/  BSSY.RECONVERGENT B1, `(.L_x_54) ;  /* 0x00003c1000017945 */ /* 0x000fe20003800200 */
[----:B------:R-:W-:Y:S02]  /*4380*/  UIADD3 UR4, UPT, UPT, UR4, 0x180c, URZ ;  /* 0x0000180c04047890 */ /* 0x000fe4000fffe0ff */
[----:B------:R-:W-:-:S04]  /*4390*/  LOP3.LUT R4, R3, 0xffff, RZ, 0xc0, !PT ;  /* 0x0000ffff03047812 */ /* 0x000fc800078ec0ff */
[----:B------:R-:W-:-:S04]  /*43a0*/  SHF.R.U32.HI R4, RZ, 0x5, R4 ;  /* 0x00000005ff047819 */ /* 0x000fc80000011604 */
[----:B------:R-:W-:Y:S01]  /*43b0*/  LOP3.LUT R4, R4, 0xffff, RZ, 0xc0, !PT ;  /* 0x0000ffff04047812 */ /* 0x000fe200078ec0ff */
[----:B0-----:R-:W-:-:S06]  /*43c0*/  ULEA UR4, UR5, UR4, 0x18 ;  /* 0x0000000405047291 */ /* 0x001fcc000f8ec0ff */
[----:B------:R-:W-:-:S06]  /*43d0*/  LEA R4, R4, UR4, 0x2 ;  /* 0x0000000404047c11 */ /* 0x000fcc000f8e10ff */
[----:B------:R-:W0:Y:S02]  /*43e0*/  LDS R4, [R4+0x2010] ;  /* 0x0020100004047984 */ /* 0x000e240000000800 */
[----:B0-----:R-:W-:-:S04]  /*43f0*/  SHF.R.W.U32.HI R3, RZ, R3, R4 ;  /* 0x00000003ff037219 */ /* 0x001fc80000011e04 */
[----:B------:R-:W-:-:S04]  /*4400*/  LOP3.LUT R3, R3, 0x1, RZ, 0xc0, !PT ;  /* 0x0000000103037812 */ /* 0x000fc800078ec0ff */
[----:B------:R-:W-:-:S13]  /*4410*/  ISETP.NE.U32.AND P0, PT, R3, 0x1, PT ;  /* 0x000000010300780c */ /* 0x000fda0003f05070 */
[----:B------:R-:W-:Y:S05]  /*4420*/  @P0 BRA `(.L_x_55) ;  /* 0x0000003800d40947 */ /* 0x000fea0003800000 */
[----:B------:R-:W-:Y:S01]  /*4430*/  LOP3.LUT P0, RZ, R5, 0xff, RZ, 0xc0, !PT ;  /* 0x000000ff05ff7812 */ /* 0x000fe2000780c0ff */
[----:B------:R-:W-:Y:S04]  /*4440*/  BSSY.RECONVERGENT B3, `(.L_x_56) ;  /* 0x00000ec000037945 */ /* 0x000fe80003800200 */
[----:B------:R-:W-:Y:S08]  /*4450*/  BSSY.RELIABLE B2, `(.L_x_57) ;  /* 0x000000b000027945 */ /* 0x000ff00003800100 */
[----:B------:R-:W-:Y:S05]  /*4460*/  @!P0 BRA `(.L_x_58) ;  /* 0x0000000000248947 */ /* 0x000fea0003800000 */
[----:B------:R-:W0:Y:S01]  /*4470*/  S2R R3, SR_TID.X ;  /* 0x0000000000037919 */ /* 0x000e220000002100 */
[----:B------:R-:W1:Y:S01]  /*4480*/  S2UR UR5, SR_CgaCtaId ;  /* 0x00000000000579c3 */ /* 0x000e620000008800 */
[----:B------:R-:W-:Y:S02]  /*4490*/  UMOV UR4, 0x400 ;  /* 0x0000040000047882 */ /* 0x000fe40000000000 */
[----:B-1----:R-:W-:-:S06]  /*44a0*/  ULEA UR4, UR5, UR4, 0x18 ;  /* 0x0000000405047291 */ /* 0x002fcc000f8ec0ff */
[----:B0-----:R-:W-:-:S05]  /*44b0*/  LEA R3, R3, UR4, 0x4 ;  /* 0x0000000403037c11 */ /* 0x001fca000f8e20ff */
[----:B------:R-:W0:Y:S02]  /*44c0*/  LDS.U8 R4, [R3] ;  /* 0x0000000003047984 */ /* 0x000e240000000000 */
[----:B0-----:R-:W-:-:S13]  /*44d0*/  ISETP.NE.AND P0, PT, R4, RZ, PT ;  /* 0x000000ff0400720c */ /* 0x001fda0003f05270 */
[----:B------:R-:W-:Y:S05]  /*44e0*/  @P0 BREAK.RELIABLE B2 ;  /* 0x0000000000020942 */ /* 0x000fea0003800100 */
[----:B------:R-:W-:Y:S05]  /*44f0*/  @P0 BRA `(.L_x_59) ;  /* 0x0000000000100947 */ /* 0x000fea0003800000 */
.L_x_58:
[----:B------:R-:W-:Y:S05]  /*4500*/  BSYNC.RELIABLE B2 ;  /* 0x0000000000027941 */ /* 0x000fea0003800100 */
.L_x_57:
[----:B------:R0:W-:Y:S01]  /*4510*/  ST.E.U8 desc[UR36][R18.64], RZ ;  /* 0x000000ff12007985 */ /* 0x0001e2000c101124 */
[----:B------:R-:W-:Y:S01]  /*4520*/  PRMT R5, RZ, 0x7610, R5 ;  /* 0x00007610ff057816 */ /* 0x000fe20000000005 */
[----:B------:R-:W-:Y:S06]  /*4530*/  BRA `(.L_x_60) ;  /* 0x0000000c00707947 */ /* 0x000fec0003800000 */
.L_x_59:
[----:B------:R-:W-:Y:S01]  /*4540*/  IMAD.IADD R7, R5, 0x1, R4 ;  /* 0x0000000105077824 */ /* 0x000fe200078e0204 */
[----:B------:R-:W-:Y:S04]  /*4550*/  BSSY.RECONVERGENT B4, `(.L_x_61) ;  /* 0x0000034000047945 */ /* 0x000fe80003800200 */
[----:B------:R0:W-:Y:S01]  /*4560*/  ST.E.U8 desc[UR36][R18.64], R7 ;  /* 0x0000000712007985 */ /* 0x0001e2000c101124 */
[----:B------:R-:W-:-:S04]  /*4570*/  PRMT R6, R7, 0x8880, RZ ;  /* 0x0000888007067816 */ /* 0x000fc800000000ff */
[----:B------:R-:W-:-:S13]  /*4580*/  ISETP.GE.AND P0, PT, R6, 0x1, PT ;  /* 0x000000010600780c */ /* 0x000fda0003f06270 */
[----:B0-----:R-:W-:Y:S05]  /*4590*/  @!P0 BRA `(.L_x_62) ;  /* 0x0000000000bc8947 */ /* 0x001fea0003800000 */
[C---:B------:R-:W-:Y:S01]  /*45a0*/  LOP3.LUT R6, R7.reuse, 0xff, RZ, 0xc0, !PT ;  /* 0x000000ff07067812 */ /* 0x040fe200078ec0ff */
[----:B------:R-:W-:Y:S01]  /*45b0*/  BSSY.RECONVERGENT B5, `(.L_x_63) ;  /* 0x000001a000057945 */ /* 0x000fe20003800200 */
[----:B--234-:R-:W-:Y:S02]  /*45c0*/  LOP3.LUT R21, R7, 0x3, RZ, 0xc0, !PT ;  /* 0x0000000307157812 */ /* 0x01cfe400078ec0ff */
[----:B------:R-:W-:Y:S02]  /*45d0*/  ISETP.GE.U32.AND P0, PT, R6, 0x4, PT ;  /* 0x000000040600780c */ /* 0x000fe40003f06070 */
[----:B------:R-:W-:Y:S02]  /*45e0*/  ISETP.NE.AND P1, PT, R21, RZ, PT ;  /* 0x000000ff1500720c */ /* 0x000fe40003f25270 */
[----:B------:R-:W-:-:S09]  /*45f0*/  PRMT R20, RZ, 0x7610, R20 ;  /* 0x00007610ff147816 */ /* 0x000fd20000000014 */
[----:B------:R-:W-:Y:S05]  /*4600*/  @!P0 BRA `(.L_x_64) ;  /* 0x0000000000508947 */ /* 0x000fea0003800000 */
[----:B------:R-:W-:Y:S02]  /*4610*/  LOP3.LUT R25, R7, 0x7c, RZ, 0xc0, !PT ;  /* 0x0000007c07197812 */ /* 0x000fe400078ec0ff */
[----:B------:R-:W-:Y:S02]  /*4620*/  PRMT R22, RZ, 0x7610, R22 ;  /* 0x00007610ff167816 */ /* 0x000fe40000000016 */
[----:B------:R-:W-:-:S07]  /*4630*/  PRMT R20, R25, 0x7610, R20 ;  /* 0x0000761019147816 */ /* 0x000fce0000000014 */
.L_x_65:
[----:B------:R-:W2:Y:S01]  /*4640*/  LD.E.64 R6, desc[UR36][R18.64+0x8] ;  /* 0x0000082412067980 */ /* 0x000ea2000c101b00 */
[----:B------:R-:W-:-:S05]  /*4650*/  LOP3.LUT R23, R22, 0xff, RZ, 0xc0, !PT ;  /* 0x000000ff16177812 */ /* 0x000fca00078ec0ff */
[----:B--2---:R-:W-:-:S05]  /*4660*/  IMAD.WIDE.U32 R6, R23, 0x4, R6 ;  /* 0x0000000417067825 */ /* 0x004fca00078e0006 */
[----:B------:R0:W-:Y:S04]  /*4670*/  ST.E desc[UR36][R6.64], RZ ;  /* 0x000000ff06007985 */ /* 0x0001e8000c101924 */
[----:B-1----:R-:W2:Y:S02]  /*4680*/  LD.E.64 R8, desc[UR36][R18.64+0x8] ;  /* 0x0000082412087980 */ /* 0x002ea4000c101b00 */
[----:B--2---:R-:W-:-:S05]  /*4690*/  IMAD.WIDE.U32 R8, R23, 0x4, R8 ;  /* 0x0000000417087825 */ /* 0x004fca00078e0008 */
[----:B------:R1:W-:Y:S04]  /*46a0*/  ST.E desc[UR36][R8.64+0x4], RZ ;  /* 0x000004ff08007985 */ /* 0x0003e8000c101924 */
[----:B------:R-:W2:Y:S02]  /*46b0*/  LD.E.64 R10, desc[UR36][R18.64+0x8] ;  /* 0x00000824120a7980 */ /* 0x000ea4000c101b00 */
[----:B--2---:R-:W-:-:S05]  /*46c0*/  IMAD.WIDE.U32 R10, R23, 0x4, R10 ;  /* 0x00000004170a7825 */ /* 0x004fca00078e000a */
[----:B------:R1:W-:Y:S04]  /*46d0*/  ST.E desc[UR36][R10.64+0x8], RZ ;  /* 0x000008ff0a007985 */ /* 0x0003e8000c101924 */
[----:B------:R-:W2:Y:S01]  /*46e0*/  LD.E.64 R12, desc[UR36][R18.64+0x8] ;  /* 0x00000824120c7980 */ /* 0x000ea2000c101b00 */
[----:B------:R-:W-:-:S05]  /*46f0*/  VIADD R22, R22, 0x4 ;  /* 0x0000000416167836 */ /* 0x000fca0000000000 */
[----:B0-----:R-:W-:-:S04]  /*4700*/  LOP3.LUT R6, R22, 0xff, RZ, 0xc0, !PT ;  /* 0x000000ff16067812 */ /* 0x001fc800078ec0ff */
[----:B------:R-:W-:Y:S01]  /*4710*/  ISETP.NE.AND P0, PT, R6, R25, PT ;  /* 0x000000190600720c */ /* 0x000fe20003f05270 */
[----:B--2---:R-:W-:-:S05]  /*4720*/  IMAD.WIDE.U32 R12, R23, 0x4, R12 ;  /* 0x00000004170c7825 */ /* 0x004fca00078e000c */
[----:B------:R1:W-:Y:S07]  /*4730*/  ST.E desc[UR36][R12.64+0xc], RZ ;  /* 0x00000cff0c007985 */ /* 0x0003ee000c101924 */
[----:B------:R-:W-:Y:S05]  /*4740*/  @P0 BRA `(.L_x_65) ;  /* 0xfffffffc00bc0947 */ /* 0x000fea000383ffff */
.L_x_64:
[----:B------:R-:W-:Y:S05]  /*4750*/  BSYNC.RECONVERGENT B5 ;  /* 0x0000000000057941 */ /* 0x000fea0003800200 */
.L_x_63:
[----:B------:R-:W-:Y:S05]  /*4760*/  @!P1 BRA `(.L_x_62) ;  /* 0x0000000000489947 */ /* 0x000fea0003800000 */
[----:B------:R-:W2:Y:S01]  /*4770*/  LD.E.64 R6, desc[UR36][R18.64+0x8] ;  /* 0x0000082412067980 */ /* 0x000ea2000c101b00 */
[----:B-1----:R-:W-:Y:S02]  /*4780*/  LOP3.LUT R9, R20, 0xffff, RZ, 0xc0, !PT ;  /* 0x0000ffff14097812 */ /* 0x002fe400078ec0ff */
[----:B------:R-:W-:-:S03]  /*4790*/  ISETP.NE.AND P0, PT, R21, 0x1, PT ;  /* 0x000000011500780c */ /* 0x000fc60003f05270 */
[----:B--2---:R-:W-:-:S05]  /*47a0*/  IMAD.WIDE.U32 R6, R9, 0x4, R6 ;  /* 0x0000000409067825 */ /* 0x004fca00078e0006 */
[----:B------:R0:W-:Y:S05]  /*47b0*/  ST.E desc[UR36][R6.64], RZ ;  /* 0x000000ff06007985 */ /* 0x0001ea000c101924 */
[----:B------:R-:W-:Y:S05]  /*47c0*/  @!P0 BRA `(.L_x_62) ;  /* 0x0000000000308947 */ /* 0x000fea0003800000 */
[----:B0-----:R-:W2:Y:S01]  /*47d0*/  LD.E.64 R6, desc[UR36][R18.64+0x8] ;  /* 0x0000082412067980 */ /* 0x001ea2000c101b00 */
[----:B------:R-:W-:Y:S01]  /*47e0*/  IMAD.SHL.U32 R11, R9, 0x4, RZ ;  /* 0x00000004090b7824 */ /* 0x000fe200078e00ff */
[----:B------:R-:W-:-:S04]  /*47f0*/  SHF.R.U32.HI R9, RZ, 0x1e, R9 ;  /* 0x0000001eff097819 */ /* 0x000fc80000011609 */
[----:B--2---:R-:W-:-:S05]  /*4800*/  IADD3 R6, P0, PT, R6, R11, RZ ;  /* 0x0000000b06067210 */ /* 0x004fca0007f1e0ff */
[----:B------:R-:W-:Y:S01]  /*4810*/  IMAD.X R7, R7, 0x1, R9, P0 ;  /* 0x0000000107077824 */ /* 0x000fe200000e0609 */
[----:B------:R-:W-:-:S04]  /*4820*/  ISETP.NE.AND P0, PT, R21, 0x2, PT ;  /* 0x000000021500780c */ /* 0x000fc80003f05270 */
[----:B------:R0:W-:Y:S09]  /*4830*/  ST.E desc[UR36][R6.64+0x4], RZ ;  /* 0x000004ff06007985 */ /* 0x0001f2000c101924 */
[----:B------:R-:W-:Y:S05]  /*4840*/  @!P0 BRA `(.L_x_62) ;  /* 0x0000000000108947 */ /* 0x000fea0003800000 */
[----:B0-----:R-:W2:Y:S02]  /*4850*/  LD.E.64 R6, desc[UR36][R18.64+0x8] ;  /* 0x0000082412067980 */ /* 0x001ea4000c101b00 */
[----:B--2---:R-:W-:-:S05]  /*4860*/  IADD3 R6, P0, PT, R6, R11, RZ ;  /* 0x0000000b06067210 */ /* 0x004fca0007f1e0ff */
[----:B------:R-:W-:-:S05]  /*4870*/  IMAD.X R7, R7, 0x1, R9, P0 ;  /* 0x0000000107077824 */ /* 0x000fca00000e0609 */
[----:B------:R0:W-:Y:S03]  /*4880*/  ST.E desc[UR36][R6.64+0x8], RZ ;  /* 0x000008ff06007985 */ /* 0x0001e6000c101924 */
.L_x_62:
[----:B------:R-:W-:Y:S05]  /*4890*/  BSYNC.RECONVERGENT B4 ;  /* 0x0000000000047941 */ /* 0x000fea0003800200 */
.L_x_61:
[----:B0-----:R-:W-:Y:S01]  /*48a0*/  PRMT R6, R5, 0x8880, RZ ;  /* 0x0000888005067816 */ /* 0x001fe200000000ff */
[----:B------:R-:W-:Y:S03]  /*48b0*/  BSSY.RECONVERGENT B4, `(.L_x_66) ;  /* 0x000009b000047945 */ /* 0x000fe60003800200 */
[----:B------:R-:W-:-:S13]  /*48c0*/  ISETP.GE.AND P0, PT, R6, 0x1, PT ;  /* 0x000000010600780c */ /* 0x000fda0003f06270 */
[----:B------:R-:W-:Y:S05]  /*48d0*/  @!P0 BRA `(.L_x_67) ;  /* 0x0000000800608947 */ /* 0x000fea0003800000 */
[----:B------:R-:W-:-:S04]  /*48e0*/  PRMT R5, R5, 0x8880, RZ ;  /* 0x0000888005057816 */ /* 0x000fc800000000ff */
[----:B------:R-:W-:-:S04]  /*48f0*/  PRMT R5, R5, 0x7710, RZ ;  /* 0x0000771005057816 */ /* 0x000fc800000000ff */
[----:B------:R-:W-:Y:S02]  /*4900*/  PRMT R6, R5, 0x9910, RZ ;  /* 0x0000991005067816 */ /* 0x000fe400000000ff */
[----:B------:R-:W-:-:S07]  /*4910*/  PRMT R5, RZ, 0x7610, R5 ;  /* 0x00007610ff057816 */ /* 0x000fce0000000005 */
.L_x_75:
[----:B01----:R-:W0:Y:S01]  /*4920*/  LDS.64 R8, [R2+0x8] ;  /* 0x0000080002087984 */ /* 0x003e220000000a00 */
[----:B------:R-:W-:-:S05]  /*4930*/  LOP3.LUT R7, R5, 0xff, RZ, 0xc0, !PT ;  /* 0x000000ff05077812 */ /* 0x000fca00078ec0ff */
[----:B0-----:R-:W-:-:S06]  /*4940*/  IMAD.WIDE.U32 R8, R7, 0x4, R8 ;  /* 0x0000000407087825 */ /* 0x001fcc00078e0008 */
[----:B------:R-:W2:Y:S01]  /*4950*/  LD.E R8, desc[UR36][R8.64] ;  /* 0x0000002408087980 */ /* 0x000ea2000c101900 */
[----:B------:R-:W-:Y:S01]  /*4960*/  BSSY.RECONVERGENT B5, `(.L_x_68) ;  /* 0x0000089000057945 */ /* 0x000fe20003800200 */
[----:B--2---:R-:W-:-:S13]  /*4970*/  ISETP.NE.AND P0, PT, R8, RZ, PT ;  /* 0x000000ff0800720c */ /* 0x004fda0003f05270 */
[----:B------:R-:W-:Y:S05]  /*4980*/  @!P0 BRA `(.L_x_69) ;  /* 0x0000000800188947 */ /* 0x000fea0003800000 */
[----:B------:R-:W-:Y:S01]  /*4990*/  PRMT R9, R4, 0x8880, RZ ;  /* 0x0000888004097816 */ /* 0x000fe200000000ff */
[----:B------:R-:W-:Y:S03]  /*49a0*/  BSSY.RECONVERGENT B6, `(.L_x_70) ;  /* 0x000007d000067945 */ /* 0x000fe60003800200 */
[----:B------:R-:W-:-:S13]  /*49b0*/  ISETP.GE.AND P0, PT, R9, 0x1, PT ;  /* 0x000000010900780c */ /* 0x000fda0003f06270 */
[----:B------:R-:W-:Y:S05]  /*49c0*/  @!P0 BRA `(.L_x_71) ;  /* 0x0000000400e88947 */ /* 0x000fea0003800000 */
[----:B------:R-:W-:Y:S01]  /*49d0*/  ISETP.GE.U32.AND P0, PT, R4, 0x4, PT ;  /* 0x000000040400780c */ /* 0x000fe20003f06070 */
[----:B------:R-:W-:Y:S01]  /*49e0*/  BSSY.RECONVERGENT B7, `(.L_x_72) ;  /* 0x0000040000077945 */ /* 0x000fe20003800200 */
[----:B------:R-:W-:Y:S01]  /*49f0*/  PRMT R24, RZ, 0x7610, R24 ;  /* 0x00007610ff187816 */ /* 0x000fe20000000018 */
[----:B------:R-:W-:-:S10]  /*4a00*/  IMAD.MOV.U32 R12, RZ, RZ, RZ ;  /* 0x000000ffff0c7224 */ /* 0x000fd400078e00ff */
[----:B------:R-:W-:Y:S05]  /*4a10*/  @!P0 BRA `(.L_x_73) ;  /* 0x0000000000f08947 */ /* 0x000fea0003800000 */
[----:B------:R-:W-:Y:S01]  /*4a20*/  BSSY.RECONVERGENT B8, `(.L_x_73) ;  /* 0x000003b000087945 */ /* 0x000fe20003800200 */
[----:B------:R-:W-:Y:S01]  /*4a30*/  PRMT R10, RZ, 0x7610, R10 ;  /* 0x00007610ff0a7816 */ /* 0x000fe2000000000a */
[----:B------:R-:W-:-:S07]  /*4a40*/  IMAD.MOV.U32 R12, RZ, RZ, RZ ;  /* 0x000000ffff0c7224 */ /* 0x000fce00078e00ff */
.L_x_74:
[----:B---34-:R-:W2:Y:S01]  /*4a50*/  LD.E.64 R20, desc[UR36][R18.64+0x8] ;  /* 0x0000082412147980 */ /* 0x018ea2000c101b00 */
[C---:B------:R-:W-:Y:S01]  /*4a60*/  IMAD.IADD R11, R10.reuse, 0x1, R5 ;  /* 0x000000010a0b7824 */ /* 0x040fe200078e0205 */
[----:B------:R-:W-:Y:S02]  /*4a70*/  LOP3.LUT R9, R10, 0xff, RZ, 0xc0, !PT ;  /* 0x000000ff0a097812 */ /* 0x000fe400078ec0ff */
[----:B------:R-:W0:Y:S02]  /*4a80*/  LDS.64 R22, [R3+0x8] ;  /* 0x0000080003167984 */ /* 0x000e240000000a00 */
[----:B------:R-:W-:Y:S01]  /*4a90*/  LOP3.LUT R11, R11, 0xff, RZ, 0xc0, !PT ;  /* 0x000000ff0b0b7812 */ /* 0x000fe200078ec0ff */
[----:B0-----:R-:W-:-:S06]  /*4aa0*/  IMAD.WIDE.U32 R22, R9, 0x4, R22 ;  /* 0x0000000409167825 */ /* 0x001fcc00078e0016 */
        /* <DEDUP_REMOVED lines=9> */
[----:B------:R-:W0:Y:S02]  /*4b40*/  LDS.64 R12, [R3+0x8] ;  /* 0x00000800030c7984 */ /* 0x000e240000000a00 */
[----:B0-----:R-:W-:-:S06]  /*4b50*/  IMAD.WIDE.U32 R24, R9, 0x4, R12 ;  /* 0x0000000409187825 */ /* 0x001fcc00078e000c */
        /* <DEDUP_REMOVED lines=38> */
[----:B0-----:R-:W-:Y:S05]  /*4dc0*/  @P1 BRA `(.L_x_74) ;  /* 0xfffffffc00201947 */ /* 0x001fea000383ffff */
[----:B------:R-:W-:Y:S05]  /*4dd0*/  BSYNC.RECONVERGENT B8 ;  /* 0x0000000000087941 */ /* 0x000fea0003800200 */
.L_x_73:
[----:B------:R-:W-:Y:S05]  /*4de0*/  BSYNC.RECONVERGENT B7 ;  /* 0x0000000000077941 */ /* 0x000fea0003800200 */
.L_x_72:
[----:B------:R-:W-:-:S13]  /*4df0*/  LOP3.LUT P0, R22, R4, 0x3, RZ, 0xc0, !PT ;  /* 0x0000000304167812 */ /* 0x000fda000780c0ff */
[----:B------:R-:W-:Y:S05]  /*4e00*/  @!P0 BRA `(.L_x_71) ;  /* 0x0000000000d88947 */ /* 0x000fea0003800000 */
[----:B------:R-:W2:Y:S01]  /*4e10*/  LD.E.64 R10, desc[UR36][R18.64+0x8] ;  /* 0x00000824120a7980 */ /* 0x000ea2000c101b00 */
[C---:B------:R-:W-:Y:S01]  /*4e20*/  IMAD.IADD R13, R24.reuse, 0x1, R5 ;  /* 0x00000001180d7824 */ /* 0x040fe200078e0205 */
[----:B------:R-:W-:Y:S02]  /*4e30*/  LOP3.LUT R9, R24, 0xffff, RZ, 0xc0, !PT ;  /* 0x0000ffff18097812 */ /* 0x000fe400078ec0ff */
[----:B---34-:R-:W0:Y:S02]  /*4e40*/  LDS.64 R20, [R3+0x8] ;  /* 0x0000080003147984 */ /* 0x018e240000000a00 */
[----:B------:R-:W-:Y:S01]  /*4e50*/  LOP3.LUT R13, R13, 0xff, RZ, 0xc0, !PT ;  /* 0x000000ff0d0d7812 */ /* 0x000fe200078ec0ff */
[----:B0-----:R-:W-:-:S06]  /*4e60*/  IMAD.WIDE.U32 R20, R9, 0x4, R20 ;  /* 0x0000000409147825 */ /* 0x001fcc00078e0014 */
        /* <DEDUP_REMOVED lines=10> */
[----:B0-----:R-:W2:Y:S01]  /*4f10*/  LD.E.64 R10, desc[UR36][R18.64+0x8] ;  /* 0x00000824120a7980 */ /* 0x001ea2000c101b00 */
[C---:B------:R-:W-:Y:S01]  /*4f20*/  IADD3 R21, P0, PT, R9.reuse, R7, RZ ;  /* 0x0000000709157210 */ /* 0x040fe20007f1e0ff */
[----:B------:R-:W-:Y:S01]  /*4f30*/  IMAD.SHL.U32 R27, R9, 0x4, RZ ;  /* 0x00000004091b7824 */ /* 0x000fe200078e00ff */
[----:B------:R-:W-:Y:S01]  /*4f40*/  SHF.R.U32.HI R9, RZ, 0x1e, R9 ;  /* 0x0000001eff097819 */ /* 0x000fe20000011609 */
[----:B------:R-:W0:Y:S02]  /*4f50*/  LDS.64 R12, [R3+0x8] ;  /* 0x00000800030c7984 */ /* 0x000e240000000a00 */
[----:B------:R-:W-:Y:S02]  /*4f60*/  IMAD.X R20, RZ, RZ, RZ, P0 ;  /* 0x000000ffff147224 */ /* 0x000fe400000e06ff */
[----:B------:R-:W-:-:S03]  /*4f70*/  IMAD.SHL.U32 R23, R21, 0x4, RZ ;  /* 0x0000000415177824 */ /* 0x000fc600078e00ff */
[----:B------:R-:W-:Y:S02]  /*4f80*/  SHF.L.U64.HI R21, R21, 0x2, R20 ;  /* 0x0000000215157819 */ /* 0x000fe40000010214 */
[----:B0-----:R-:W-:-:S05]  /*4f90*/  IADD3 R12, P0, PT, R12, R27, RZ ;  /* 0x0000001b0c0c7210 */ /* 0x001fca0007f1e0ff */
[----:B------:R-:W-:-:S06]  /*4fa0*/  IMAD.X R13, R13, 0x1, R9, P0 ;  /* 0x000000010d0d7824 */ /* 0x000fcc00000e0609 */
[----:B------:R-:W3:Y:S01]  /*4fb0*/  LD.E R13, desc[UR36][R12.64+0x4] ;  /* 0x000004240c0d7980 */ /* 0x000ee2000c101900 */
[----:B--2---:R-:W-:-:S05]  /*4fc0*/  IADD3 R10, P1, PT, R10, R23, RZ ;  /* 0x000000170a0a7210 */ /* 0x004fca0007f3e0ff */
[----:B------:R-:W-:-:S05]  /*4fd0*/  IMAD.X R11, R11, 0x1, R21, P1 ;  /* 0x000000010b0b7824 */ /* 0x000fca00008e0615 */
[----:B------:R-:W3:Y:S01]  /*4fe0*/  LD.E R20, desc[UR36][R10.64+0x4] ;  /* 0x000004240a147980 */ /* 0x000ee2000c101900 */
[----:B------:R-:W-:Y:S01]  /*4ff0*/  ISETP.NE.AND P0, PT, R22, 0x2, PT ;  /* 0x000000021600780c */ /* 0x000fe20003f05270 */
[----:B---3--:R-:W-:-:S04]  /*5000*/  IMAD R20, R8, R13, R20 ;  /* 0x0000000d08147224 */ /* 0x008fc800078e0214 */
[----:B------:R-:W-:Y:S02]  /*5010*/  VIADD R26, R20, 0x1 ;  /* 0x00000001141a7836 */ /* 0x000fe40000000000 */
[----:B------:R-:W-:-:S05]  /*5020*/  @P2 IMAD.MOV R26, RZ, RZ, R20 ;  /* 0x000000ffff1a2224 */ /* 0x000fca00078e0214 */
[----:B------:R-:W-:-:S04]  /*5030*/  ISETP.NE.AND P1, PT, R26, -0x1, PT ;  /* 0xffffffff1a00780c */ /* 0x000fc80003f25270 */
[----:B------:R-:W-:-:S05]  /*5040*/  SEL R31, R26, RZ, P1 ;  /* 0x000000ff1a1f7207 */ /* 0x000fca0000800000 */
[----:B------:R-:W-:Y:S04]  /*5050*/  ST.E desc[UR36][R10.64+0x4], R31 ;  /* 0x0000041f0a007985 */ /* 0x000fe8000c101924 */
[----:B------:R-:W2:Y:S04]  /*5060*/  @P0 LD.E.64 R24, desc[UR36][R18.64+0x8] ;  /* 0x0000082412180980 */ /* 0x000ea8000c101b00 */
[----:B------:R-:W0:Y:S02]  /*5070*/  @P0 LDS.64 R28, [R3+0x8] ;  /* 0x00000800031c0984 */ /* 0x000e240000000a00 */
[----:B0-----:R-:W-:-:S02]  /*5080*/  @P0 IADD3 R22, P1, PT, R28, R27, RZ ;  /* 0x0000001b1c160210 */ /* 0x001fc40007f3e0ff */
[----:B--2---:R-:W-:-:S03]  /*5090*/  @P0 IADD3 R12, P2, PT, R24, R23, RZ ;  /* 0x00000017180c0210 */ /* 0x004fc60007f5e0ff */
[----:B------:R-:W-:Y:S02]  /*50a0*/  @P0 IMAD.X R23, R29, 0x1, R9, P1 ;  /* 0x000000011d170824 */ /* 0x000fe400008e0609 */
[----:B------:R-:W-:-:S04]  /*50b0*/  @P0 IMAD.X R13, R25, 0x1, R21, P2 ;  /* 0x00000001190d0824 */ /* 0x000fc800010e0615 */
        /* <DEDUP_REMOVED lines=11> */
.L_x_71:
[----:B------:R-:W-:Y:S05]  /*5170*/  BSYNC.RECONVERGENT B6 ;  /* 0x0000000000067941 */ /* 0x000fea0003800200 */
.L_x_70:
[----:B-1----:R-:W2:Y:S01]  /*5180*/  LD.E.64 R8, desc[UR36][R18.64+0x8] ;  /* 0x0000082412087980 */ /* 0x002ea2000c101b00 */
[----:B0-----:R-:W-:-:S04]  /*5190*/  PRMT R10, R4, 0x8880, RZ ;  /* 0x00008880040a7816 */ /* 0x001fc800000000ff */
[----:B------:R-:W-:-:S04]  /*51a0*/  IADD3 R7, P0, PT, R10, R7, RZ ;  /* 0x000000070a077210 */ /* 0x000fc80007f1e0ff */
[----:B------:R-:W-:Y:S02]  /*51b0*/  LEA.HI.X.SX32 R10, R10, RZ, 0x1, P0 ;  /* 0x000000ff0a0a7211 */ /* 0x000fe400000f0eff */
[----:B--2---:R-:W-:-:S04]  /*51c0*/  LEA R8, P0, R7, R8, 0x2 ;  /* 0x0000000807087211 */ /* 0x004fc800078010ff */
[----:B------:R-:W-:-:S05]  /*51d0*/  LEA.HI.X R9, R7, R9, R10, 0x2, P0 ;  /* 0x0000000907097211 */ /* 0x000fca00000f140a */
[----:B------:R0:W-:Y:S04]  /*51e0*/  ST.E desc[UR36][R8.64], RZ ;  /* 0x000000ff08007985 */ /* 0x0001e8000c101924 */
.L_x_69:
[----:B------:R-:W-:Y:S05]  /*51f0*/  BSYNC.RECONVERGENT B5 ;  /* 0x0000000000057941 */ /* 0x000fea0003800200 */
.L_x_68:
[----:B------:R-:W-:-:S05]  /*5200*/  VIADD R5, R5, 0x1 ;  /* 0x0000000105057836 */ /* 0x000fca0000000000 */
[C---:B------:R-:W-:Y:S02]  /*5210*/  PRMT R7, R5.reuse, 0x8880, RZ ;  /* 0x0000888005077816 */ /* 0x040fe400000000ff */
[----:B------:R-:W-:Y:S02]  /*5220*/  PRMT R5, R5, 0x8880, RZ ;  /* 0x0000888005057816 */ /* 0x000fe400000000ff */
[----:B------:R-:W-:Y:S02]  /*5230*/  ISETP.GE.AND P0, PT, R7, R6, PT ;  /* 0x000000060700720c */ /* 0x000fe40003f06270 */
[----:B------:R-:W-:-:S11]  /*5240*/  PRMT R5, R5, 0x7710, RZ ;  /* 0x0000771005057816 */ /* 0x000fd600000000ff */
[----:B------:R-:W-:Y:S05]  /*5250*/  @!P0 BRA `(.L_x_75) ;  /* 0xfffffff400b08947 */ /* 0x000fea000383ffff */
.L_x_67:
[----:B------:R-:W-:Y:S05]  /*5260*/  BSYNC.RECONVERGENT B4 ;  /* 0x0000000000047941 */ /* 0x000fea0003800200 */
.L_x_66:
[----:B------:R-:W2:Y:S04]  /*5270*/  LD.E.U8 R5, desc[UR36][R18.64] ;  /* 0x0000002412057980 */ /* 0x000ea8000c101100 */
[----:B------:R-:W3:Y:S01]  /*5280*/  LD.E.64 R6, desc[UR36][R18.64+0x8] ;  /* 0x0000082412067980 */ /* 0x000ee2000c101b00 */
[----:B--2---:R-:W-:-:S05]  /*5290*/  PRMT R3, R5, 0x8880, RZ ;  /* 0x0000888005037816 */ /* 0x004fca00000000ff */
[----:B---3--:R-:W-:-:S06]  /*52a0*/  IMAD.WIDE R6, R3, 0x4, R6 ;  /* 0x0000000403067825 */ /* 0x008fcc00078e0206 */
[----:B------:R-:W2:Y:S02]  /*52b0*/  LD.E R6, desc[UR36][R6.64+-0x4] ;  /* 0xfffffc2406067980 */ /* 0x000ea4000c101900 */
[----:B--2---:R-:W-:-:S13]  /*52c0*/  ISETP.NE.AND P0, PT, R6, RZ, PT ;  /* 0x000000ff0600720c */ /* 0x004fda0003f05270 */
[----:B------:R-:W-:-:S05]  /*52d0*/  @!P0 VIADD R3, R5, 0xffffffff ;  /* 0xffffffff05038836 */ /* 0x000fca0000000000 */
[----:B------:R2:W-:Y:S01]  /*52e0*/  @!P0 ST.E.U8 desc[UR36][R18.64], R3 ;  /* 0x0000000312008985 */ /* 0x0005e2000c101124 */
[----:B------:R-:W-:-:S07]  /*52f0*/  @!P0 PRMT R5, R3, 0x7610, R5 ;  /* 0x0000761003058816 */ /* 0x000fce0000000005 */
.L_x_60:
[----:B------:R-:W-:Y:S05]  /*5300*/  BSYNC.RECONVERGENT B3 ;  /* 0x0000000000037941 */ /* 0x000fea0003800200 */
.L_x_56:
[----:B------:R0:W-:Y:S01]  /*5310*/  STS.U8 [R2], R5 ;  /* 0x0000000502007388 */ /* 0x0001e20000000000 */
[----:B--2---:R-:W-:Y:S01]  /*5320*/  PRMT R3, R5, 0x8880, RZ ;  /* 0x0000888005037816 */ /* 0x004fe200000000ff */
[----:B------:R-:W-:Y:S03]  /*5330*/  BSSY.RECONVERGENT B2, `(.L_x_76) ;  /* 0x0000015000027945 */ /* 0x000fe60003800200 */
[----:B------:R-:W-:-:S13]  /*5340*/  ISETP.GE.AND P0, PT, R3, 0x1, PT ;  /* 0x000000010300780c */ /* 0x000fda0003f06270 */
[----:B0-----:R-:W-:Y:S05]  /*5350*/  @!P0 BRA `(.L_x_77) ;  /* 0x0000000000488947 */ /* 0x001fea0003800000 */
[----:B------:R-:W-:Y:S01]  /*5360*/  BSSY.RECONVERGENT B3, `(.L_x_78) ;  /* 0x0000010000037945 */ /* 0x000fe20003800200 */
[----:B------:R-:W-:-:S07]  /*5370*/  PRMT R3, RZ, 0x7610, R3 ;  /* 0x00007610ff037816 */ /* 0x000fce0000000003 */
.L_x_79:
[----:B------:R-:W2:Y:S01]  /*5380*/  LD.E.64 R4, desc[UR36][R18.64+0x8] ;  /* 0x0000082412047980 */ /* 0x000ea2000c101b00 */
[----:B-1----:R-:W-:-:S03]  /*5390*/  LOP3.LUT R9, R3, 0xff, RZ, 0xc0, !PT ;  /* 0x000000ff03097812 */ /* 0x002fc600078ec0ff */
[----:B------:R-:W0:Y:S02]  /*53a0*/  LDS.64 R6, [R2+0x8] ;  /* 0x0000080002067984 */ /* 0x000e240000000a00 */
[----:B--2---:R-:W-:-:S06]  /*53b0*/  IMAD.WIDE.U32 R4, R9, 0x4, R4 ;  /* 0x0000000409047825 */ /* 0x004fcc00078e0004 */
[----:B------:R-:W2:Y:S01]  /*53c0*/  LD.E R5, desc[UR36][R4.64] ;  /* 0x0000002404057980 */ /* 0x000ea2000c101900 */
[----:B0-----:R-:W-:-:S04]  /*53d0*/  IMAD.WIDE.U32 R6, R9, 0x4, R6 ;  /* 0x0000000409067825 */ /* 0x001fc800078e0006 */
[----:B------:R-:W-:-:S05]  /*53e0*/  VIADD R3, R3, 0x1 ;  /* 0x0000000103037836 */ /* 0x000fca0000000000 */
[C---:B------:R-:W-:Y:S02]  /*53f0*/  PRMT R9, R3.reuse, 0x8880, RZ ;  /* 0x0000888003097816 */ /* 0x040fe400000000ff */
[----:B------:R-:W-:-:S04]  /*5400*/  PRMT R3, R3, 0x8880, RZ ;  /* 0x0000888003037816 */ /* 0x000fc800000000ff */
[----:B------:R-:W-:Y:S01]  /*5410*/  PRMT R3, R3, 0x7710, RZ ;  /* 0x0000771003037816 */ /* 0x000fe200000000ff */
[----:B--2---:R-:W-:Y:S04]  /*5420*/  ST.E desc[UR36][R6.64], R5 ;  /* 0x0000000506007985 */ /* 0x004fe8000c101924 */
[----:B------:R-:W0:Y:S02]  /*5430*/  LDS.S8 R8, [R2] ;  /* 0x0000000002087984 */ /* 0x000e240000000200 */
[----:B0-----:R-:W-:-:S13]  /*5440*/  ISETP.GE.AND P0, PT, R9, R8, PT ;  /* 0x000000080900720c */ /* 0x001fda0003f06270 */
[----:B------:R-:W-:Y:S05]  /*5450*/  @!P0 BRA `(.L_x_79) ;  /* 0xfffffffc00c88947 */ /* 0x000fea000383ffff */
[----:B------:R-:W-:Y:S05]  /*5460*/  BSYNC.RECONVERGENT B3 ;  /* 0x0000000000037941 */ /* 0x000fea0003800200 */
.L_x_78:
[----:B------:R-:W-:-:S07]  /*5470*/  PRMT R5, R8, 0x7610, R5 ;  /* 0x0000761008057816 */ /* 0x000fce0000000005 */
.L_x_77:
[----:B------:R-:W-:Y:S05]  /*5480*/  BSYNC.RECONVERGENT B2 ;  /* 0x0000000000027941 */ /* 0x000fea0003800200 */
.L_x_76:
[----:B------:R-:W2:Y:S01]  /*5490*/  LD.E.S8 R3, desc[UR36][R18.64] ;  /* 0x0000002412037980 */ /* 0x000ea2000c101300 */
[----:B------:R-:W0:Y:S01]  /*54a0*/  S2UR UR5, SR_CgaCtaId ;  /* 0x00000000000579c3 */ /* 0x000e220000008800 */
[----:B------:R-:W-:Y:S02]  /*54b0*/  UMOV UR4, 0x400 ;  /* 0x0000040000047882 */ /* 0x000fe40000000000 */
[----:B0-----:R-:W-:-:S09]  /*54c0*/  ULEA UR4, UR5, UR4, 0x18 ;  /* 0x0000000405047291 */ /* 0x001fd2000f8ec0ff */
[----:B------:R-:W2:Y:S02]  /*54d0*/  LDS.S8 R4, [UR4+0x1800] ;  /* 0x00180004ff047984 */ /* 0x000ea40008000200 */
[----:B--2---:R-:W-:-:S13]  /*54e0*/  ISETP.GE.AND P0, PT, R3, R4, PT ;  /* 0x000000040300720c */ /* 0x004fda0003f06270 */
[----:B------:R-:W-:Y:S05]  /*54f0*/  @!P0 BRA `(.L_x_55) ;  /* 0x0000002800a08947 */ /* 0x000fea0003800000 */
[----:B------:R-:W0:Y:S01]  /*5500*/  LDS.64 R6, [R2+0x8] ;  /* 0x0000080002067984 */ /* 0x000e220000000a00 */
[----:B------:R-:W-:Y:S01]  /*5510*/  LOP3.LUT R5, R5, 0xffff, RZ, 0xc0, !PT ;  /* 0x0000ffff05057812 */ /* 0x000fe200078ec0ff */
[----:B-1----:R-:W-:Y:S01]  /*5520*/  IMAD.MOV R8, RZ, RZ, -R4 ;  /* 0x000000ffff087224 */ /* 0x002fe200078e0a04 */
[----:B------:R-:W-:Y:S01]  /*5530*/  ISETP.GE.AND P0, PT, R4, RZ, PT ;  /* 0x000000ff0400720c */ /* 0x000fe20003f06270 */
[----:B------:R-:W-:Y:S01]  /*5540*/  BSSY.RECONVERGENT B4, `(.L_x_80) ;  /* 0x0000291000047945 */ /* 0x000fe20003800200 */
[----:B------:R-:W-:Y:S02]  /*5550*/  PRMT R5, R5, 0x8880, RZ ;  /* 0x0000888005057816 */ /* 0x000fe400000000ff */
[----:B------:R-:W-:-:S04]  /*5560*/  PRMT R8, R8, 0x7710, RZ ;  /* 0x0000771008087816 */ /* 0x000fc800000000ff */
[----:B------:R-:W-:Y:S01]  /*5570*/  IADD3 R8, PT, PT, R3, 0x1, R8 ;  /* 0x0000000103087810 */ /* 0x000fe20007ffe008 */
[----:B0-----:R-:W-:-:S05]  /*5580*/  IMAD.WIDE R6, R5, 0x4, R6 ;  /* 0x0000000405067825 */ /* 0x001fca00078e0206 */
[----:B------:R-:W-:Y:S04]  /*5590*/  ST.E desc[UR36][R6.64], RZ ;  /* 0x000000ff06007985 */ /* 0x000fe8000c101924 */
[----:B------:R-:W0:Y:S02]  /*55a0*/  LDS.U8 R5, [R2] ;  /* 0x0000000002057984 */ /* 0x000e240000000000 */
[----:B0-----:R-:W-:Y:S01]  /*55b0*/  VIADD R9, R5, 0x1 ;  /* 0x0000000105097836 */ /* 0x001fe20000000000 */
[----:B------:R-:W-:-:S04]  /*55c0*/  PRMT R5, R8, 0x8880, RZ ;  /* 0x0000888008057816 */ /* 0x000fc800000000ff */
[----:B------:R0:W-:Y:S01]  /*55d0*/  STS.U8 [R2], R9 ;  /* 0x0000000902007388 */ /* 0x0001e20000000000 */
[----:B------:R-:W-:Y:S02]  /*55e0*/  ISETP.LT.OR P0, PT, R5, 0x1, !P0 ;  /* 0x000000010500780c */ /* 0x000fe40004701670 */
[----:B------:R-:W-:-:S11]  /*55f0*/  PRMT R5, R9, 0x7610, R5 ;  /* 0x0000761009057816 */ /* 0x000fd60000000005 */
[----:B0-----:R-:W-:Y:S05]  /*5600*/  @P0 BRA `(.L_x_81) ;  /* 0x0000002800100947 */ /* 0x001fea0003800000 */
[----:B------:R-:W-:Y:S01]  /*5610*/  VIADD R6, R4, 0x1 ;  /* 0x0000000104067836 */ /* 0x000fe20000000000 */
[----:B------:R-:W-:Y:S01]  /*5620*/  PRMT R5, R8, 0x8880, RZ ;  /* 0x0000888008057816 */ /* 0x000fe200000000ff */
[----:B------:R-:W-:Y:S03]  /*5630*/  BSSY.RECONVERGENT B3, `(.L_x_82) ;  /* 0x0000280000037945 */ /* 0x000fe60003800200 */
[----:B------:R-:W-:Y:S02]  /*5640*/  LOP3.LUT R7, R6, 0xffff, RZ, 0xc0, !PT ;  /* 0x0000ffff06077812 */ /* 0x000fe400078ec0ff */
[----:B------:R-:W-:Y:S02]  /*5650*/  PRMT R5, R5, 0x7710, RZ ;  /* 0x0000771005057816 */ /* 0x000fe400000000ff */
[C---:B------:R-:W-:Y:S02]  /*5660*/  LOP3.LUT R6, R7.reuse, 0xfc, RZ, 0xc0, !PT ;  /* 0x000000fc07067812 */ /* 0x040fe400078ec0ff */
[----:B------:R-:W-:-:S07]  /*5670*/  LOP3.LUT R7, R7, 0xf8, RZ, 0xc0, !PT ;  /* 0x000000f807077812 */ /* 0x000fce00078ec0ff */
.L_x_103:
[C---:B------:R-:W-:Y:S01]  /*5680*/  VIADD R10, R5.reuse, 0xffffffff ;  /* 0xffffffff050a7836 */ /* 0x040fe20000000000 */
[----:B------:R-:W-:Y:S01]  /*5690*/  BSSY.RECONVERGENT B2, `(.L_x_83) ;  /* 0x0000276000027945 */ /* 0x000fe20003800200 */
[----:B------:R-:W-:Y:S01]  /*56a0*/  PRMT R8, R5, 0x7610, R8 ;  /* 0x0000761005087816 */ /* 0x000fe20000000008 */
[----:B------:R-:W-:Y:S02]  /*56b0*/  IMAD.MOV.U32 R9, RZ, RZ, 0x20 ;  /* 0x00000020ff097424 */ /* 0x000fe400078e00ff */
[----:B01----:R-:W-:-:S07]  /*56c0*/  PRMT R5, R10, 0x7610, R5 ;  /* 0x000076100a057816 */ /* 0x003fce0000000005 */
.L_x_102:
[C---:B------:R-:W-:Y:S01]  /*56d0*/  VIADD R12, R9.reuse, 0xffffffff ;  /* 0xffffffff090c7836 */ /* 0x040fe20000000000 */
[----:B------:R-:W-:Y:S01]  /*56e0*/  BSSY.RECONVERGENT B5, `(.L_x_84) ;  /* 0x000024a000057945 */ /* 0x000fe20003800200 */
[C---:B------:R-:W-:Y:S02]  /*56f0*/  ISETP.GT.U32.AND P1, PT, R9.reuse, 0x1, PT ;  /* 0x000000010900780c */ /* 0x040fe40003f24070 */
[----:B------:R-:W-:Y:S01]  /*5700*/  IADD3 R22, PT, PT, -R9, 0x21, RZ ;  /* 0x0000002109167810 */ /* 0x000fe20007ffe1ff */
[----:B------:R-:W-:Y:S01]  /*5710*/  IMAD.MOV.U32 R9, RZ, RZ, R12 ;  /* 0x000000ffff097224 */ /* 0x000fe200078e000c */
[----:B------:R-:W-:-:S13]  /*5720*/  ISETP.NE.AND P0, PT, R12, RZ, PT ;  /* 0x000000ff0c00720c */ /* 0x000fda0003f05270 */
[----:B01----:R-:W-:Y:S05]  /*5730*/  @P0 BRA `(.L_x_85) ;  /* 0x00000014009c0947 */ /* 0x003fea0003800000 */
[----:B------:R-:W-:Y:S01]  /*5740*/  LOP3.LUT R10, R4, 0xffff, RZ, 0xc0, !PT ;  /* 0x0000ffff040a7812 */ /* 0x000fe200078ec0ff */
[----:B------:R-:W-:Y:S01]  /*5750*/  IMAD.MOV.U32 R12, RZ, RZ, RZ ;  /* 0x000000ffff0c7224 */ /* 0x000fe200078e00ff */
[----:B------:R-:W-:Y:S02]  /*5760*/  PLOP3.LUT P0, PT, PT, PT, PT, 0x8, 0x80 ;  /* 0x000000000080781c */ /* 0x000fe40003f0e170 */
[----:B------:R-:W-:Y:S02]  /*5770*/  ISETP.GE.U32.AND P2, PT, R10, 0x7, PT ;  /* 0x000000070a00780c */ /* 0x000fe40003f46070 */
[----:B------:R-:W-:-:S11]  /*5780*/  PRMT R13, R5, 0x7610, R13 ;  /* 0x00007610050d7816 */ /* 0x000fd6000000000d */
[----:B------:R-:W-:Y:S05]  /*5790*/  @!P2 BRA `(.L_x_86) ;  /* 0x0000000800bca947 */ /* 0x000fea0003800000 */
[----:B------:R-:W0:Y:S01]  /*57a0*/  S2R R12, SR_CgaCtaId ;  /* 0x00000000000c7919 */ /* 0x000e220000008800 */
[----:B------:R-:W-:Y:S01]  /*57b0*/  MOV R11, 0x400 ;  /* 0x00000400000b7802 */ /* 0x000fe20000000f00 */
[----:B------:R-:W-:Y:S01]  /*57c0*/  BSSY.RECONVERGENT B6, `(.L_x_87) ;  /* 0x00000ab000067945 */ /* 0x000fe20003800200 */
[----:B------:R-:W-:Y:S01]  /*57d0*/  MOV R10, 0x400 ;  /* 0x00000400000a7802 */ /* 0x000fe20000000f00 */
[----:B---34-:R-:W1:Y:S01]  /*57e0*/  S2R R21, SR_CgaCtaId ;  /* 0x0000000000157919 */ /* 0x018e620000008800 */
[----:B------:R-:W-:Y:S01]  /*57f0*/  PLOP3.LUT P0, PT, PT, PT, PT, 0x8, 0x80 ;  /* 0x000000000080781c */ /* 0x000fe20003f0e170 */
[----:B------:R-:W-:Y:S02]  /*5800*/  VIADD R13, R11, 0x180c ;  /* 0x0000180c0b0d7836 */ /* 0x000fe40000000000 */
[----:B------:R-:W-:Y:S01]  /*5810*/  IMAD.MOV.U32 R24, RZ, RZ, RZ ;  /* 0x000000ffff187224 */ /* 0x000fe200078e00ff */
[C---:B0-----:R-:W-:Y:S02]  /*5820*/  LEA R11, R12.reuse, R11, 0x18 ;  /* 0x0000000b0c0b7211 */ /* 0x041fe400078ec0ff */
[----:B------:R-:W-:-:S02]  /*5830*/  LEA R12, R12, R13, 0x18 ;  /* 0x0000000d0c0c7211 */ /* 0x000fc400078ec0ff */
[----:B-1----:R-:W-:Y:S02]  /*5840*/  LEA R10, R21, R10, 0x18 ;  /* 0x0000000a150a7211 */ /* 0x002fe400078ec0ff */
[----:B------:R-:W-:-:S07]  /*5850*/  PRMT R13, R5, 0x7610, R13 ;  /* 0x00007610050d7816 */ /* 0x000fce000000000d */
.L_x_88:
[----:B0-----:R-:W0:Y:S01]  /*5860*/  LDS.64 R20, [R2+0x8] ;  /* 0x0000080002147984 */ /* 0x001e220000000a00 */
[----:B------:R-:W-:-:S03]  /*5870*/  LOP3.LUT R27, R13, 0xff, RZ, 0xc0, !PT ;  /* 0x000000ff0d1b7812 */ /* 0x000fc600078ec0ff */
[----:B------:R-:W1:Y:S02]  /*5880*/  LDS.U8 R11, [R11+0x1800] ;  /* 0x001800000b0b7984 */ /* 0x000e640000000000 */
[----:B0-----:R-:W-:-:S05]  /*5890*/  IMAD.WIDE.U32 R22, R27, 0x4, R20 ;  /* 0x000000041b167825 */ /* 0x001fca00078e0014 */
[----:B------:R-:W2:Y:S01]  /*58a0*/  LD.E R28, desc[UR36][R22.64] ;  /* 0x00000024161c7980 */ /* 0x000ea2000c101900 */
[C---:B-1----:R-:W-:Y:S01]  /*58b0*/  ISETP.NE.AND P2, PT, R24.reuse, R11, PT ;  /* 0x0000000b1800720c */ /* 0x042fe20003f45270 */
[----:B------:R-:W-:Y:S02]  /*58c0*/  IMAD.MOV.U32 R33, RZ, RZ, RZ ;  /* 0x000000ffff217224 */ /* 0x000fe400078e00ff */
[----:B------:R-:W-:Y:S02]  /*58d0*/  IMAD R25, R24, 0x4, R12 ;  /* 0x0000000418197824 */ /* 0x000fe400078e020c */
[C---:B------:R-:W-:Y:S01]  /*58e0*/  IMAD.SHL.U32 R29, R27.reuse, 0x4, RZ ;  /* 0x000000041b1d7824 */ /* 0x040fe200078e00ff */
[----:B------:R-:W-:-:S07]  /*58f0*/  SHF.L.U64.HI R27, R27, 0x2, RZ ;  /* 0x000000021b1b7819 */ /* 0x000fce00000102ff */
[----:B------:R-:W2:Y:S01]  /*5900*/  @P2 LDS R33, [R25+0x1000] ;  /* 0x0010000019212984 */ /* 0x000ea20000000800 */
[----:B-----5:R-:W-:-:S05]  /*5910*/  IADD3 R20, P2, PT, R14, R29, RZ ;  /* 0x0000001d0e147210 */ /* 0x020fca0007f5e0ff */
[----:B------:R-:W-:Y:S02]  /*5920*/  IMAD.X R21, R15, 0x1, R27, P2 ;  /* 0x000000010f157824 */ /* 0x000fe400010e061b */
[----:B------:R-:W-:Y:S02]  /*5930*/  IMAD.MOV.U32 R11, RZ, RZ, R10 ;  /* 0x000000ffff0b7224 */ /* 0x000fe400078e000a */
[----:B--2---:R-:W-:-:S04]  /*5940*/  IMAD.IADD R26, R28, 0x1, -R33 ;  /* 0x000000011c1a7824 */ /* 0x004fc800078e0a21 */
[----:B------:R-:W-:-:S05]  /*5950*/  VIADD R35, R26, 0xffffffff ;  /* 0xffffffff1a237836 */ /* 0x000fca0000000000 */
[----:B------:R-:W-:Y:S01]  /*5960*/  ISETP.GE.U32.AND P2, PT, R35, R28, PT ;  /* 0x0000001c2300720c */ /* 0x000fe20003f46070 */
[----:B------:R-:W-:-:S05]  /*5970*/  @!P0 IMAD.MOV R35, RZ, RZ, R26 ;  /* 0x000000ffff238224 */ /* 0x000fca00078e021a */
[----:B------:R-:W-:Y:S04]  /*5980*/  ST.E desc[UR36][R20.64], R35 ;  /* 0x0000002314007985 */ /* 0x000fe8000c101924 */
[----:B------:R-:W0:Y:S04]  /*5990*/  LDS.64 R22, [R2+0x8] ;  /* 0x0000080002167984 */ /* 0x000e280000000a00 */
[----:B------:R-:W1:Y:S01]  /*59a0*/  LDS.U8 R31, [R11+0x1800] ;  /* 0x001800000b1f7984 */ /* 0x000e620000000000 */
[----:B0-----:R-:W-:-:S05]  /*59b0*/  IADD3 R22, P3, PT, R22, R29, RZ ;  /* 0x0000001d16167210 */ /* 0x001fca0007f7e0ff */
[----:B------:R-:W-:-:S05]  /*59c0*/  IMAD.X R23, R23, 0x1, R27, P3 ;  /* 0x0000000117177824 */ /* 0x000fca00018e061b */
[----:B------:R-:W2:Y:S01]  /*59d0*/  LD.E R26, desc[UR36][R22.64+0x4] ;  /* 0x00000424161a7980 */ /* 0x000ea2000c101900 */
[----:B------:R-:W-:-:S05]  /*59e0*/  VIADD R30, R24, 0x1 ;  /* 0x00000001181e7836 */ /* 0x000fca0000000000 */
[----:B-1----:R-:W-:Y:S01]  /*59f0*/  ISETP.NE.AND P3, PT, R30, R31, PT ;  /* 0x0000001f1e00720c */ /* 0x002fe20003f65270 */
[----:B------:R-:W-:-:S12]  /*5a00*/  IMAD.MOV.U32 R31, RZ, RZ, RZ ;  /* 0x000000ffff1f7224 */ /* 0x000fd800078e00ff */
[----:B------:R-:W2:Y:S01]  /*5a10*/  @P3 LDS R31, [R25+0x1004] ;  /* 0x00100400191f3984 */ /* 0x000ea20000000800 */
[----:B------:R-:W-:-:S04]  /*5a20*/  ISETP.GE.U32.AND P3, PT, R28, R33, PT ;  /* 0x000000211c00720c */ /* 0x000fc80003f66070 */
[----:B------:R-:W-:Y:S02]  /*5a30*/  SEL R28, RZ, 0xffffffff, P3 ;  /* 0xffffffffff1c7807 */ /* 0x000fe40001800000 */
[----:B------:R-:W-:-:S04]  /*5a40*/  @P0 SEL R28, RZ, 0xffffffff, !P2 ;  /* 0xffffffffff1c0807 */ /* 0x000fc80005000000 */
[----:B------:R-:W-:-:S04]  /*5a50*/  LOP3.LUT R28, R28, 0x1, RZ, 0xc0, !PT ;  /* 0x000000011c1c7812 */ /* 0x000fc800078ec0ff */
[----:B------:R-:W-:Y:S01]  /*5a60*/  ISETP.NE.U32.AND P3, PT, R28, 0x1, PT ;  /* 0x000000011c00780c */ /* 0x000fe20003f65070 */
[----:B--2---:R-:W-:-:S04]  /*5a70*/  IMAD.IADD R22, R26, 0x1, -R31 ;  /* 0x000000011a167824 */ /* 0x004fc800078e0a1f */
[----:B------:R-:W-:-:S05]  /*5a80*/  VIADD R35, R22, 0xffffffff ;  /* 0xffffffff16237836 */ /* 0x000fca0000000000 */
[----:B------:R-:W-:-:S03]  /*5a90*/  ISETP.GE.U32.AND P0, PT, R35, R26, PT ;  /* 0x0000001a2300720c */ /* 0x000fc60003f06070 */
[----:B------:R-:W-:-:S05]  /*5aa0*/  @P3 IMAD.MOV R35, RZ, RZ, R22 ;  /* 0x000000ffff233224 */ /* 0x000fca00078e0216 */
        /* <DEDUP_REMOVED lines=96> */
[----:B------:R-:W0:Y:S02]  /*60b0*/  LDS.64 R22, [R2+0x8] ;  /* 0x0000080002167984 */ /* 0x000e240000000a00 */
[----:B0-----:R-:W-:-:S05]  /*60c0*/  IADD3 R22, P2, PT, R22, R29, RZ ;  /* 0x0000001d16167210 */ /* 0x001fca0007f5e0ff */
[----:B------:R-:W-:Y:S02]  /*60d0*/  IMAD.X R23, R23, 0x1, R27, P2 ;  /* 0x0000000117177824 */ /* 0x000fe400010e061b */
[----:B------:R-:W0:Y:S04]  /*60e0*/  LDS.U8 R27, [R11+0x1800] ;  /* 0x001800000b1b7984 */ /* 0x000e280000000000 */
[----:B------:R-:W2:Y:S01]  /*60f0*/  LD.E R30, desc[UR36][R22.64+0x1c] ;  /* 0x00001c24161e7980 */ /* 0x000ea2000c101900 */
[C---:B------:R-:W-:Y:S02]  /*6100*/  VIADD R26, R24.reuse, 0x7 ;  /* 0x00000007181a7836 */ /* 0x040fe40000000000 */
[----:B------:R-:W-:Y:S02]  /*6110*/  VIADD R24, R24, 0x8 ;  /* 0x0000000818187836 */ /* 0x000fe40000000000 */
[----:B------:R-:W-:Y:S01]  /*6120*/  VIADD R13, R13, 0x8 ;  /* 0x000000080d0d7836 */ /* 0x000fe20000000000 */
[----:B0-----:R-:W-:Y:S01]  /*6130*/  ISETP.NE.AND P2, PT, R26, R27, PT ;  /* 0x0000001b1a00720c */ /* 0x001fe20003f45270 */
        /* <DEDUP_REMOVED lines=20> */
.L_x_87:
[----:B------:R-:W-:-:S07]  /*6280*/  IMAD.MOV.U32 R12, RZ, RZ, R7 ;  /* 0x000000ffff0c7224 */ /* 0x000fce00078e0007 */
.L_x_86:
[----:B------:R-:W-:-:S05]  /*6290*/  VIADD R22, R4, 0x1 ;  /* 0x0000000104167836 */ /* 0x000fca0000000000 */
[----:B------:R-:W-:-:S13]  /*62a0*/  LOP3.LUT P2, RZ, R22, 0x7, RZ, 0xc0, !PT ;  /* 0x0000000716ff7812 */ /* 0x000fda000784c0ff */
[----:B------:R-:W-:Y:S05]  /*62b0*/  @!P2 BRA `(.L_x_89) ;  /* 0x000000180030a947 */ /* 0x000fea0003800000 */
[C---:B------:R-:W-:Y:S02]  /*62c0*/  LOP3.LUT R10, R22.reuse, 0x7, RZ, 0xc0, !PT ;  /* 0x00000007160a7812 */ /* 0x040fe400078ec0ff */
[----:B------:R-:W-:-:S03]  /*62d0*/  LOP3.LUT P2, R22, R22, 0x3, RZ, 0xc0, !PT ;  /* 0x0000000316167812 */ /* 0x000fc6000784c0ff */
[----:B------:R-:W-:-:S05]  /*62e0*/  VIADD R10, R10, 0xffffffff ;  /* 0xffffffff0a0a7836 */ /* 0x000fca0000000000 */
[----:B------:R-:W-:-:S04]  /*62f0*/  LOP3.LUT R10, R10, 0xffff, RZ, 0xc0, !PT ;  /* 0x0000ffff0a0a7812 */ /* 0x000fc800078ec0ff */
[----:B------:R-:W-:-:S13]  /*6300*/  ISETP.GE.U32.AND P3, PT, R10, 0x3, PT ;  /* 0x000000030a00780c */ /* 0x000fda0003f66070 */
[----:B------:R-:W-:Y:S05]  /*6310*/  @!P3 BRA `(.L_x_90) ;  /* 0x00000004005cb947 */ /* 0x000fea0003800000 */
[----:B------:R-:W1:Y:S01]  /*6320*/  LDS.64 R10, [R2+0x8] ;  /* 0x00000800020a7984 */ /* 0x000e620000000a00 */
[----:B------:R-:W-:-:S05]  /*6330*/  LOP3.LUT R25, R13, 0xff, RZ, 0xc0, !PT ;  /* 0x000000ff0d197812 */ /* 0x000fca00078ec0ff */
[----:B-1----:R-:W-:-:S05]  /*6340*/  IMAD.WIDE.U32 R10, R25, 0x4, R10 ;  /* 0x00000004190a7825 */ /* 0x002fca00078e000a */
[----:B------:R1:W2:Y:S01]  /*6350*/  LD.E R33, desc[UR36][R10.64] ;  /* 0x000000240a217980 */ /* 0x0002a2000c101900 */
[----:B------:R-:W0:Y:S01]  /*6360*/  S2UR UR5, SR_CgaCtaId ;  /* 0x00000000000579c3 */ /* 0x000e220000008800 */
[----:B------:R-:W-:Y:S01]  /*6370*/  UMOV UR4, 0x400 ;  /* 0x0000040000047882 */ /* 0x000fe20000000000 */
[----:B------:R-:W-:Y:S02]  /*6380*/  IMAD.MOV.U32 R26, RZ, RZ, RZ ;  /* 0x000000ffff1a7224 */ /* 0x000fe400078e00ff */
[C---:B------:R-:W-:Y:S01]  /*6390*/  IMAD.SHL.U32 R27, R25.reuse, 0x4, RZ ;  /* 0x00000004191b7824 */ /* 0x040fe200078e00ff */
[----:B------:R-:W-:Y:S01]  /*63a0*/  SHF.L.U64.HI R25, R25, 0x2, RZ ;  /* 0x0000000219197819 */ /* 0x000fe200000102ff */
[----:B0-----:R-:W-:Y:S02]  /*63b0*/  ULEA UR6, UR5, UR4, 0x18 ;  /* 0x0000000405067291 */ /* 0x001fe4000f8ec0ff */
[----:B------:R-:W-:-:S04]  /*63c0*/  UIADD3 UR4, UPT, UPT, UR4, 0x180c, URZ ;  /* 0x0000180c04047890 */ /* 0x000fc8000fffe0ff */
[----:B------:R-:W-:-:S03]  /*63d0*/  ULEA UR4, UR5, UR4, 0x18 ;  /* 0x0000000405047291 */ /* 0x000fc6000f8ec0ff */
[----:B---34-:R-:W0:Y:S03]  /*63e0*/  LDS.U8 R21, [UR6+0x1800] ;  /* 0x00180006ff157984 */ /* 0x018e260008000000 */
[C---:B------:R-:W-:Y:S02]  /*63f0*/  LEA R23, R12.reuse, UR4, 0x2 ;  /* 0x000000040c177c11 */ /* 0x040fe4000f8e10ff */
[----:B0-----:R-:W-:-:S13]  /*6400*/  ISETP.NE.AND P3, PT, R12, R21, PT ;  /* 0x000000150c00720c */ /* 0x001fda0003f65270 */
        /* <DEDUP_REMOVED lines=8> */
[----:B------:R-:W0:Y:S04]  /*6490*/  LDS.64 R20, [R2+0x8] ;  /* 0x0000080002147984 */ /* 0x000e280000000a00 */
[----:B------:R-:W1:Y:S01]  /*64a0*/  LDS.U8 R29, [UR6+0x1800] ;  /* 0x00180006ff1d7984 */ /* 0x000e620008000000 */
        /* <DEDUP_REMOVED lines=39> */
[----:B------:R-:W0:Y:S04]  /*6720*/  LDS.U8 R25, [UR6+0x1800] ;  /* 0x00180006ff197984 */ /* 0x000e280008000000 */
        /* <DEDUP_REMOVED lines=22> */
.L_x_90:
[----:B------:R-:W-:Y:S05]  /*6890*/  @!P2 BRA `(.L_x_89) ;  /* 0x0000001000b8a947 */ /* 0x000fea0003800000 */
[----:B------:R-:W-:Y:S02]  /*68a0*/  ISETP.NE.AND P3, PT, R22, 0x1, PT ;  /* 0x000000011600780c */ /* 0x000fe40003f65270 */
[----:B-1----:R-:W-:-:S04]  /*68b0*/  LOP3.LUT R10, R4, 0x1, RZ, 0xc0, !PT ;  /* 0x00000001040a7812 */ /* 0x002fc800078ec0ff */
        /* <DEDUP_REMOVED lines=8> */
[----:B0--34-:R-:W0:Y:S01]  /*6940*/  S2R R23, SR_CgaCtaId ;  /* 0x0000000000177919 */ /* 0x019e220000008800 */
[----:B-1---5:R-:W-:Y:S01]  /*6950*/  IMAD.WIDE.U32 R10, R29, 0x4, R14 ;  /* 0x000000041d0a7825 */ /* 0x022fe200078e000e */
[----:B0-----:R-:W-:-:S05]  /*6960*/  LEA R26, R23, R24, 0x18 ;  /* 0x00000018171a7211 */ /* 0x001fca00078ec0ff */
[----:B------:R-:W0:Y:S02]  /*6970*/  LDS.U8 R21, [R26+0x1800] ;  /* 0x001800001a157984 */ /* 0x000e240000000000 */
[----:B0-----:R-:W-:-:S13]  /*6980*/  ISETP.NE.AND P3, PT, R12, R21, PT ;  /* 0x000000150c00720c */ /* 0x001fda0003f65270 */
[----:B------:R-:W-:-:S05]  /*6990*/  @P3 VIADD R20, R24, 0x180c ;  /* 0x0000180c18143836 */ /* 0x000fca0000000000 */
[----:B------:R-:W-:-:S05]  /*69a0*/  @P3 LEA R21, R23, R20, 0x18 ;  /* 0x0000001417153211 */ /* 0x000fca00078ec0ff */
[----:B------:R-:W-:-:S05]  /*69b0*/  @P3 IMAD R30, R12, 0x4, R21 ;  /* 0x000000040c1e3824 */ /* 0x000fca00078e0215 */
[----:B------:R-:W2:Y:S02]  /*69c0*/  @P3 LDS R25, [R30+0x1000] ;  /* 0x001000001e193984 */ /* 0x000ea40000000800 */
[----:B--2---:R-:W-:-:S04]  /*69d0*/  IMAD.IADD R20, R22, 0x1, -R25 ;  /* 0x0000000116147824 */ /* 0x004fc800078e0a19 */
[----:B------:R-:W-:-:S05]  /*69e0*/  VIADD R27, R20, 0xffffffff ;  /* 0xffffffff141b7836 */ /* 0x000fca0000000000 */
[----:B------:R-:W-:Y:S01]  /*69f0*/  ISETP.GE.U32.AND P3, PT, R27, R22, PT ;  /* 0x000000161b00720c */ /* 0x000fe20003f66070 */
[----:B------:R-:W-:-:S05]  /*6a00*/  @!P0 IMAD.MOV R27, RZ, RZ, R20 ;  /* 0x000000ffff1b8224 */ /* 0x000fca00078e0214 */
[----:B------:R-:W-:Y:S04]  /*6a10*/  ST.E desc[UR36][R10.64], R27 ;  /* 0x0000001b0a007985 */ /* 0x000fe8000c101924 */
[----:B------:R-:W0:Y:S04]  /*6a20*/  LDS.64 R20, [R2+0x8] ;  /* 0x0000080002147984 */ /* 0x000e280000000a00 */
[----:B------:R-:W1:Y:S01]  /*6a30*/  LDS.U8 R26, [R26+0x1800] ;  /* 0x001800001a1a7984 */ /* 0x000e620000000000 */
[----:B0-----:R-:W-:-:S05]  /*6a40*/  IMAD.WIDE.U32 R20, R29, 0x4, R20 ;  /* 0x000000041d147825 */ /* 0x001fca00078e0014 */
[----:B------:R-:W2:Y:S01]  /*6a50*/  LD.E R28, desc[UR36][R20.64+0x4] ;  /* 0x00000424141c7980 */ /* 0x000ea2000c101900 */
[----:B------:R-:W-:Y:S02]  /*6a60*/  VIADD R29, R12, 0x1 ;  /* 0x000000010c1d7836 */ /* 0x000fe40000000000 */
[----:B------:R-:W-:-:S03]  /*6a70*/  VIADD R13, R13, 0x2 ;  /* 0x000000020d0d7836 */ /* 0x000fc60000000000 */
[----:B-1----:R-:W-:-:S13]  /*6a80*/  ISETP.NE.AND P4, PT, R29, R26, PT ;  /* 0x0000001a1d00720c */ /* 0x002fda0003f85270 */
[----:B------:R-:W-:-:S05]  /*6a90*/  @P4 VIADD R24, R24, 0x180c ;  /* 0x0000180c18184836 */ /* 0x000fca0000000000 */
[----:B------:R-:W-:Y:S01]  /*6aa0*/  @P4 LEA R29, R23, R24, 0x18 ;  /* 0x00000018171d4211 */ /* 0x000fe200078ec0ff */
[----:B------:R-:W-:-:S04]  /*6ab0*/  IMAD.MOV.U32 R23, RZ, RZ, RZ ;  /* 0x000000ffff177224 */ /* 0x000fc800078e00ff */
[C---:B------:R-:W-:Y:S02]  /*6ac0*/  @P4 IMAD R29, R12.reuse, 0x4, R29 ;  /* 0x000000040c1d4824 */ /* 0x040fe400078e021d */
[----:B------:R-:W-:-:S03]  /*6ad0*/  VIADD R12, R12, 0x2 ;  /* 0x000000020c0c7836 */ /* 0x000fc60000000000 */
[----:B------:R-:W2:Y:S01]  /*6ae0*/  @P4 LDS R23, [R29+0x1004] ;  /* 0x001004001d174984 */ /* 0x000ea20000000800 */
[----:B------:R-:W-:-:S04]  /*6af0*/  ISETP.GE.U32.AND P4, PT, R22, R25, PT ;  /* 0x000000191600720c */ /* 0x000fc80003f86070 */
[----:B------:R-:W-:Y:S02]  /*6b00*/  SEL R22, RZ, 0xffffffff, P4 ;  /* 0xffffffffff167807 */ /* 0x000fe40002000000 */
[----:B------:R-:W-:-:S04]  /*6b10*/  @P0 SEL R22, RZ, 0xffffffff, !P3 ;  /* 0xffffffffff160807 */ /* 0x000fc80005800000 */
        /* <DEDUP_REMOVED lines=12> */
.L_x_91:
[----:B------:R-:W-:Y:S05]  /*6be0*/  @!P2 BRA `(.L_x_89) ;  /* 0x0000000c00e4a947 */ /* 0x000fea0003800000 */
[----:B-1----:R-:W1:Y:S01]  /*6bf0*/  LDS.64 R10, [R2+0x8] ;  /* 0x00000800020a7984 */ /* 0x002e620000000a00 */
[----:B------:R-:W-:-:S05]  /*6c00*/  LOP3.LUT R27, R13, 0xff, RZ, 0xc0, !PT ;  /* 0x000000ff0d1b7812 */ /* 0x000fca00078ec0ff */
[----:B-1----:R-:W-:-:S05]  /*6c10*/  IMAD.WIDE.U32 R10, R27, 0x4, R10 ;  /* 0x000000041b0a7825 */ /* 0x002fca00078e000a */
[----:B------:R1:W2:Y:S01]  /*6c20*/  LD.E R25, desc[UR36][R10.64] ;  /* 0x000000240a197980 */ /* 0x0002a2000c101900 */
[----:B0--34-:R-:W-:Y:S01]  /*6c30*/  MOV R20, 0x400 ;  /* 0x0000040000147802 */ /* 0x019fe20000000f00 */
[----:B------:R-:W-:Y:S01]  /*6c40*/  VIADD R13, R13, 0x1 ;  /* 0x000000010d0d7836 */ /* 0x000fe20000000000 */
[----:B------:R-:W0:Y:S02]  /*6c50*/  S2R R23, SR_CgaCtaId ;  /* 0x0000000000177919 */ /* 0x000e240000008800 */
[----:B0-----:R-:W-:-:S05]  /*6c60*/  LEA R22, R23, R20, 0x18 ;  /* 0x0000001417167211 */ /* 0x001fca00078ec0ff */
[----:B------:R-:W0:Y:S02]  /*6c70*/  LDS.U8 R21, [R22+0x1800] ;  /* 0x0018000016157984 */ /* 0x000e240000000000 */
[----:B0-----:R-:W-:-:S13]  /*6c80*/  ISETP.NE.AND P2, PT, R12, R21, PT ;  /* 0x000000150c00720c */ /* 0x001fda0003f45270 */
[----:B------:R-:W-:-:S05]  /*6c90*/  @P2 VIADD R20, R20, 0x180c ;  /* 0x0000180c14142836 */ /* 0x000fca0000000000 */
[----:B------:R-:W-:Y:S01]  /*6ca0*/  @P2 LEA R23, R23, R20, 0x18 ;  /* 0x0000001417172211 */ /* 0x000fe200078ec0ff */
[----:B------:R-:W-:-:S04]  /*6cb0*/  IMAD.MOV.U32 R20, RZ, RZ, RZ ;  /* 0x000000ffff147224 */ /* 0x000fc800078e00ff */
        /* <DEDUP_REMOVED lines=15> */
.L_x_85:
[----:B------:R-:W-:Y:S01]  /*6db0*/  LOP3.LUT R10, R4, 0xffff, RZ, 0xc0, !PT ;  /* 0x0000ffff040a7812 */ /* 0x000fe200078ec0ff */
[----:B---34-:R-:W-:Y:S01]  /*6dc0*/  IMAD.MOV.U32 R23, RZ, RZ, RZ ;  /* 0x000000ffff177224 */ /* 0x018fe200078e00ff */
[----:B------:R-:W-:Y:S02]  /*6dd0*/  PLOP3.LUT P0, PT, PT, PT, PT, 0x8, 0x80 ;  /* 0x000000000080781c */ /* 0x000fe40003f0e170 */
[----:B------:R-:W-:Y:S02]  /*6de0*/  ISETP.GE.U32.AND P2, PT, R10, 0x3, PT ;  /* 0x000000030a00780c */ /* 0x000fe40003f46070 */
[----:B------:R-:W-:-:S11]  /*6df0*/  PRMT R13, R5, 0x7610, R13 ;  /* 0x00007610050d7816 */ /* 0x000fd6000000000d */
[----:B------:R-:W-:Y:S05]  /*6e00*/  @!P2 BRA `(.L_x_92) ;  /* 0x0000000400cca947 */ /* 0x000fea0003800000 */
[----:B------:R-:W0:Y:S01]  /*6e10*/  S2R R23, SR_CgaCtaId ;  /* 0x0000000000177919 */ /* 0x000e220000008800 */
[----:B------:R-:W-:Y:S01]  /*6e20*/  MOV R10, 0x400 ;  /* 0x00000400000a7802 */ /* 0x000fe20000000f00 */
[----:B------:R-:W-:Y:S01]  /*6e30*/  BSSY.RECONVERGENT B6, `(.L_x_93) ;  /* 0x000006f000067945 */ /* 0x000fe20003800200 */
[----:B------:R-:W-:Y:S01]  /*6e40*/  PLOP3.LUT P0, PT, PT, PT, PT, 0x8, 0x80 ;  /* 0x000000000080781c */ /* 0x000fe20003f0e170 */
[----:B------:R-:W-:Y:S01]  /*6e50*/  IMAD.MOV.U32 R24, RZ, RZ, RZ ;  /* 0x000000ffff187224 */ /* 0x000fe200078e00ff */
[----:B------:R-:W-:Y:S01]  /*6e60*/  PRMT R13, R5, 0x7610, R13 ;  /* 0x00007610050d7816 */ /* 0x000fe2000000000d */
[----:B------:R-:W-:-:S05]  /*6e70*/  VIADD R10, R10, 0x180c ;  /* 0x0000180c0a0a7836 */ /* 0x000fca0000000000 */
[----:B0-----:R-:W-:-:S07]  /*6e80*/  LEA R23, R23, R10, 0x18 ;  /* 0x0000000a17177211 */ /* 0x001fce00078ec0ff */
.L_x_94:
[----:B0-----:R-:W0:Y:S01]  /*6e90*/  LDS.64 R10, [R2+0x8] ;  /* 0x00000800020a7984 */ /* 0x001e220000000a00 */
[----:B------:R-:W-:-:S05]  /*6ea0*/  LOP3.LUT R33, R13, 0xff, RZ, 0xc0, !PT ;  /* 0x000000ff0d217812 */ /* 0x000fca00078ec0ff */
[----:B0-----:R-:W-:-:S05]  /*6eb0*/  IMAD.WIDE.U32 R10, R33, 0x4, R10 ;  /* 0x00000004210a7825 */ /* 0x001fca00078e000a */
[----:B------:R0:W2:Y:S01]  /*6ec0*/  LD.E R26, desc[UR36][R10.64] ;  /* 0x000000240a1a7980 */ /* 0x0000a2000c101900 */
[----:B------:R-:W1:Y:S01]  /*6ed0*/  S2UR UR5, SR_CgaCtaId ;  /* 0x00000000000579c3 */ /* 0x000e620000008800 */
[----:B------:R-:W-:Y:S01]  /*6ee0*/  UMOV UR4, 0x400 ;  /* 0x0000040000047882 */ /* 0x000fe20000000000 */
[C---:B------:R-:W-:Y:S01]  /*6ef0*/  ISETP.NE.AND P2, PT, R24.reuse, RZ, PT ;  /* 0x000000ff1800720c */ /* 0x040fe20003f45270 */
[----:B------:R-:W-:Y:S02]  /*6f00*/  IMAD R25, R24, 0x4, R23 ;  /* 0x0000000418197824 */ /* 0x000fe400078e0217 */
[----:B------:R-:W-:Y:S02]  /*6f10*/  IMAD.MOV.U32 R31, RZ, RZ, RZ ;  /* 0x000000ffff1f7224 */ /* 0x000fe400078e00ff */
[----:B------:R-:W-:Y:S02]  /*6f20*/  IMAD.SHL.U32 R29, R33, 0x4, RZ ;  /* 0x00000004211d7824 */ /* 0x000fe400078e00ff */
[----:B0-----:R-:W-:Y:S01]  /*6f30*/  IMAD.MOV.U32 R10, RZ, RZ, RZ ;  /* 0x000000ffff0a7224 */ /* 0x001fe200078e00ff */
[----:B-1----:R-:W-:-:S09]  /*6f40*/  ULEA UR4, UR5, UR4, 0x18 ;  /* 0x0000000405047291 */ /* 0x002fd2000f8ec0ff */
[----:B------:R-:W0:Y:S02]  /*6f50*/  LDS.U8 R21, [UR4+0x1800] ;  /* 0x00180004ff157984 */ /* 0x000e240008000000 */
[----:B0-----:R-:W-:Y:S02]  /*6f60*/  ISETP.NE.AND P3, PT, R24, R21, PT ;  /* 0x000000151800720c */ /* 0x001fe40003f65270 */
[----:B------:R-:W0:Y:S11]  /*6f70*/  @P2 LDS R21, [R25+0xffc] ;  /* 0x000ffc0019152984 */ /* 0x000e360000000800 */
[----:B------:R-:W1:Y:S01]  /*6f80*/  @P3 LDS R27, [R25+0x1000] ;  /* 0x00100000191b3984 */ /* 0x000e620000000800 */
[----:B0-----:R-:W-:-:S02]  /*6f90*/  @P2 SHF.R.U32.HI R31, RZ, R22, R21 ;  /* 0x00000016ff1f2219 */ /* 0x001fc40000011615 */
[----:B-1----:R-:W-:Y:S02]  /*6fa0*/  @P3 SHF.L.U32 R10, R27, R12, RZ ;  /* 0x0000000c1b0a3219 */ /* 0x002fe400000006ff */
[----:B------:R-:W-:Y:S02]  /*6fb0*/  SHF.L.U64.HI R27, R33, 0x2, RZ ;  /* 0x00000002211b7819 */ /* 0x000fe400000102ff */
        /* <DEDUP_REMOVED lines=10> */
[----:B------:R-:W-:-:S03]  /*7060*/  VIADD R30, R24, 0x1 ;  /* 0x00000001181e7836 */ /* 0x000fc60000000000 */
[----:B------:R-:W2:Y:S01]  /*7070*/  LDS R37, [R25+0x1000] ;  /* 0x0010000019257984 */ /* 0x000ea20000000800 */
[----:B0-----:R-:W-:-:S05]  /*7080*/  IADD3 R20, P3, PT, R20, R29, RZ ;  /* 0x0000001d14147210 */ /* 0x001fca0007f7e0ff */
[----:B------:R-:W-:-:S05]  /*7090*/  IMAD.X R21, R21, 0x1, R27, P3 ;  /* 0x0000000115157824 */ /* 0x000fca00018e061b */
[----:B------:R2:W3:Y:S01]  /*70a0*/  LD.E R28, desc[UR36][R20.64+0x4] ;  /* 0x00000424141c7980 */ /* 0x0004e2000c101900 */
[----:B-1----:R-:W-:Y:S02]  /*70b0*/  ISETP.NE.AND P4, PT, R30, R35, PT ;  /* 0x000000231e00720c */ /* 0x002fe40003f85270 */
[----:B------:R-:W-:Y:S01]  /*70c0*/  ISETP.GE.U32.AND P3, PT, R26, R31, PT ;  /* 0x0000001f1a00720c */ /* 0x000fe20003f66070 */
[----:B------:R-:W-:-:S03]  /*70d0*/  IMAD.MOV.U32 R31, RZ, RZ, RZ ;  /* 0x000000ffff1f7224 */ /* 0x000fc600078e00ff */
[----:B------:R-:W-:Y:S02]  /*70e0*/  SEL R26, RZ, 0xffffffff, P3 ;  /* 0xffffffffff1a7807 */ /* 0x000fe40001800000 */
[----:B------:R-:W-:Y:S02]  /*70f0*/  @P0 SEL R26, RZ, 0xffffffff, !P2 ;  /* 0xffffffffff1a0807 */ /* 0x000fe40005000000 */
[----:B--2---:R-:W-:Y:S02]  /*7100*/  SHF.R.U32.HI R20, RZ, R22, R37 ;  /* 0x00000016ff147219 */ /* 0x004fe40000011625 */
[----:B------:R-:W-:Y:S01]  /*7110*/  LOP3.LUT R26, R26, 0x1, RZ, 0xc0, !PT ;  /* 0x000000011a1a7812 */ /* 0x000fe200078ec0ff */
[----:B------:R-:W0:Y:S02]  /*7120*/  @P4 LDS R35, [R25+0x1004] ;  /* 0x0010040019234984 */ /* 0x000e240000000800 */
[----:B0-----:R-:W-:Y:S02]  /*7130*/  @P4 SHF.L.U32 R31, R35, R12, RZ ;  /* 0x0000000c231f4219 */ /* 0x001fe400000006ff */
[----:B------:R-:W-:-:S02]  /*7140*/  ISETP.NE.U32.AND P4, PT, R26, 0x1, PT ;  /* 0x000000011a00780c */ /* 0x000fc40003f85070 */
[----:B------:R-:W-:-:S05]  /*7150*/  LOP3.LUT R31, R31, R20, RZ, 0xfc, !PT ;  /* 0x000000141f1f7212 */ /* 0x000fca00078efcff */
[----:B---3--:R-:W-:-:S04]  /*7160*/  IMAD.IADD R20, R28, 0x1, -R31 ;  /* 0x000000011c147824 */ /* 0x008fc800078e0a1f */
[----:B------:R-:W-:-:S05]  /*7170*/  VIADD R33, R20, 0xffffffff ;  /* 0xffffffff14217836 */ /* 0x000fca0000000000 */
[----:B------:R-:W-:Y:S01]  /*7180*/  ISETP.GE.U32.AND P0, PT, R33, R28, PT ;  /* 0x0000001c2100720c */ /* 0x000fe20003f06070 */
[----:B------:R-:W-:-:S05]  /*7190*/  @P4 IMAD.MOV R33, RZ, RZ, R20 ;  /* 0x000000ffff214224 */ /* 0x000fca00078e0214 */
        /* <DEDUP_REMOVED lines=12> */
[----:B------:R-:W-:Y:S02]  /*7260*/  @!P4 SEL R28, RZ, 0xffffffff, !P0 ;  /* 0xffffffffff1cc807 */ /* 0x000fe40004000000 */
[----:B--2---:R-:W-:Y:S02]  /*7270*/  SHF.R.U32.HI R20, RZ, R22, R37 ;  /* 0x00000016ff147219 */ /* 0x004fe40000011625 */
[----:B------:R-:W-:Y:S01]  /*7280*/  LOP3.LUT R28, R28, 0x1, RZ, 0xc0, !PT ;  /* 0x000000011c1c7812 */ /* 0x000fe200078ec0ff */
[----:B------:R-:W0:Y:S03]  /*7290*/  @P3 LDS R35, [R25+0x1008] ;  /* 0x0010080019233984 */ /* 0x000e260000000800 */
[----:B------:R-:W-:-:S02]  /*72a0*/  ISETP.NE.U32.AND P4, PT, R28, 0x1, PT ;  /* 0x000000011c00780c */ /* 0x000fc40003f85070 */
[----:B0-----:R-:W-:-:S04]  /*72b0*/  @P3 SHF.L.U32 R31, R35, R12, RZ ;  /* 0x0000000c231f3219 */ /* 0x001fc800000006ff */
[----:B------:R-:W-:-:S05]  /*72c0*/  LOP3.LUT R31, R31, R20, RZ, 0xfc, !PT ;  /* 0x000000141f1f7212 */ /* 0x000fca00078efcff */
[----:B---3--:R-:W-:-:S04]  /*72d0*/  IMAD.IADD R20, R26, 0x1, -R31 ;  /* 0x000000011a147824 */ /* 0x008fc800078e0a1f */
[----:B------:R-:W-:-:S05]  /*72e0*/  VIADD R33, R20, 0xffffffff ;  /* 0xffffffff14217836 */ /* 0x000fca0000000000 */
[----:B------:R-:W-:Y:S01]  /*72f0*/  ISETP.GE.U32.AND P0, PT, R33, R26, PT ;  /* 0x0000001a2100720c */ /* 0x000fe20003f06070 */
[----:B------:R-:W-:-:S05]  /*7300*/  @P4 IMAD.MOV R33, RZ, RZ, R20 ;  /* 0x000000ffff214224 */ /* 0x000fca00078e0214 */
[----:B------:R-:W-:Y:S04]  /*7310*/  ST.E desc[UR36][R10.64+0x8], R33 ;  /* 0x000008210a007985 */ /* 0x000fe8000c101924 */
[----:B------:R-:W0:Y:S04]  /*7320*/  LDS.64 R20, [R2+0x8] ;  /* 0x0000080002147984 */ /* 0x000e280000000a00 */
[----:B------:R-:W1:Y:S04]  /*7330*/  LDS.U8 R28, [UR4+0x1800] ;  /* 0x00180004ff1c7984 */ /* 0x000e680008000000 */
[----:B------:R-:W2:Y:S01]  /*7340*/  LDS R37, [R25+0x1008] ;  /* 0x0010080019257984 */ /* 0x000ea20000000800 */
[----:B0-----:R-:W-:-:S05]  /*7350*/  IADD3 R20, P2, PT, R20, R29, RZ ;  /* 0x0000001d14147210 */ /* 0x001fca0007f5e0ff */
[----:B------:R-:W-:-:S05]  /*7360*/  IMAD.X R21, R21, 0x1, R27, P2 ;  /* 0x0000000115157824 */ /* 0x000fca00010e061b */
[----:B------:R2:W3:Y:S01]  /*7370*/  LD.E R35, desc[UR36][R20.64+0xc] ;  /* 0x00000c2414237980 */ /* 0x0004e2000c101900 */
[----:B------:R-:W-:Y:S01]  /*7380*/  VIADD R27, R24, 0x3 ;  /* 0x00000003181b7836 */ /* 0x000fe20000000000 */
[----:B------:R-:W-:Y:S01]  /*7390*/  ISETP.GE.U32.AND P2, PT, R26, R31, PT ;  /* 0x0000001f1a00720c */ /* 0x000fe20003f46070 */
[----:B------:R-:W-:Y:S02]  /*73a0*/  VIADD R24, R24, 0x4 ;  /* 0x0000000418187836 */ /* 0x000fe40000000000 */
[----:B------:R-:W-:Y:S01]  /*73b0*/  VIADD R13, R13, 0x4 ;  /* 0x000000040d0d7836 */ /* 0x000fe20000000000 */
[----:B-1----:R-:W-:Y:S01]  /*73c0*/  ISETP.NE.AND P3, PT, R27, R28, PT ;  /* 0x0000001c1b00720c */ /* 0x002fe20003f65270 */
[----:B------:R-:W-:Y:S01]  /*73d0*/  IMAD.MOV.U32 R27, RZ, RZ, RZ ;  /* 0x000000ffff1b7224 */ /* 0x000fe200078e00ff */
[----:B------:R-:W-:Y:S02]  /*73e0*/  SEL R26, RZ, 0xffffffff, P2 ;  /* 0xffffffffff1a7807 */ /* 0x000fe40001000000 */
[----:B------:R-:W-:-:S02]  /*73f0*/  @!P4 SEL R26, RZ, 0xffffffff, !P0 ;  /* 0xffffffffff1ac807 */ /* 0x000fc40004000000 */
[----:B--2---:R-:W-:Y:S02]  /*7400*/  SHF.R.U32.HI R20, RZ, R22, R37 ;  /* 0x00000016ff147219 */ /* 0x004fe40000011625 */
[----:B------:R-:W-:-:S05]  /*7410*/  LOP3.LUT R26, R26, 0x1, RZ, 0xc0, !PT ;  /* 0x000000011a1a7812 */ /* 0x000fca00078ec0ff */
[----:B------:R-:W0:Y:S02]  /*7420*/  @P3 LDS R29, [R25+0x100c] ;  /* 0x00100c00191d3984 */ /* 0x000e240000000800 */
[----:B0-----:R-:W-:Y:S02]  /*7430*/  @P3 SHF.L.U32 R27, R29, R12, RZ ;  /* 0x0000000c1d1b3219 */ /* 0x001fe400000006ff */
[----:B------:R-:W-:Y:S02]  /*7440*/  ISETP.NE.U32.AND P3, PT, R26, 0x1, PT ;  /* 0x000000011a00780c */ /* 0x000fe40003f65070 */
[----:B------:R-:W-:-:S05]  /*7450*/  LOP3.LUT R20, R27, R20, RZ, 0xfc, !PT ;  /* 0x000000141b147212 */ /* 0x000fca00078efcff */
[C---:B---3--:R-:W-:Y:S01]  /*7460*/  IMAD.IADD R21, R35.reuse, 0x1, -R20 ;  /* 0x0000000123157824 */ /* 0x048fe200078e0a14 */
[----:B------:R-:W-:-:S03]  /*7470*/  ISETP.GE.U32.AND P2, PT, R35, R20, PT ;  /* 0x000000142300720c */ /* 0x000fc60003f46070 */
[----:B------:R-:W-:Y:S01]  /*7480*/  VIADD R25, R21, 0xffffffff ;  /* 0xffffffff15197836 */ /* 0x000fe20000000000 */
[----:B------:R-:W-:Y:S02]  /*7490*/  SEL R20, RZ, 0xffffffff, P2 ;  /* 0xffffffffff147807 */ /* 0x000fe40001000000 */
[----:B------:R-:W-:Y:S02]  /*74a0*/  ISETP.NE.AND P2, PT, R24, R6, PT ;  /* 0x000000061800720c */ /* 0x000fe40003f45270 */
[----:B------:R-:W-:Y:S01]  /*74b0*/  ISETP.GE.U32.AND P0, PT, R25, R35, PT ;  /* 0x000000231900720c */ /* 0x000fe20003f06070 */
[----:B------:R-:W-:-:S03]  /*74c0*/  @P3 IMAD.MOV R25, RZ, RZ, R21 ;  /* 0x000000ffff193224 */ /* 0x000fc600078e0215 */
[----:B------:R-:W-:Y:S02]  /*74d0*/  @!P3 SEL R20, RZ, 0xffffffff, !P0 ;  /* 0xffffffffff14b807 */ /* 0x000fe40004000000 */
[----:B------:R0:W-:Y:S02]  /*74e0*/  ST.E desc[UR36][R10.64+0xc], R25 ;  /* 0x00000c190a007985 */ /* 0x0001e4000c101924 */
[----:B------:R-:W-:-:S04]  /*74f0*/  LOP3.LUT R20, R20, 0x1, RZ, 0xc0, !PT ;  /* 0x0000000114147812 */ /* 0x000fc800078ec0ff */
[----:B------:R-:W-:Y:S01]  /*7500*/  ISETP.EQ.U32.AND P0, PT, R20, 0x1, PT ;  /* 0x000000011400780c */ /* 0x000fe20003f02070 */
[----:B------:R-:W-:-:S12]  /*7510*/  @P2 BRA `(.L_x_94) ;  /* 0xfffffff8005c2947 */ /* 0x000fd8000383ffff */
[----:B------:R-:W-:Y:S05]  /*7520*/  BSYNC.RECONVERGENT B6 ;  /* 0x0000000000067941 */ /* 0x000fea0003800200 */
.L_x_93:
[----:B------:R-:W-:-:S07]  /*7530*/  IMAD.MOV.U32 R23, RZ, RZ, R6 ;  /* 0x000000ffff177224 */ /* 0x000fce00078e0006 */
.L_x_92:
[----:B0-----:R-:W-:-:S05]  /*7540*/  VIADD R10, R4, 0x1 ;  /* 0x00000001040a7836 */ /* 0x001fca0000000000 */
[----:B------:R-:W-:-:S13]  /*7550*/  LOP3.LUT P2, RZ, R10, 0x3, RZ, 0xc0, !PT ;  /* 0x000000030aff7812 */ /* 0x000fda000784c0ff */
[----:B------:R-:W-:Y:S05]  /*7560*/  @!P2 BRA `(.L_x_89) ;  /* 0x000000040084a947 */ /* 0x000fea0003800000 */
[----:B------:R-:W-:Y:S02]  /*7570*/  LOP3.LUT R10, R10, 0x3, RZ, 0xc0, !PT ;  /* 0x000000030a0a7812 */ /* 0x000fe400078ec0ff */
[----:B------:R-:W-:Y:S02]  /*7580*/  LOP3.LUT R11, R4, 0x1, RZ, 0xc0, !PT ;  /* 0x00000001040b7812 */ /* 0x000fe400078ec0ff */
[----:B------:R-:W-:Y:S02]  /*7590*/  ISETP.NE.AND P3, PT, R10, 0x1, PT ;  /* 0x000000010a00780c */ /* 0x000fe40003f65270 */
[----:B------:R-:W-:-:S11]  /*75a0*/  ISETP.NE.U32.AND P2, PT, R11, 0x1, PT ;  /* 0x000000010b00780c */ /* 0x000fd60003f45070 */
[----:B------:R-:W-:Y:S05]  /*75b0*/  @!P3 BRA `(.L_x_95) ;  /* 0x0000000000ecb947 */ /* 0x000fea0003800000 */
[----:B------:R-:W0:Y:S01]  /*75c0*/  LDS.64 R10, [R2+0x8] ;  /* 0x00000800020a7984 */ /* 0x000e220000000a00 */
[----:B------:R-:W-:-:S05]  /*75d0*/  LOP3.LUT R33, R13, 0xff, RZ, 0xc0, !PT ;  /* 0x000000ff0d217812 */ /* 0x000fca00078ec0ff */
[----:B0-----:R-:W-:-:S05]  /*75e0*/  IMAD.WIDE.U32 R10, R33, 0x4, R10 ;  /* 0x00000004210a7825 */ /* 0x001fca00078e000a */
[----:B------:R0:W2:Y:S01]  /*75f0*/  LD.E R24, desc[UR36][R10.64] ;  /* 0x000000240a187980 */ /* 0x0000a2000c101900 */
[----:B------:R-:W1:Y:S01]  /*7600*/  S2UR UR5, SR_CgaCtaId ;  /* 0x00000000000579c3 */ /* 0x000e620000008800 */
[----:B------:R-:W-:Y:S01]  /*7610*/  UMOV UR4, 0x400 ;  /* 0x0000040000047882 */ /* 0x000fe20000000000 */
[----:B------:R-:W-:Y:S01]  /*7620*/  ISETP.NE.AND P3, PT, R23, RZ, PT ;  /* 0x000000ff1700720c */ /* 0x000fe20003f65270 */
[----:B------:R-:W-:Y:S02]  /*7630*/  IMAD.MOV.U32 R27, RZ, RZ, RZ ;  /* 0x000000ffff1b7224 */ /* 0x000fe400078e00ff */
[C---:B------:R-:W-:Y:S01]  /*7640*/  IMAD.SHL.U32 R31, R33.reuse, 0x4, RZ ;  /* 0x00000004211f7824 */ /* 0x040fe200078e00ff */
[----:B------:R-:W-:Y:S01]  /*7650*/  SHF.L.U64.HI R33, R33, 0x2, RZ ;  /* 0x0000000221217819 */ /* 0x000fe200000102ff */
[----:B0-----:R-:W-:Y:S01]  /*7660*/  IMAD.MOV.U32 R10, RZ, RZ, RZ ;  /* 0x000000ffff0a7224 */ /* 0x001fe200078e00ff */
[----:B-1----:R-:W-:Y:S02]  /*7670*/  ULEA UR6, UR5, UR4, 0x18 ;  /* 0x0000000405067291 */ /* 0x002fe4000f8ec0ff */
[----:B------:R-:W-:-:S04]  /*7680*/  UIADD3 UR4, UPT, UPT, UR4, 0x180c, URZ ;  /* 0x0000180c04047890 */ /* 0x000fc8000fffe0ff */
[----:B------:R-:W-:-:S03]  /*7690*/  ULEA UR4, UR5, UR4, 0x18 ;  /* 0x0000000405047291 */ /* 0x000fc6000f8ec0ff */
[----:B------:R-:W0:Y:S03]  /*76a0*/  LDS.U8 R20, [UR6+0x1800] ;  /* 0x00180006ff147984 */ /* 0x000e260008000000 */
[----:B------:R-:W-:-:S05]  /*76b0*/  LEA R25, R23, UR4, 0x2 ;  /* 0x0000000417197c11 */ /* 0x000fca000f8e10ff */
[----:B------:R-:W1:Y:S01]  /*76c0*/  @P3 LDS R21, [R25+0xffc] ;  /* 0x000ffc0019153984 */ /* 0x000e620000000800 */
[----:B0-----:R-:W-:Y:S02]  /*76d0*/  ISETP.NE.AND P4, PT, R23, R20, PT ;  /* 0x000000141700720c */ /* 0x001fe40003f85270 */
[----:B-1----:R-:W-:-:S11]  /*76e0*/  @P3 SHF.R.U32.HI R27, RZ, R22, R21 ;  /* 0x00000016ff1b3219 */ /* 0x002fd60000011615 */
[----:B------:R-:W0:Y:S02]  /*76f0*/  @P4 LDS R11, [R25+0x1000] ;  /* 0x00100000190b4984 */ /* 0x000e240000000800 */
[----:B0-----:R-:W-:-:S04]  /*7700*/  @P4 SHF.L.U32 R10, R11, R12, RZ ;  /* 0x0000000c0b0a4219 */ /* 0x001fc800000006ff */
        /* <DEDUP_REMOVED lines=8> */
[----:B------:R-:W0:Y:S02]  /*7790*/  LDS.64 R20, [R2+0x8] ;  /* 0x0000080002147984 */ /* 0x000e240000000a00 */
[----:B0-----:R-:W-:Y:S02]  /*77a0*/  IADD3 R20, P4, PT, R20, R31, RZ ;  /* 0x0000001f14147210 */ /* 0x001fe40007f9e0ff */
[----:B------:R-:W0:Y:S03]  /*77b0*/  LDS.U8 R31, [UR6+0x1800] ;  /* 0x00180006ff1f7984 */ /* 0x000e260008000000 */
[----:B------:R-:W-:-:S02]  /*77c0*/  IMAD.X R21, R21, 0x1, R33, P4 ;  /* 0x0000000115157824 */ /* 0x000fc400020e0621 */
[----:B------:R-:W-:Y:S01]  /*77d0*/  VIADD R26, R23, 0x1 ;  /* 0x00000001171a7836 */ /* 0x000fe20000000000 */
[----:B------:R-:W1:Y:S04]  /*77e0*/  LDS R33, [R25+0x1000] ;  /* 0x0010000019217984 */ /* 0x000e680000000800 */
[----:B------:R1:W2:Y:S01]  /*77f0*/  LD.E R28, desc[UR36][R20.64+0x4] ;  /* 0x00000424141c7980 */ /* 0x0002a2000c101900 */
[----:B------:R-:W-:Y:S01]  /*7800*/  ISETP.GE.U32.AND P4, PT, R24, R27, PT ;  /* 0x0000001b1800720c */ /* 0x000fe20003f86070 */
[----:B------:R-:W-:Y:S02]  /*7810*/  VIADD R13, R13, 0x2 ;  /* 0x000000020d0d7836 */ /* 0x000fe40000000000 */
[----:B------:R-:W-:Y:S01]  /*7820*/  VIADD R23, R23, 0x2 ;  /* 0x0000000217177836 */ /* 0x000fe20000000000 */
[----:B------:R-:W-:-:S02]  /*7830*/  SEL R24, RZ, 0xffffffff, P4 ;  /* 0xffffffffff187807 */ /* 0x000fc40002000000 */
[----:B------:R-:W-:-:S04]  /*7840*/  @P0 SEL R24, RZ, 0xffffffff, !P3 ;  /* 0xffffffffff180807 */ /* 0x000fc80005800000 */
[----:B------:R-:W-:-:S04]  /*7850*/  LOP3.LUT R24, R24, 0x1, RZ, 0xc0, !PT ;  /* 0x0000000118187812 */ /* 0x000fc800078ec0ff */
[----:B------:R-:W-:Y:S02]  /*7860*/  ISETP.NE.U32.AND P4, PT, R24, 0x1, PT ;  /* 0x000000011800780c */ /* 0x000fe40003f85070 */
[----:B0-----:R-:W-:Y:S01]  /*7870*/  ISETP.NE.AND P5, PT, R26, R31, PT ;  /* 0x0000001f1a00720c */ /* 0x001fe20003fa5270 */
[----:B------:R-:W-:Y:S01]  /*7880*/  IMAD.MOV.U32 R26, RZ, RZ, RZ ;  /* 0x000000ffff1a7224 */ /* 0x000fe200078e00ff */
[----:B-1----:R-:W-:-:S11]  /*7890*/  SHF.R.U32.HI R21, RZ, R22, R33 ;  /* 0x00000016ff157219 */ /* 0x002fd60000011621 */
[----:B------:R-:W0:Y:S02]  /*78a0*/  @P5 LDS R31, [R25+0x1004] ;  /* 0x00100400191f5984 */ /* 0x000e240000000800 */
[----:B0-----:R-:W-:-:S04]  /*78b0*/  @P5 SHF.L.U32 R26, R31, R12, RZ ;  /* 0x0000000c1f1a5219 */ /* 0x001fc800000006ff */
[----:B------:R-:W-:-:S05]  /*78c0*/  LOP3.LUT R21, R26, R21, RZ, 0xfc, !PT ;  /* 0x000000151a157212 */ /* 0x000fca00078efcff */
[C---:B--2---:R-:W-:Y:S01]  /*78d0*/  IMAD.IADD R20, R28.reuse, 0x1, -R21 ;  /* 0x000000011c147824 */ /* 0x044fe200078e0a15 */
[----:B------:R-:W-:-:S03]  /*78e0*/  ISETP.GE.U32.AND P3, PT, R28, R21, PT ;  /* 0x000000151c00720c */ /* 0x000fc60003f66070 */
[----:B------:R-:W-:-:S05]  /*78f0*/  VIADD R25, R20, 0xffffffff ;  /* 0xffffffff14197836 */ /* 0x000fca0000000000 */
[----:B------:R-:W-:Y:S01]  /*7900*/  ISETP.GE.U32.AND P0, PT, R25, R28, PT ;  /* 0x0000001c1900720c */ /* 0x000fe20003f06070 */
[----:B------:R-:W-:Y:S01]  /*7910*/  @P4 IMAD.MOV R25, RZ, RZ, R20 ;  /* 0x000000ffff194224 */ /* 0x000fe200078e0214 */
[----:B------:R-:W-:Y:S02]  /*7920*/  SEL R20, RZ, 0xffffffff, P3 ;  /* 0xffffffffff147807 */ /* 0x000fe40001800000 */
[----:B------:R-:W-:Y:S02]  /*7930*/  @!P4 SEL R20, RZ, 0xffffffff, !P0 ;  /* 0xffffffffff14c807 */ /* 0x000fe40004000000 */
[----:B------:R0:W-:Y:S02]  /*7940*/  ST.E desc[UR36][R10.64+0x4], R25 ;  /* 0x000004190a007985 */ /* 0x0001e4000c101924 */
[----:B------:R-:W-:-:S04]  /*7950*/  LOP3.LUT R20, R20, 0x1, RZ, 0xc0, !PT ;  /* 0x0000000114147812 */ /* 0x000fc800078ec0ff */
[----:B------:R-:W-:-:S13]  /*7960*/  ISETP.EQ.U32.AND P0, PT, R20, 0x1, PT ;  /* 0x000000011400780c */ /* 0x000fda0003f02070 */
.L_x_95:
[----:B------:R-:W-:Y:S05]  /*7970*/  @!P2 BRA `(.L_x_89) ;  /* 0x000000000080a947 */ /* 0x000fea0003800000 */
[----:B0-----:R-:W0:Y:S01]  /*7980*/  LDS.64 R10, [R2+0x8] ;  /* 0x00000800020a7984 */ /* 0x001e220000000a00 */
[----:B------:R-:W-:-:S05]  /*7990*/  LOP3.LUT R27, R13, 0xff, RZ, 0xc0, !PT ;  /* 0x000000ff0d1b7812 */ /* 0x000fca00078ec0ff */
[----:B0-----:R-:W-:-:S05]  /*79a0*/  IMAD.WIDE.U32 R10, R27, 0x4, R10 ;  /* 0x000000041b0a7825 */ /* 0x001fca00078e000a */
[----:B------:R0:W2:Y:S01]  /*79b0*/  LD.E R25, desc[UR36][R10.64] ;  /* 0x000000240a197980 */ /* 0x0000a2000c101900 */
[----:B------:R-:W1:Y:S01]  /*79c0*/  S2UR UR5, SR_CgaCtaId ;  /* 0x00000000000579c3 */ /* 0x000e620000008800 */
[----:B------:R-:W-:Y:S01]  /*79d0*/  UMOV UR4, 0x400 ;  /* 0x0000040000047882 */ /* 0x000fe20000000000 */
[----:B------:R-:W-:Y:S01]  /*79e0*/  ISETP.NE.AND P2, PT, R23, RZ, PT ;  /* 0x000000ff1700720c */ /* 0x000fe20003f45270 */
[----:B------:R-:W-:Y:S01]  /*79f0*/  VIADD R13, R13, 0x1 ;  /* 0x000000010d0d7836 */ /* 0x000fe20000000000 */
[----:B0-----:R-:W-:Y:S01]  /*7a00*/  CS2R R10, SRZ ;  /* 0x00000000000a7805 */ /* 0x001fe2000001ff00 */
        /* <DEDUP_REMOVED lines=23> */
.L_x_89:
[----:B------:R-:W-:Y:S05]  /*7b80*/  BSYNC.RECONVERGENT B5 ;  /* 0x0000000000057941 */ /* 0x000fea0003800200 */
.L_x_84:
[----:B012---:R-:W-:Y:S01]  /*7b90*/  PRMT R10, R13, 0x8880, RZ ;  /* 0x000088800d0a7816 */ /* 0x007fe200000000ff */
[----:B------:R-:W-:Y:S01]  /*7ba0*/  BSSY.RECONVERGENT B5, `(.L_x_96) ;  /* 0x0000013000057945 */ /* 0x000fe20003800200 */
[----:B------:R-:W-:Y:S02]  /*7bb0*/  PRMT R22, R8, 0x8880, RZ ;  /* 0x0000888008167816 */ /* 0x000fe400000000ff */
[----:B------:R-:W-:-:S13]  /*7bc0*/  ISETP.GE.OR P2, PT, R10, R3, !P0 ;  /* 0x000000030a00720c */ /* 0x000fda0004746670 */
[----:B------:R-:W-:Y:S05]  /*7bd0*/  @P2 BRA `(.L_x_97) ;  /* 0x00000000003c2947 */ /* 0x000fea0003800000 */
.L_x_98:
[----:B0-----:R-:W0:Y:S01]  /*7be0*/  LDS.64 R10, [R2+0x8] ;  /* 0x00000800020a7984 */ /* 0x001e220000000a00 */
[----:B---34-:R-:W-:-:S05]  /*7bf0*/  LOP3.LUT R21, R13, 0xff, RZ, 0xc0, !PT ;  /* 0x000000ff0d157812 */ /* 0x018fca00078ec0ff */
[----:B0-----:R-:W-:-:S06]  /*7c00*/  IMAD.WIDE.U32 R10, R21, 0x4, R10 ;  /* 0x00000004150a7825 */ /* 0x001fcc00078e000a */
        /* <DEDUP_REMOVED lines=12> */
.L_x_97:
[----:B------:R-:W-:Y:S05]  /*7cd0*/  BSYNC.RECONVERGENT B5 ;  /* 0x0000000000057941 */ /* 0x000fea0003800200 */
.L_x_96:
[----:B------:R-:W-:Y:S01]  /*7ce0*/  PRMT R11, R13, 0x8880, RZ ;  /* 0x000088800d0b7816 */ /* 0x000fe200000000ff */
[----:B------:R-:W-:Y:S03]  /*7cf0*/  BSSY.RECONVERGENT B5, `(.L_x_99) ;  /* 0x000000e000057945 */ /* 0x000fe60003800200 */
[----:B------:R-:W-:-:S13]  /*7d00*/  ISETP.LT.OR P0, PT, R11, R22, P0 ;  /* 0x000000160b00720c */ /* 0x000fda0000701670 */
[----:B------:R-:W-:Y:S05]  /*7d10*/  @P0 BRA `(.L_x_100) ;  /* 0x00000000002c0947 */ /* 0x000fea0003800000 */
.L_x_101:
[----:B------:R-:W-:Y:S01]  /*7d20*/  VIADD R12, R13, 0xffffffff ;  /* 0xffffffff0d0c7836 */ /* 0x000fe20000000000 */
[----:B01-34-:R-:W0:Y:S04]  /*7d30*/  LDS.64 R20, [R2+0x8] ;  /* 0x0000080002147984 */ /* 0x01be280000000a00 */
[----:B------:R-:W-:-:S05]  /*7d40*/  LOP3.LUT R23, R12, 0xff, RZ, 0xc0, !PT ;  /* 0x000000ff0c177812 */ /* 0x000fca00078ec0ff */
[----:B-----5:R-:W-:-:S06]  /*7d50*/  IMAD.WIDE.U32 R10, R23, 0x4, R14 ;  /* 0x00000004170a7825 */ /* 0x020fcc00078e000e */
[----:B------:R-:W2:Y:S01]  /*7d60*/  LD.E R11, desc[UR36][R10.64] ;  /* 0x000000240a0b7980 */ /* 0x000ea2000c101900 */
[----:B------:R-:W-:-:S04]  /*7d70*/  PRMT R13, R13, 0x8880, RZ ;  /* 0x000088800d0d7816 */ /* 0x000fc800000000ff */
[----:B------:R-:W-:Y:S02]  /*7d80*/  ISETP.GT.AND P0, PT, R13, R22, PT ;  /* 0x000000160d00720c */ /* 0x000fe40003f04270 */
[----:B------:R-:W-:Y:S01]  /*7d90*/  PRMT R13, R12, 0x7610, R13 ;  /* 0x000076100c0d7816 */ /* 0x000fe2000000000d */
[----:B0-----:R-:W-:-:S05]  /*7da0*/  IMAD.WIDE.U32 R20, R23, 0x4, R20 ;  /* 0x0000000417147825 */ /* 0x001fca00078e0014 */
[----:B--2---:R1:W-:Y:S05]  /*7db0*/  ST.E desc[UR36][R20.64], R11 ;  /* 0x0000000b14007985 */ /* 0x0043ea000c101924 */
[----:B------:R-:W-:Y:S05]  /*7dc0*/  @P0 BRA `(.L_x_101) ;  /* 0xfffffffc00d40947 */ /* 0x000fea000383ffff */
.L_x_100:
[----:B------:R-:W-:Y:S05]  /*7dd0*/  BSYNC.RECONVERGENT B5 ;  /* 0x0000000000057941 */ /* 0x000fea0003800200 */
.L_x_99:
[----:B------:R-:W-:Y:S05]  /*7de0*/  @P1 BRA `(.L_x_102) ;  /* 0xffffffd800381947 */ /* 0x000fea000383ffff */
[----:B------:R-:W-:Y:S05]  /*7df0*/  BSYNC.RECONVERGENT B2 ;  /* 0x0000000000027941 */ /* 0x000fea0003800200 */
.L_x_83:
[----:B------:R-:W-:-:S04]  /*7e00*/  PRMT R8, R8, 0x8880, RZ ;  /* 0x0000888008087816 */ /* 0x000fc800000000ff */
[----:B------:R-:W-:-:S13]  /*7e10*/  ISETP.GT.AND P0, PT, R8, 0x1, PT ;  /* 0x000000010800780c */ /* 0x000fda0003f04270 */
[----:B------:R-:W-:Y:S05]  /*7e20*/  @P0 BRA `(.L_x_103) ;  /* 0xffffffd800140947 */ /* 0x000fea000383ffff */
[----:B------:R-:W-:Y:S05]  /*7e30*/  BSYNC.RECONVERGENT B3 ;  /* 0x0000000000037941 */ /* 0x000fea0003800200 */
.L_x_82:
[----:B------:R2:W0:Y:S02]  /*7e40*/  LDS.U8 R5, [R2] ;  /* 0x0000000002057984 */ /* 0x0004240000000000 */
.L_x_81:
[----:B------:R-:W-:Y:S05]  /*7e50*/  BSYNC.RECONVERGENT B4 ;  /* 0x0000000000047941 */ /* 0x000fea0003800200 */
.L_x_80:
[----:B0-----:R-:W-:-:S04]  /*7e60*/  PRMT R3, R5, 0x8880, RZ ;  /* 0x0000888005037816 */ /* 0x001fc800000000ff */
[----:B------:R-:W-:-:S13]  /*7e70*/  ISETP.GE.AND P0, PT, R3, 0x1, PT ;  /* 0x000000010300780c */ /* 0x000fda0003f06270 */
[----:B------:R-:W-:Y:S05]  /*7e80*/  @!P0 BRA `(.L_x_55) ;  /* 0x00000000003c8947 */ /* 0x000fea0003800000 */
[----:B------:R0:W0:Y:S01]  /*7e90*/  LDS.64 R6, [R2+0x8] ;  /* 0x0000080002067984 */ /* 0x0000220000000a00 */
[----:B------:R-:W-:-:S07]  /*7ea0*/  PRMT R3, R5, 0x7610, R3 ;  /* 0x0000761005037816 */ /* 0x000fce0000000003 */
.L_x_104:
[----:B------:R-:W-:-:S05]  /*7eb0*/  LOP3.LUT R9, R3, 0xff, RZ, 0xc0, !PT ;  /* 0x000000ff03097812 */ /* 0x000fca00078ec0ff */
[----:B0-----:R-:W-:-:S06]  /*7ec0*/  IMAD.WIDE.U32 R8, R9, 0x4, R6 ;  /* 0x0000000409087825 */ /* 0x001fcc00078e0006 */
[----:B------:R-:W2:Y:S01]  /*7ed0*/  LD.E R8, desc[UR36][R8.64+-0x4] ;  /* 0xfffffc2408087980 */ /* 0x000ea2000c101900 */
[----:B------:R-:W-:Y:S02]  /*7ee0*/  PRMT R5, R3, 0x7610, R5 ;  /* 0x0000761003057816 */ /* 0x000fe40000000005 */
[----:B--2---:R-:W-:-:S13]  /*7ef0*/  ISETP.NE.AND P0, PT, R8, RZ, PT ;  /* 0x000000ff0800720c */ /* 0x004fda0003f05270 */
[----:B------:R-:W-:Y:S05]  /*7f00*/  @P0 BRA `(.L_x_55) ;  /* 0x00000000001c0947 */ /* 0x000fea0003800000 */
[C---:B------:R-:W-:Y:S01]  /*7f10*/  VIADD R5, R3.reuse, 0xffffffff ;  /* 0xffffffff03057836 */ /* 0x040fe20000000000 */
[----:B------:R-:W-:-:S04]  /*7f20*/  LOP3.LUT R3, R3, 0xff, RZ, 0xc0, !PT ;  /* 0x000000ff03037812 */ /* 0x000fc800078ec0ff */
[----:B------:R0:W-:Y:S01]  /*7f30*/  STS.U8 [R2], R5 ;  /* 0x0000000502007388 */ /* 0x0001e20000000000 */
[----:B------:R-:W-:Y:S02]  /*7f40*/  ISETP.GT.U32.AND P0, PT, R3, 0x1, PT ;  /* 0x000000010300780c */ /* 0x000fe40003f04070 */
[----:B------:R-:W-:-:S11]  /*7f50*/  PRMT R3, R5, 0x7610, R3 ;  /* 0x0000761005037816 */ /* 0x000fd60000000003 */
[----:B0-----:R-:W-:Y:S05]  /*7f60*/  @P0 BRA `(.L_x_104) ;  /* 0xfffffffc00d00947 */ /* 0x001fea000383ffff */
[----:B------:R-:W-:-:S07]  /*7f70*/  PRMT R5, RZ, 0x7610, R5 ;  /* 0x00007610ff057816 */ /* 0x000fce0000000005 */
.L_x_55:
[----:B------:R-:W-:Y:S05]  /*7f80*/  BSYNC.RECONVERGENT B1 ;  /* 0x0000000000017941 */ /* 0x000fea0003800200 */
.L_x_54:
[C---:B------:R-:W-:Y:S01]  /*7f90*/  PRMT R3, R0.reuse, 0x9910, RZ ;  /* 0x0000991000037816 */ /* 0x040fe200000000ff */
[----:B------:R-:W-:-:S03]  /*7fa0*/  VIADD R0, R0, 0xffffffff ;  /* 0xffffffff00007836 */ /* 0x000fc60000000000 */
[----:B------:R-:W-:-:S13]  /*7fb0*/  ISETP.GT.AND P0, PT, R3, 0x1, PT ;  /* 0x000000010300780c */ /* 0x000fda0003f04270 */
[----:B------:R-:W-:Y:S05]  /*7fc0*/  @P0 BRA `(.L_x_105) ;  /* 0xffffff88005c0947 */ /* 0x000fea000383ffff */
[----:B------:R-:W-:Y:S05]  /*7fd0*/  BSYNC.RECONVERGENT B0 ;  /* 0x0000000000007941 */ /* 0x000fea0003800200 */
.L_x_4:
[----:B------:R-:W-:Y:S01]  /*7fe0*/  LOP3.LUT P0, RZ, R5, 0xff, RZ, 0xc0, !PT ;  /* 0x000000ff05ff7812 */ /* 0x000fe2000780c0ff */
[----:B------:R-:W-:Y:S04]  /*7ff0*/  BSSY.RECONVERGENT B1, `(.L_x_106) ;  /* 0x00000e5000017945 */ /* 0x000fe80003800200 */
[----:B------:R-:W-:Y:S08]  /*8000*/  BSSY.RELIABLE B0, `(.L_x_107) ;  /* 0x000000c000007945 */ /* 0x000ff00003800100 */
[----:B------:R-:W-:Y:S05]  /*8010*/  @!P0 BRA `(.L_x_108) ;  /* 0x0000000000288947 */ /* 0x000fea0003800000 */
[----:B------:R-:W0:Y:S01]  /*8020*/  S2R R0, SR_TID.X ;  /* 0x0000000000007919 */ /* 0x000e220000002100 */
[----:B------:R-:W1:Y:S01]  /*8030*/  S2UR UR5, SR_CgaCtaId ;  /* 0x00000000000579c3 */ /* 0x000e620000008800 */
[----:B------:R-:W-:Y:S02]  /*8040*/  UMOV UR4, 0x400 ;  /* 0x0000040000047882 */ /* 0x000fe40000000000 */
[----:B------:R-:W-:-:S04]  /*8050*/  UIADD3 UR4, UPT, UPT, UR4, 0x800, URZ ;  /* 0x0000080004047890 */ /* 0x000fc8000fffe0ff */
[----:B-1----:R-:W-:-:S06]  /*8060*/  ULEA UR4, UR5, UR4, 0x18 ;  /* 0x0000000405047291 */ /* 0x002fcc000f8ec0ff */
[----:B0-----:R-:W-:-:S05]  /*8070*/  LEA R0, R0, UR4, 0x4 ;  /* 0x0000000400007c11 */ /* 0x001fca000f8e20ff */
[----:B------:R-:W0:Y:S02]  /*8080*/  LDS.U8 R4, [R0] ;  /* 0x0000000000047984 */ /* 0x000e240000000000 */
[----:B0-----:R-:W-:-:S13]  /*8090*/  ISETP.NE.AND P0, PT, R4, RZ, PT ;  /* 0x000000ff0400720c */ /* 0x001fda0003f05270 */
[----:B------:R-:W-:Y:S05]  /*80a0*/  @P0 BREAK.RELIABLE B0 ;  /* 0x0000000000000942 */ /* 0x000fea0003800100 */
[----:B------:R-:W-:Y:S05]  /*80b0*/  @P0 BRA `(.L_x_109) ;  /* 0x0000000000100947 */ /* 0x000fea0003800000 */
.L_x_108:
[----:B------:R-:W-:Y:S05]  /*80c0*/  BSYNC.RELIABLE B0 ;  /* 0x0000000000007941 */ /* 0x000fea0003800100 */
.L_x_107:
[----:B------:R0:W-:Y:S01]  /*80d0*/  ST.E.U8 desc[UR36][R18.64], RZ ;  /* 0x000000ff12007985 */ /* 0x0001e2000c101124 */
[----:B-1----:R-:W-:Y:S01]  /*80e0*/  PRMT R9, RZ, 0x7610, R9 ;  /* 0x00007610ff097816 */ /* 0x002fe20000000009 */
[----:B------:R-:W-:Y:S06]  /*80f0*/  BRA `(.L_x_110) ;  /* 0x0000000c00507947 */ /* 0x000fec0003800000 */
.L_x_109:
        /* <DEDUP_REMOVED lines=8> */
[----:B------:R-:W-:Y:S02]  /*8180*/  LOP3.LUT R3, R7, 0x3, RZ, 0xc0, !PT ;  /* 0x0000000307037812 */ /* 0x000fe400078ec0ff */
[----:B------:R-:W-:Y:S02]  /*8190*/  ISETP.GE.U32.AND P0, PT, R6, 0x4, PT ;  /* 0x000000040600780c */ /* 0x000fe40003f06070 */
[----:B------:R-:W-:Y:S02]  /*81a0*/  ISETP.NE.AND P1, PT, R3, RZ, PT ;  /* 0x000000ff0300720c */ /* 0x000fe40003f25270 */
[----:B------:R-:W-:-:S09]  /*81b0*/  PRMT R6, RZ, 0x7610, R6 ;  /* 0x00007610ff067816 */ /* 0x000fd20000000006 */
[----:B------:R-:W-:Y:S05]  /*81c0*/  @!P0 BRA `(.L_x_114) ;  /* 0x0000000000508947 */ /* 0x000fea0003800000 */
[----:B--234-:R-:W-:Y:S02]  /*81d0*/  LOP3.LUT R23, R7, 0x7c, RZ, 0xc0, !PT ;  /* 0x0000007c07177812 */ /* 0x01cfe400078ec0ff */
[----:B------:R-:W-:Y:S02]  /*81e0*/  PRMT R7, RZ, 0x7610, R7 ;  /* 0x00007610ff077816 */ /* 0x000fe40000000007 */
[----:B------:R-:W-:-:S07]  /*81f0*/  PRMT R6, R23, 0x7610, R6 ;  /* 0x0000761017067816 */ /* 0x000fce0000000006 */
.L_x_115:
        /* <DEDUP_REMOVED lines=10> */
[----:B-----5:R-:W2:Y:S01]  /*82a0*/  LD.E.64 R14, desc[UR36][R18.64+0x8] ;  /* 0x00000824120e7980 */ /* 0x020ea2000c101b00 */
[----:B------:R-:W-:-:S05]  /*82b0*/  VIADD R7, R7, 0x4 ;  /* 0x0000000407077836 */ /* 0x000fca0000000000 */
[----:B0-----:R-:W-:-:S04]  /*82c0*/  LOP3.LUT R8, R7, 0xff, RZ, 0xc0, !PT ;  /* 0x000000ff07087812 */ /* 0x001fc800078ec0ff */
[----:B------:R-:W-:Y:S01]  /*82d0*/  ISETP.NE.AND P0, PT, R8, R23, PT ;  /* 0x000000170800720c */ /* 0x000fe20003f05270 */
[----:B--2---:R-:W-:-:S05]  /*82e0*/  IMAD.WIDE.U32 R14, R21, 0x4, R14 ;  /* 0x00000004150e7825 */ /* 0x004fca00078e000e */
[----:B------:R1:W-:Y:S07]  /*82f0*/  ST.E desc[UR36][R14.64+0xc], RZ ;  /* 0x00000cff0e007985 */ /* 0x0003ee000c101924 */
[----:B------:R-:W-:Y:S05]  /*8300*/  @P0 BRA `(.L_x_115) ;  /* 0xfffffffc00bc0947 */ /* 0x000fea000383ffff */
.L_x_114:
[----:B------:R-:W-:Y:S05]  /*8310*/  BSYNC.RECONVERGENT B3 ;  /* 0x0000000000037941 */ /* 0x000fea0003800200 */
.L_x_113:
[----:B------:R-:W-:Y:S05]  /*8320*/  @!P1 BRA `(.L_x_112) ;  /* 0x0000000000289947 */ /* 0x000fea0003800000 */
[----:B------:R-:W-:-:S07]  /*8330*/  PRMT R7, RZ, 0x7610, R7 ;  /* 0x00007610ff077816 */ /* 0x000fce0000000007 */
.L_x_116:
[----:B0-----:R-:W2:Y:S01]  /*8340*/  LD.E.64 R8, desc[UR36][R18.64+0x8] ;  /* 0x0000082412087980 */ /* 0x001ea2000c101b00 */
[C---:B-1----:R-:W-:Y:S01]  /*8350*/  LOP3.LUT R11, R6.reuse, 0xff, RZ, 0xc0, !PT ;  /* 0x000000ff060b7812 */ /* 0x042fe200078ec0ff */
[----:B------:R-:W-:Y:S02]  /*8360*/  VIADD R7, R7, 0x1 ;  /* 0x0000000107077836 */ /* 0x000fe40000000000 */
[----:B------:R-:W-:-:S03]  /*8370*/  VIADD R6, R6, 0x1 ;  /* 0x0000000106067836 */ /* 0x000fc60000000000 */
[----:B------:R-:W-:-:S04]  /*8380*/  LOP3.LUT R10, R7, 0xff, RZ, 0xc0, !PT ;  /* 0x000000ff070a7812 */ /* 0x000fc800078ec0ff */
[----:B------:R-:W-:Y:S01]  /*8390*/  ISETP.NE.AND P0, PT, R10, R3, PT ;  /* 0x000000030a00720c */ /* 0x000fe20003f05270 */
[----:B--2---:R-:W-:-:S05]  /*83a0*/  IMAD.WIDE.U32 R8, R11, 0x4, R8 ;  /* 0x000000040b087825 */ /* 0x004fca00078e0008 */
[----:B------:R0:W-:Y:S07]  /*83b0*/  ST.E desc[UR36][R8.64], RZ ;  /* 0x000000ff08007985 */ /* 0x0001ee000c101924 */
[----:B------:R-:W-:Y:S05]  /*83c0*/  @P0 BRA `(.L_x_116) ;  /* 0xfffffffc00dc0947 */ /* 0x000fea000383ffff */
.L_x_112:
[----:B------:R-:W-:Y:S05]  /*83d0*/  BSYNC.RECONVERGENT B2 ;  /* 0x0000000000027941 */ /* 0x000fea0003800200 */
.L_x_111:
[----:B------:R-:W-:Y:S01]  /*83e0*/  PRMT R3, R5, 0x8880, RZ ;  /* 0x0000888005037816 */ /* 0x000fe200000000ff */
[----:B------:R-:W-:Y:S03]  /*83f0*/  BSSY.RECONVERGENT B2, `(.L_x_117) ;  /* 0x000009b000027945 */ /* 0x000fe60003800200 */
[----:B------:R-:W-:-:S13]  /*8400*/  ISETP.GE.AND P0, PT, R3, 0x1, PT ;  /* 0x000000010300780c */ /* 0x000fda0003f06270 */
[----:B------:R-:W-:Y:S05]  /*8410*/  @!P0 BRA `(.L_x_118) ;  /* 0x0000000800608947 */ /* 0x000fea0003800000 */
[----:B--234-:R-:W-:Y:S02]  /*8420*/  LOP3.LUT R20, R4, 0x3, RZ, 0xc0, !PT ;  /* 0x0000000304147812 */ /* 0x01cfe400078ec0ff */
[----:B------:R-:W-:-:S07]  /*8430*/  PRMT R6, RZ, 0x7610, R6 ;  /* 0x00007610ff067816 */ /* 0x000fce0000000006 */
.L_x_127:
[----:B0-----:R-:W0:Y:S01]  /*8440*/  LDS.64 R8, [R2+0x8] ;  /* 0x0000080002087984 */ /* 0x001e220000000a00 */
[----:B------:R-:W-:-:S05]  /*8450*/  LOP3.LUT R3, R6, 0xff, RZ, 0xc0, !PT ;  /* 0x000000ff06037812 */ /* 0x000fca00078ec0ff */
[----:B0-----:R-:W-:-:S05]  /*8460*/  IMAD.WIDE.U32 R8, R3, 0x4, R8 ;  /* 0x0000000403087825 */ /* 0x001fca00078e0008 */
        /* <DEDUP_REMOVED lines=10> */
[----:B-1----:R-:W-:Y:S01]  /*8510*/  PRMT R13, RZ, 0x7610, R13 ;  /* 0x00007610ff0d7816 */ /* 0x002fe2000000000d */
[----:B------:R-:W-:-:S10]  /*8520*/  IMAD.MOV.U32 R11, RZ, RZ, RZ ;  /* 0x000000ffff0b7224 */ /* 0x000fd400078e00ff */
[----:B------:R-:W-:Y:S05]  /*8530*/  @!P0 BRA `(.L_x_124) ;  /* 0x0000000000f48947 */ /* 0x000fea0003800000 */
[----:B------:R-:W-:Y:S01]  /*8540*/  BSSY.RECONVERGENT B6, `(.L_x_125) ;  /* 0x000003b000067945 */ /* 0x000fe20003800200 */
[----:B------:R-:W-:Y:S01]  /*8550*/  PRMT R9, RZ, 0x7610, R9 ;  /* 0x00007610ff097816 */ /* 0x000fe20000000009 */
[----:B------:R-:W-:-:S07]  /*8560*/  IMAD.MOV.U32 R11, RZ, RZ, RZ ;  /* 0x000000ffff0b7224 */ /* 0x000fce00078e00ff */
.L_x_126:
[----:B-----5:R-:W2:Y:S01]  /*8570*/  LD.E.64 R14, desc[UR36][R18.64+0x8] ;  /* 0x00000824120e7980 */ /* 0x020ea2000c101b00 */
        /* <DEDUP_REMOVED lines=56> */
.L_x_125:
[----:B------:R-:W-:-:S07]  /*8900*/  PRMT R13, R21, 0x7610, R13 ;  /* 0x00007610150d7816 */ /* 0x000fce000000000d */
.L_x_124:
[----:B------:R-:W-:Y:S05]  /*8910*/  BSYNC.RECONVERGENT B5 ;  /* 0x0000000000057941 */ /* 0x000fea0003800200 */
.L_x_123:
[----:B------:R-:W-:-:S13]  /*8920*/  ISETP.NE.AND P0, PT, R20, RZ, PT ;  /* 0x000000ff1400720c */ /* 0x000fda0003f05270 */
[----:B------:R-:W-:Y:S05]  /*8930*/  @!P0 BRA `(.L_x_122) ;  /* 0x0000000000d88947 */ /* 0x000fea0003800000 */
        /* <DEDUP_REMOVED lines=38> */
[----:B------:R-:W0:Y:S02]  /*8ba0*/  @P0 LDS.64 R22, [R0+0x8] ;  /* 0x0000080000160984 */ /* 0x000e240000000a00 */
[----:B0-----:R-:W-:-:S05]  /*8bb0*/  @P0 IADD3 R12, P1, PT, R22, R27, RZ ;  /* 0x0000001b160c0210 */ /* 0x001fca0007f3e0ff */
[----:B------:R-:W-:-:S05]  /*8bc0*/  @P0 IMAD.X R13, R23, 0x1, R11, P1 ;  /* 0x00000001170d0824 */ /* 0x000fca00008e060b */
[----:B------:R-:W3:Y:S01]  /*8bd0*/  @P0 LD.E R12, desc[UR36][R12.64+0x8] ;  /* 0x000008240c0c0980 */ /* 0x000ee2000c101900 */
[----:B--2---:R-:W-:-:S05]  /*8be0*/  @P0 IADD3 R10, P2, PT, R24, R15, RZ ;  /* 0x0000000f180a0210 */ /* 0x004fca0007f5e0ff */
[----:B------:R-:W-:-:S05]  /*8bf0*/  @P0 IMAD.X R11, R25, 0x1, R29, P2 ;  /* 0x00000001190b0824 */ /* 0x000fca00010e061d */
[----:B------:R-:W3:Y:S01]  /*8c00*/  @P0 LD.E R15, desc[UR36][R10.64+0x8] ;  /* 0x000008240a0f0980 */ /* 0x000ee2000c101900 */
[----:B------:R-:W-:Y:S02]  /*8c10*/  @P0 ISETP.NE.AND P1, PT, R14, -0x1, PT ;  /* 0xffffffff0e00080c */ /* 0x000fe40003f25270 */
[----:B------:R-:W-:Y:S02]  /*8c20*/  PLOP3.LUT P2, PT, PT, PT, PT, 0x8, 0x80 ;  /* 0x000000000080781c */ /* 0x000fe40003f4e170 */
[----:B------:R-:W-:Y:S01]  /*8c30*/  @P0 PLOP3.LUT P2, PT, P1, PT, PT, 0x80, 0x8 ;  /* 0x000000000008081c */ /* 0x000fe20000f4f070 */
[----:B---3--:R-:W-:-:S04]  /*8c40*/  @P0 IMAD R15, R7, R12, R15 ;  /* 0x0000000c070f0224 */ /* 0x008fc800078e020f */
[----:B------:R-:W-:-:S08]  /*8c50*/  @P0 VIADD R7, R15, 0x1 ;  /* 0x000000010f070836 */ /* 0x000fd00000000000 */
[----:B------:R-:W-:-:S05]  /*8c60*/  @P2 IMAD.MOV R7, RZ, RZ, R15 ;  /* 0x000000ffff072224 */ /* 0x000fca00078e020f */
[----:B------:R-:W-:-:S04]  /*8c70*/  @P0 ISETP.NE.AND P1, PT, R7, -0x1, PT ;  /* 0xffffffff0700080c */ /* 0x000fc80003f25270 */
[----:B------:R-:W-:-:S05]  /*8c80*/  @P0 SEL R7, R7, RZ, P1 ;  /* 0x000000ff07070207 */ /* 0x000fca0000800000 */
[----:B------:R2:W-:Y:S04]  /*8c90*/  @P0 ST.E desc[UR36][R10.64+0x8], R7 ;  /* 0x000008070a000985 */ /* 0x0005e8000c101924 */
.L_x_122:
[----:B------:R-:W-:Y:S05]  /*8ca0*/  BSYNC.RECONVERGENT B4 ;  /* 0x0000000000047941 */ /* 0x000fea0003800200 */
.L_x_121:
[----:B0-----:R-:W3:Y:S01]  /*8cb0*/  LD.E.64 R8, desc[UR36][R18.64+0x8] ;  /* 0x0000082412087980 */ /* 0x001ee2000c101b00 */
[----:B-12---:R-:W-:-:S04]  /*8cc0*/  PRMT R10, R4, 0x8880, RZ ;  /* 0x00008880040a7816 */ /* 0x006fc800000000ff */
[----:B------:R-:W-:-:S04]  /*8cd0*/  IADD3 R3, P0, PT, R10, R3, RZ ;  /* 0x000000030a037210 */ /* 0x000fc80007f1e0ff */
[----:B------:R-:W-:Y:S02]  /*8ce0*/  LEA.HI.X.SX32 R10, R10, RZ, 0x1, P0 ;  /* 0x000000ff0a0a7211 */ /* 0x000fe400000f0eff */
[----:B---3--:R-:W-:-:S04]  /*8cf0*/  LEA R8, P0, R3, R8, 0x2 ;  /* 0x0000000803087211 */ /* 0x008fc800078010ff */
[----:B------:R-:W-:-:S05]  /*8d00*/  LEA.HI.X R9, R3, R9, R10, 0x2, P0 ;  /* 0x0000000903097211 */ /* 0x000fca00000f140a */
[----:B------:R0:W-:Y:S04]  /*8d10*/  ST.E desc[UR36][R8.64], RZ ;  /* 0x000000ff08007985 */ /* 0x0001e8000c101924 */
.L_x_120:
[----:B------:R-:W-:Y:S05]  /*8d20*/  BSYNC.RECONVERGENT B3 ;  /* 0x0000000000037941 */ /* 0x000fea0003800200 */
.L_x_119:
[----:B------:R-:W-:Y:S01]  /*8d30*/  VIADD R6, R6, 0x1 ;  /* 0x0000000106067836 */ /* 0x000fe20000000000 */
[----:B0-----:R-:W-:-:S04]  /*8d40*/  PRMT R8, R5, 0x8880, RZ ;  /* 0x0000888005087816 */ /* 0x001fc800000000ff */
[C---:B------:R-:W-:Y:S02]  /*8d50*/  PRMT R3, R6.reuse, 0x8880, RZ ;  /* 0x0000888006037816 */ /* 0x040fe400000000ff */
[----:B------:R-:W-:Y:S02]  /*8d60*/  PRMT R6, R6, 0x8880, RZ ;  /* 0x0000888006067816 */ /* 0x000fe400000000ff */
[----:B------:R-:W-:Y:S02]  /*8d70*/  ISETP.GE.AND P0, PT, R3, R8, PT ;  /* 0x000000080300720c */ /* 0x000fe40003f06270 */
[----:B------:R-:W-:-:S11]  /*8d80*/  PRMT R6, R6, 0x7710, RZ ;  /* 0x0000771006067816 */ /* 0x000fd600000000ff */
[----:B------:R-:W-:Y:S05]  /*8d90*/  @!P0 BRA `(.L_x_127) ;  /* 0xfffffff400a88947 */ /* 0x000fea000383ffff */
.L_x_118:
[----:B------:R-:W-:Y:S05]  /*8da0*/  BSYNC.RECONVERGENT B2 ;  /* 0x0000000000027941 */ /* 0x000fea0003800200 */
.L_x_117:
[----:B0-----:R-:W2:Y:S04]  /*8db0*/  LD.E.U8 R9, desc[UR36][R18.64] ;  /* 0x0000002412097980 */ /* 0x001ea8000c101100 */
        /* <DEDUP_REMOVED lines=8> */
.L_x_110:
[----:B------:R-:W-:Y:S05]  /*8e40*/  BSYNC.RECONVERGENT B1 ;  /* 0x0000000000017941 */ /* 0x000fea0003800200 */
.L_x_106:
[----:B------:R-:W5:Y:S01]  /*8e50*/  LD.E.64 R16, desc[UR36][R16.64+0x8] ;  /* 0x0000082410107980 */ /* 0x000f62000c101b00 */
[----:B------:R-:W-:Y:S01]  /*8e60*/  PRMT R0, R9, 0x8880, RZ ;  /* 0x0000888009007816 */ /* 0x000fe200000000ff */
[----:B------:R-:W-:Y:S02]  /*8e70*/  BSSY.RECONVERGENT B1, `(.L_x_128) ;  /* 0x0000015000017945 */ /* 0x000fe40003800200 */
[----:B------:R0:W-:Y:S01]  /*8e80*/  STS.U8 [R2], R9 ;  /* 0x0000000902007388 */ /* 0x0001e20000000000 */
[----:B------:R-:W-:-:S13]  /*8e90*/  ISETP.GE.AND P0, PT, R0, 0x1, PT ;  /* 0x000000010000780c */ /* 0x000fda0003f06270 */
[----:B0-----:R-:W-:Y:S05]  /*8ea0*/  @!P0 BRA `(.L_x_129) ;  /* 0x0000000000448947 */ /* 0x001fea0003800000 */
[----:B------:R-:W-:Y:S01]  /*8eb0*/  BSSY.RECONVERGENT B2, `(.L_x_129) ;  /* 0x0000010000027945 */ /* 0x000fe20003800200 */
[----:B------:R-:W-:-:S07]  /*8ec0*/  PRMT R0, RZ, 0x7610, R0 ;  /* 0x00007610ff007816 */ /* 0x000fce0000000000 */
.L_x_130:
[----:B------:R-:W2:Y:S01]  /*8ed0*/  LD.E.64 R4, desc[UR36][R18.64+0x8] ;  /* 0x0000082412047980 */ /* 0x000ea2000c101b00 */
[----:B------:R-:W-:-:S03]  /*8ee0*/  LOP3.LUT R3, R0, 0xff, RZ, 0xc0, !PT ;  /* 0x000000ff00037812 */ /* 0x000fc600078ec0ff */
        /* <DEDUP_REMOVED lines=13> */
.L_x_129:
[----:B------:R-:W-:Y:S05]  /*8fc0*/  BSYNC.RECONVERGENT B1 ;  /* 0x0000000000017941 */ /* 0x000fea0003800200 */
.L_x_128:
[----:B------:R-:W2:Y:S01]  /*8fd0*/  LD.E.S8 R0, desc[UR36][R18.64] ;  /* 0x0000002412007980 */ /* 0x000ea2000c101300 */
[----:B------:R-:W0:Y:S01]  /*8fe0*/  S2UR UR5, SR_CgaCtaId ;  /* 0x00000000000579c3 */ /* 0x000e220000008800 */
[----:B------:R-:W-:Y:S01]  /*8ff0*/  UMOV UR4, 0x400 ;  /* 0x0000040000047882 */ /* 0x000fe20000000000 */
[----:B------:R-:W-:Y:S01]  /*9000*/  BSSY.RECONVERGENT B4, `(.L_x_131) ;  /* 0x00002b1000047945 */ /* 0x000fe20003800200 */
[----:B0-----:R-:W-:-:S09]  /*9010*/  ULEA UR4, UR5, UR4, 0x18 ;  /* 0x0000000405047291 */ /* 0x001fd2000f8ec0ff */
[----:B------:R-:W2:Y:S02]  /*9020*/  LDS.S8 R3, [UR4+0x1800] ;  /* 0x00180004ff037984 */ /* 0x000ea40008000200 */
[----:B--2---:R-:W-:-:S13]  /*9030*/  ISETP.GE.AND P0, PT, R0, R3, PT ;  /* 0x000000030000720c */ /* 0x004fda0003f06270 */
[----:B------:R-:W-:Y:S05]  /*9040*/  @!P0 BRA `(.L_x_132) ;  /* 0x0000002800b08947 */ /* 0x000fea0003800000 */
[----:B------:R-:W0:Y:S01]  /*9050*/  LDS.64 R4, [R2+0x8] ;  /* 0x0000080002047984 */ /* 0x000e220000000a00 */
[----:B------:R-:W-:Y:S01]  /*9060*/  LOP3.LUT R9, R9, 0xffff, RZ, 0xc0, !PT ;  /* 0x0000ffff09097812 */ /* 0x000fe200078ec0ff */
[----:B------:R-:W-:Y:S01]  /*9070*/  BSSY.RECONVERGENT B3, `(.L_x_133) ;  /* 0x0000297000037945 */ /* 0x000fe20003800200 */
[----:B------:R-:W-:Y:S02]  /*9080*/  ISETP.GE.AND P0, PT, R3, RZ, PT ;  /* 0x000000ff0300720c */ /* 0x000fe40003f06270 */
[----:B------:R-:W-:Y:S01]  /*9090*/  PRMT R7, R9, 0x8880, RZ ;  /* 0x0000888009077816 */ /* 0x000fe200000000ff */
[----:B------:R-:W-:-:S05]  /*90a0*/  IMAD.MOV R9, RZ, RZ, -R3 ;  /* 0x000000ffff097224 */ /* 0x000fca00078e0a03 */
[----:B------:R-:W-:Y:S01]  /*90b0*/  PRMT R9, R9, 0x7710, RZ ;  /* 0x0000771009097816 */ /* 0x000fe200000000ff */
[----:B0-----:R-:W-:-:S05]  /*90c0*/  IMAD.WIDE R4, R7, 0x4, R4 ;  /* 0x0000000407047825 */ /* 0x001fca00078e0204 */
[----:B------:R-:W-:Y:S04]  /*90d0*/  ST.E desc[UR36][R4.64], RZ ;  /* 0x000000ff04007985 */ /* 0x000fe8000c101924 */
[----:B------:R-:W0:Y:S02]  /*90e0*/  LDS.U8 R6, [R2] ;  /* 0x0000000002067984 */ /* 0x000e240000000000 */
[----:B0-----:R-:W-:Y:S01]  /*90f0*/  VIADD R7, R6, 0x1 ;  /* 0x0000000106077836 */ /* 0x001fe20000000000 */
[----:B------:R-:W-:-:S04]  /*9100*/  IADD3 R6, PT, PT, R0, 0x1, R9 ;  /* 0x0000000100067810 */ /* 0x000fc80007ffe009 */
[----:B------:R0:W-:Y:S01]  /*9110*/  STS.U8 [R2], R7 ;  /* 0x0000000702007388 */ /* 0x0001e20000000000 */
[----:B------:R-:W-:Y:S02]  /*9120*/  PRMT R8, R6, 0x8880, RZ ;  /* 0x0000888006087816 */ /* 0x000fe400000000ff */
[----:B------:R-:W-:Y:S02]  /*9130*/  PRMT R9, R7, 0x7610, R9 ;  /* 0x0000761007097816 */ /* 0x000fe40000000009 */
[----:B------:R-:W-:-:S13]  /*9140*/  ISETP.LT.OR P0, PT, R8, 0x1, !P0 ;  /* 0x000000010800780c */ /* 0x000fda0004701670 */
[----:B0-----:R-:W-:Y:S05]  /*9150*/  @P0 BRA `(.L_x_134) ;  /* 0x0000002800200947 */ /* 0x001fea0003800000 */
[----:B------:R-:W-:Y:S01]  /*9160*/  VIADD R4, R3, 0x1 ;  /* 0x0000000103047836 */ /* 0x000fe20000000000 */
[----:B------:R-:W-:Y:S01]  /*9170*/  PRMT R8, R6, 0x8880, RZ ;  /* 0x0000888006087816 */ /* 0x000fe200000000ff */
[----:B------:R-:W-:Y:S03]  /*9180*/  BSSY.RECONVERGENT B2, `(.L_x_135) ;  /* 0x0000284000027945 */ /* 0x000fe60003800200 */
[----:B------:R-:W-:Y:S02]  /*9190*/  LOP3.LUT R5, R4, 0xffff, RZ, 0xc0, !PT ;  /* 0x0000ffff04057812 */ /* 0x000fe400078ec0ff */
[----:B------:R-:W-:Y:S02]  /*91a0*/  PRMT R8, R8, 0x7710, RZ ;  /* 0x0000771008087816 */ /* 0x000fe400000000ff */
[C---:B------:R-:W-:Y:S02]  /*91b0*/  LOP3.LUT R6, R4.reuse, 0x3, RZ, 0xc0, !PT ;  /* 0x0000000304067812 */ /* 0x040fe400078ec0ff */
[----:B------:R-:W-:-:S02]  /*91c0*/  LOP3.LUT R7, R4, 0xfc, RZ, 0xc0, !PT ;  /* 0x000000fc04077812 */ /* 0x000fc400078ec0ff */
[----:B------:R-:W-:-:S07]  /*91d0*/  LOP3.LUT R9, R5, 0xf8, RZ, 0xc0, !PT ;  /* 0x000000f805097812 */ /* 0x000fce00078ec0ff */
.L_x_155:
[C---:B-1----:R-:W-:Y:S01]  /*91e0*/  VIADD R12, R8.reuse, 0xffffffff ;  /* 0xffffffff080c7836 */ /* 0x042fe20000000000 */
[----:B------:R-:W-:Y:S01]  /*91f0*/  BSSY.RECONVERGENT B1, `(.L_x_136) ;  /* 0x0000279000017945 */ /* 0x000fe20003800200 */
[----:B------:R-:W-:Y:S01]  /*9200*/  PRMT R10, R8, 0x7610, R10 ;  /* 0x00007610080a7816 */ /* 0x000fe2000000000a */
[----:B------:R-:W-:Y:S02]  /*9210*/  IMAD.MOV.U32 R11, RZ, RZ, 0x20 ;  /* 0x00000020ff0b7424 */ /* 0x000fe400078e00ff */
[----:B0-----:R-:W-:-:S07]  /*9220*/  PRMT R8, R12, 0x7610, R8 ;  /* 0x000076100c087816 */ /* 0x001fce0000000008 */
.L_x_154:
[C---:B------:R-:W-:Y:S01]  /*9230*/  VIADD R12, R11.reuse, 0xffffffff ;  /* 0xffffffff0b0c7836 */ /* 0x040fe20000000000 */
[----:B------:R-:W-:Y:S01]  /*9240*/  BSSY.RECONVERGENT B5, `(.L_x_137) ;  /* 0x000024d000057945 */ /* 0x000fe20003800200 */
[C---:B------:R-:W-:Y:S02]  /*9250*/  ISETP.GT.U32.AND P1, PT, R11.reuse, 0x1, PT ;  /* 0x000000010b00780c */ /* 0x040fe40003f24070 */
[----:B-1----:R-:W-:Y:S01]  /*9260*/  IADD3 R13, PT, PT, -R11, 0x21, RZ ;  /* 0x000000210b0d7810 */ /* 0x002fe20007ffe1ff */
[----:B------:R-:W-:Y:S01]  /*9270*/  IMAD.MOV.U32 R11, RZ, RZ, R12 ;  /* 0x000000ffff0b7224 */ /* 0x000fe200078e000c */
[----:B------:R-:W-:-:S13]  /*9280*/  ISETP.NE.AND P0, PT, R12, RZ, PT ;  /* 0x000000ff0c00720c */ /* 0x000fda0003f05270 */
[----:B0-----:R-:W-:Y:S05]  /*9290*/  @P0 BRA `(.L_x_138) ;  /* 0x00000014009c0947 */ /* 0x001fea0003800000 */
[----:B------:R-:W-:Y:S01]  /*92a0*/  LOP3.LUT R12, R3, 0xffff, RZ, 0xc0, !PT ;  /* 0x0000ffff030c7812 */ /* 0x000fe200078ec0ff */
[----:B-----5:R-:W-:Y:S01]  /*92b0*/  IMAD.MOV.U32 R14, RZ, RZ, RZ ;  /* 0x000000ffff0e7224 */ /* 0x020fe200078e00ff */
        /* <DEDUP_REMOVED lines=8> */
[----:B------:R-:W1:Y:S01]  /*9340*/  S2R R19, SR_CgaCtaId ;  /* 0x0000000000137919 */ /* 0x000e620000008800 */
[----:B------:R-:W-:Y:S01]  /*9350*/  PLOP3.LUT P0, PT, PT, PT, PT, 0x8, 0x80 ;  /* 0x000000000080781c */ /* 0x000fe20003f0e170 */
[----:B------:R-:W-:Y:S02]  /*9360*/  VIADD R15, R13, 0x180c ;  /* 0x0000180c0d0f7836 */ /* 0x000fe40000000000 */
[----:B------:R-:W-:Y:S01]  /*9370*/  IMAD.MOV.U32 R22, RZ, RZ, RZ ;  /* 0x000000ffff167224 */ /* 0x000fe200078e00ff */
[C---:B0-----:R-:W-:Y:S02]  /*9380*/  LEA R13, R14.reuse, R13, 0x18 ;  /* 0x0000000d0e0d7211 */ /* 0x041fe400078ec0ff */
[----:B------:R-:W-:-:S02]  /*9390*/  LEA R14, R14, R15, 0x18 ;  /* 0x0000000f0e0e7211 */ /* 0x000fc400078ec0ff */
[----:B-1----:R-:W-:Y:S02]  /*93a0*/  LEA R12, R19, R12, 0x18 ;  /* 0x0000000c130c7211 */ /* 0x002fe400078ec0ff */
[----:B------:R-:W-:-:S07]  /*93b0*/  PRMT R15, R8, 0x7610, R15 ;  /* 0x00007610080f7816 */ /* 0x000fce000000000f */
.L_x_141:
[----:B0-----:R-:W3:Y:S01]  /*93c0*/  LDS.64 R18, [R2+0x8] ;  /* 0x0000080002127984 */ /* 0x001ee20000000a00 */
[----:B------:R-:W-:-:S03]  /*93d0*/  LOP3.LUT R25, R15, 0xff, RZ, 0xc0, !PT ;  /* 0x000000ff0f197812 */ /* 0x000fc600078ec0ff */
[----:B------:R-:W0:Y:S02]  /*93e0*/  LDS.U8 R13, [R13+0x1800] ;  /* 0x001800000d0d7984 */ /* 0x000e240000000000 */
[----:B---34-:R-:W-:-:S05]  /*93f0*/  IMAD.WIDE.U32 R20, R25, 0x4, R18 ;  /* 0x0000000419147825 */ /* 0x018fca00078e0012 */
[----:B------:R-:W2:Y:S01]  /*9400*/  LD.E R33, desc[UR36][R20.64] ;  /* 0x0000002414217980 */ /* 0x000ea2000c101900 */
[C---:B0-----:R-:W-:Y:S01]  /*9410*/  ISETP.NE.AND P2, PT, R22.reuse, R13, PT ;  /* 0x0000000d1600720c */ /* 0x041fe20003f45270 */
[----:B------:R-:W-:Y:S02]  /*9420*/  IMAD.MOV.U32 R26, RZ, RZ, RZ ;  /* 0x000000ffff1a7224 */ /* 0x000fe400078e00ff */
[----:B------:R-:W-:Y:S02]  /*9430*/  IMAD R23, R22, 0x4, R14 ;  /* 0x0000000416177824 */ /* 0x000fe400078e020e */
[C---:B------:R-:W-:Y:S01]  /*9440*/  IMAD.SHL.U32 R27, R25.reuse, 0x4, RZ ;  /* 0x00000004191b7824 */ /* 0x040fe200078e00ff */
[----:B------:R-:W-:-:S07]  /*9450*/  SHF.L.U64.HI R25, R25, 0x2, RZ ;  /* 0x0000000219197819 */ /* 0x000fce00000102ff */
[----:B------:R-:W2:Y:S01]  /*9460*/  @P2 LDS R26, [R23+0x1000] ;  /* 0x00100000171a2984 */ /* 0x000ea20000000800 */
[----:B------:R-:W-:-:S05]  /*9470*/  IADD3 R18, P2, PT, R16, R27, RZ ;  /* 0x0000001b10127210 */ /* 0x000fca0007f5e0ff */
        /* <DEDUP_REMOVED lines=150> */
.L_x_140:
[----:B------:R-:W-:-:S07]  /*9de0*/  IMAD.MOV.U32 R14, RZ, RZ, R9 ;  /* 0x000000ffff0e7224 */ /* 0x000fce00078e0009 */
.L_x_139:
[----:B------:R-:W-:-:S13]  /*9df0*/  LOP3.LUT P2, RZ, R5, 0x7, RZ, 0xc0, !PT ;  /* 0x0000000705ff7812 */ /* 0x000fda000784c0ff */
[----:B------:R-:W-:Y:S05]  /*9e00*/  @!P2 BRA `(.L_x_142) ;  /* 0x000000180040a947 */ /* 0x000fea0003800000 */
[----:B------:R-:W-:Y:S02]  /*9e10*/  LOP3.LUT R12, R4, 0x7, RZ, 0xc0, !PT ;  /* 0x00000007040c7812 */ /* 0x000fe400078ec0ff */
[----:B------:R-:W-:-:S03]  /*9e20*/  ISETP.NE.AND P2, PT, R6, RZ, PT ;  /* 0x000000ff0600720c */ /* 0x000fc60003f45270 */
[----:B------:R-:W-:-:S05]  /*9e30*/  VIADD R12, R12, 0xffffffff ;  /* 0xffffffff0c0c7836 */ /* 0x000fca0000000000 */
[----:B------:R-:W-:-:S04]  /*9e40*/  LOP3.LUT R12, R12, 0xffff, RZ, 0xc0, !PT ;  /* 0x0000ffff0c0c7812 */ /* 0x000fc800078ec0ff */
[----:B------:R-:W-:-:S13]  /*9e50*/  ISETP.GE.U32.AND P3, PT, R12, 0x3, PT ;  /* 0x000000030c00780c */ /* 0x000fda0003f66070 */
[----:B------:R-:W-:Y:S05]  /*9e60*/  @!P3 BRA `(.L_x_143) ;  /* 0x00000004005cb947 */ /* 0x000fea0003800000 */
[----:B------:R-:W1:Y:S01]  /*9e70*/  LDS.64 R12, [R2+0x8] ;  /* 0x00000800020c7984 */ /* 0x000e620000000a00 */
[----:B0--34-:R-:W-:-:S05]  /*9e80*/  LOP3.LUT R21, R15, 0xff, RZ, 0xc0, !PT ;  /* 0x000000ff0f157812 */ /* 0x019fca00078ec0ff */
[----:B-1----:R-:W-:-:S05]  /*9e90*/  IMAD.WIDE.U32 R12, R21, 0x4, R12 ;  /* 0x00000004150c7825 */ /* 0x002fca00078e000c */
[----:B------:R0:W2:Y:S01]  /*9ea0*/  LD.E R29, desc[UR36][R12.64] ;  /* 0x000000240c1d7980 */ /* 0x0000a2000c101900 */
[----:B------:R-:W1:Y:S01]  /*9eb0*/  S2UR UR5, SR_CgaCtaId ;  /* 0x00000000000579c3 */ /* 0x000e620000008800 */
[----:B------:R-:W-:Y:S01]  /*9ec0*/  UMOV UR4, 0x400 ;  /* 0x0000040000047882 */ /* 0x000fe20000000000 */
[----:B------:R-:W-:Y:S02]  /*9ed0*/  IMAD.MOV.U32 R24, RZ, RZ, RZ ;  /* 0x000000ffff187224 */ /* 0x000fe400078e00ff */
[C---:B------:R-:W-:Y:S01]  /*9ee0*/  IMAD.SHL.U32 R23, R21.reuse, 0x4, RZ ;  /* 0x0000000415177824 */ /* 0x040fe200078e00ff */
[----:B------:R-:W-:Y:S01]  /*9ef0*/  SHF.L.U64.HI R21, R21, 0x2, RZ ;  /* 0x0000000215157819 */ /* 0x000fe200000102ff */
[----:B-1----:R-:W-:Y:S02]  /*9f00*/  ULEA UR6, UR5, UR4, 0x18 ;  /* 0x0000000405067291 */ /* 0x002fe4000f8ec0ff */
[----:B------:R-:W-:-:S04]  /*9f10*/  UIADD3 UR4, UPT, UPT, UR4, 0x180c, URZ ;  /* 0x0000180c04047890 */ /* 0x000fc8000fffe0ff */
[----:B------:R-:W-:-:S03]  /*9f20*/  ULEA UR4, UR5, UR4, 0x18 ;  /* 0x0000000405047291 */ /* 0x000fc6000f8ec0ff */
[----:B------:R-:W1:Y:S03]  /*9f30*/  LDS.U8 R19, [UR6+0x1800] ;  /* 0x00180006ff137984 */ /* 0x000e660008000000 */
[C---:B------:R-:W-:Y:S02]  /*9f40*/  LEA R20, R14.reuse, UR4, 0x2 ;  /* 0x000000040e147c11 */ /* 0x040fe4000f8e10ff */
[----:B-1----:R-:W-:-:S13]  /*9f50*/  ISETP.NE.AND P3, PT, R14, R19, PT ;  /* 0x000000130e00720c */ /* 0x002fda0003f65270 */
[----:B------:R-:W2:Y:S01]  /*9f60*/  @P3 LDS R24, [R20+0x1000] ;  /* 0x0010000014183984 */ /* 0x000ea20000000800 */
[----:B0-----:R-:W-:-:S05]  /*9f70*/  IADD3 R12, P3, PT, R16, R23, RZ ;  /* 0x00000017100c7210 */ /* 0x001fca0007f7e0ff */
        /* <DEDUP_REMOVED lines=70> */
.L_x_143:
[----:B------:R-:W-:Y:S05]  /*a3e0*/  @!P2 BRA `(.L_x_142) ;  /* 0x0000001000c8a947 */ /* 0x000fea0003800000 */
[C---:B------:R-:W-:Y:S02]  /*a3f0*/  LOP3.LUT P3, RZ, R3.reuse, 0x3, RZ, 0xc0, !PT ;  /* 0x0000000303ff7812 */ /* 0x040fe4000786c0ff */
[----:B-1----:R-:W-:-:S04]  /*a400*/  LOP3.LUT R12, R3, 0x1, RZ, 0xc0, !PT ;  /* 0x00000001030c7812 */ /* 0x002fc800078ec0ff */
[----:B------:R-:W-:-:S07]  /*a410*/  ISETP.NE.U32.AND P2, PT, R12, 0x1, PT ;  /* 0x000000010c00780c */ /* 0x000fce0003f45070 */
[----:B------:R-:W-:Y:S06]  /*a420*/  @!P3 BRA `(.L_x_144) ;  /* 0x0000000000c4b947 */ /* 0x000fec0003800000 */
[----:B------:R-:W1:Y:S01]  /*a430*/  LDS.64 R12, [R2+0x8] ;  /* 0x00000800020c7984 */ /* 0x000e620000000a00 */
[----:B------:R-:W-:-:S05]  /*a440*/  LOP3.LUT R25, R15, 0xff, RZ, 0xc0, !PT ;  /* 0x000000ff0f197812 */ /* 0x000fca00078ec0ff */
[----:B-1----:R-:W-:-:S05]  /*a450*/  IMAD.WIDE.U32 R12, R25, 0x4, R12 ;  /* 0x00000004190c7825 */ /* 0x002fca00078e000c */
[----:B------:R1:W2:Y:S01]  /*a460*/  LD.E R27, desc[UR36][R12.64] ;  /* 0x000000240c1b7980 */ /* 0x0002a2000c101900 */
[----:B------:R-:W5:Y:S01]  /*a470*/  S2UR UR5, SR_CgaCtaId ;  /* 0x00000000000579c3 */ /* 0x000f620000008800 */
[----:B------:R-:W-:Y:S01]  /*a480*/  UMOV UR4, 0x400 ;  /* 0x0000040000047882 */ /* 0x000fe20000000000 */
[----:B---34-:R-:W-:Y:S02]  /*a490*/  IMAD.MOV.U32 R20, RZ, RZ, RZ ;  /* 0x000000ffff147224 */ /* 0x018fe400078e00ff */
[C---:B------:R-:W-:Y:S01]  /*a4a0*/  IMAD.SHL.U32 R23, R25.reuse, 0x4, RZ ;  /* 0x0000000419177824 */ /* 0x040fe200078e00ff */
[----:B------:R-:W-:Y:S01]  /*a4b0*/  SHF.L.U64.HI R25, R25, 0x2, RZ ;  /* 0x0000000219197819 */ /* 0x000fe200000102ff */
[----:B-----5:R-:W-:Y:S02]  /*a4c0*/  ULEA UR6, UR5, UR4, 0x18 ;  /* 0x0000000405067291 */ /* 0x020fe4000f8ec0ff */
[----:B------:R-:W-:-:S04]  /*a4d0*/  UIADD3 UR4, UPT, UPT, UR4, 0x180c, URZ ;  /* 0x0000180c04047890 */ /* 0x000fc8000fffe0ff */
[----:B------:R-:W-:-:S03]  /*a4e0*/  ULEA UR4, UR5, UR4, 0x18 ;  /* 0x0000000405047291 */ /* 0x000fc6000f8ec0ff */
[----:B0-----:R-:W0:Y:S03]  /*a4f0*/  LDS.U8 R19, [UR6+0x1800] ;  /* 0x00180006ff137984 */ /* 0x001e260008000000 */
[C---:B------:R-:W-:Y:S02]  /*a500*/  LEA R24, R14.reuse, UR4, 0x2 ;  /* 0x000000040e187c11 */ /* 0x040fe4000f8e10ff */
[----:B0-----:R-:W-:-:S13]  /*a510*/  ISETP.NE.AND P3, PT, R14, R19, PT ;  /* 0x000000130e00720c */ /* 0x001fda0003f65270 */
[----:B------:R-:W2:Y:S01]  /*a520*/  @P3 LDS R20, [R24+0x1000] ;  /* 0x0010000018143984 */ /* 0x000ea20000000800 */
[----:B-1----:R-:W-:-:S05]  /*a530*/  IADD3 R12, P3, PT, R16, R23, RZ ;  /* 0x00000017100c7210 */ /* 0x002fca0007f7e0ff */
        /* <DEDUP_REMOVED lines=32> */
.L_x_144:
[----:B------:R-:W-:Y:S05]  /*a740*/  @!P2 BRA `(.L_x_142) ;  /* 0x0000000c00f0a947 */ /* 0x000fea0003800000 */
[----:B-1----:R-:W1:Y:S01]  /*a750*/  LDS.64 R12, [R2+0x8] ;  /* 0x00000800020c7984 */ /* 0x002e620000000a00 */
[----:B------:R-:W-:-:S05]  /*a760*/  LOP3.LUT R25, R15, 0xff, RZ, 0xc0, !PT ;  /* 0x000000ff0f197812 */ /* 0x000fca00078ec0ff */
[----:B-1----:R-:W-:-:S05]  /*a770*/  IMAD.WIDE.U32 R12, R25, 0x4, R12 ;  /* 0x00000004190c7825 */ /* 0x002fca00078e000c */
[----:B---34-:R1:W2:Y:S01]  /*a780*/  LD.E R23, desc[UR36][R12.64] ;  /* 0x000000240c177980 */ /* 0x0182a2000c101900 */
[----:B0-----:R-:W-:Y:S01]  /*a790*/  MOV R18, 0x400 ;  /* 0x0000040000127802 */ /* 0x001fe20000000f00 */
        /* <DEDUP_REMOVED lines=10> */
[----:B-1----:R-:W-:-:S04]  /*a840*/  LEA R12, P2, R25, R16, 0x2 ;  /* 0x00000010190c7211 */ /* 0x002fc800078410ff */
        /* <DEDUP_REMOVED lines=12> */
.L_x_138:
[----:B-----5:R-:W-:Y:S01]  /*a910*/  LOP3.LUT R14, R3, 0xffff, RZ, 0xc0, !PT ;  /* 0x0000ffff030e7812 */ /* 0x020fe200078ec0ff */
[----:B------:R-:W-:Y:S01]  /*a920*/  IMAD.MOV.U32 R22, RZ, RZ, RZ ;  /* 0x000000ffff167224 */ /* 0x000fe200078e00ff */
[----:B------:R-:W-:Y:S02]  /*a930*/  ISETP.NE.AND P2, PT, R6, RZ, PT ;  /* 0x000000ff0600720c */ /* 0x000fe40003f45270 */
[----:B------:R-:W-:Y:S02]  /*a940*/  ISETP.GE.U32.AND P3, PT, R14, 0x3, PT ;  /* 0x000000030e00780c */ /* 0x000fe40003f66070 */
[----:B------:R-:W-:Y:S02]  /*a950*/  PLOP3.LUT P0, PT, PT, PT, PT, 0x8, 0x80 ;  /* 0x000000000080781c */ /* 0x000fe40003f0e170 */
[----:B------:R-:W-:-:S09]  /*a960*/  PRMT R15, R8, 0x7610, R15 ;  /* 0x00007610080f7816 */ /* 0x000fd2000000000f */
[----:B------:R-:W-:Y:S05]  /*a970*/  @!P3 BRA `(.L_x_145) ;  /* 0x0000000400e0b947 */ /* 0x000fea0003800000 */
[----:B------:R-:W0:Y:S01]  /*a980*/  S2UR UR5, SR_CgaCtaId ;  /* 0x00000000000579c3 */ /* 0x000e220000008800 */
[----:B------:R-:W-:Y:S01]  /*a990*/  UMOV UR4, 0x400 ;  /* 0x0000040000047882 */ /* 0x000fe20000000000 */
[----:B------:R-:W-:Y:S01]  /*a9a0*/  BSSY.RECONVERGENT B6, `(.L_x_145) ;  /* 0x0000075000067945 */ /* 0x000fe20003800200 */
[----:B------:R-:W-:Y:S01]  /*a9b0*/  UIADD3 UR4, UPT, UPT, UR4, 0x180c, URZ ;  /* 0x0000180c04047890 */ /* 0x000fe2000fffe0ff */
[----:B------:R-:W-:Y:S01]  /*a9c0*/  PLOP3.LUT P0, PT, PT, PT, PT, 0x8, 0x80 ;  /* 0x000000000080781c */ /* 0x000fe20003f0e170 */
[----:B------:R-:W-:Y:S01]  /*a9d0*/  IMAD.MOV.U32 R22, RZ, RZ, RZ ;  /* 0x000000ffff167224 */ /* 0x000fe200078e00ff */
[----:B------:R-:W-:Y:S01]  /*a9e0*/  PRMT R24, RZ, 0x7610, R24 ;  /* 0x00007610ff187816 */ /* 0x000fe20000000018 */
[----:B---34-:R-:W-:Y:S01]  /*a9f0*/  IMAD.MOV.U32 R23, RZ, RZ, 0xffc ;  /* 0x00000ffcff177424 */ /* 0x018fe200078e00ff */
[----:B------:R-:W-:Y:S01]  /*aa00*/  PRMT R15, R8, 0x7610, R15 ;  /* 0x00007610080f7816 */ /* 0x000fe2000000000f */
[----:B0-----:R-:W-:-:S04]  /*aa10*/  ULEA UR4, UR5, UR4, 0x18 ;  /* 0x0000000405047291 */ /* 0x001fc8000f8ec0ff */
[----:B------:R-:W-:-:S06]  /*aa20*/  UIADD3 UR4, UPT, UPT, UR4, 0x100c, URZ ;  /* 0x0000100c04047890 */ /* 0x000fcc000fffe0ff */
[----:B------:R-:W-:-:S07]  /*aa30*/  IMAD.U32 R14, RZ, RZ, UR4 ;  /* 0x00000004ff0e7e24 */ /* 0x000fce000f8e00ff */
.L_x_146:
[----:B0-----:R-:W0:Y:S01]  /*aa40*/  LDS.64 R18, [R2+0x8] ;  /* 0x0000080002127984 */ /* 0x001e220000000a00 */
[----:B------:R-:W-:-:S05]  /*aa50*/  LOP3.LUT R25, R15, 0xff, RZ, 0xc0, !PT ;  /* 0x000000ff0f197812 */ /* 0x000fca00078ec0ff */
[----:B0-----:R-:W-:-:S05]  /*aa60*/  IMAD.WIDE.U32 R18, R25, 0x4, R18 ;  /* 0x0000000419127825 */ /* 0x001fca00078e0012 */
[----:B------:R0:W2:Y:S01]  /*aa70*/  LD.E R26, desc[UR36][R18.64] ;  /* 0x00000024121a7980 */ /* 0x0000a2000c101900 */
[----:B------:R-:W1:Y:S01]  /*aa80*/  S2UR UR5, SR_CgaCtaId ;  /* 0x00000000000579c3 */ /* 0x000e620000008800 */
[----:B------:R-:W-:Y:S01]  /*aa90*/  UMOV UR4, 0x400 ;  /* 0x0000040000047882 */ /* 0x000fe20000000000 */
[----:B------:R-:W-:Y:S02]  /*aaa0*/  ISETP.NE.AND P3, PT, R23, 0xffc, PT ;  /* 0x00000ffc1700780c */ /* 0x000fe40003f65270 */
[----:B------:R-:W-:Y:S01]  /*aab0*/  CS2R R28, SRZ ;  /* 0x00000000001c7805 */ /* 0x000fe2000001ff00 */
[C---:B------:R-:W-:Y:S01]  /*aac0*/  IMAD.SHL.U32 R27, R25.reuse, 0x4, RZ ;  /* 0x00000004191b7824 */ /* 0x040fe200078e00ff */
[----:B------:R-:W-:-:S09]  /*aad0*/  SHF.L.U64.HI R25, R25, 0x2, RZ ;  /* 0x0000000219197819 */ /* 0x000fd200000102ff */
[----:B------:R-:W3:Y:S01]  /*aae0*/  @P3 LDS R20, [R14+-0x10] ;  /* 0xfffff0000e143984 */ /* 0x000ee20000000800 */
[----:B-1----:R-:W-:-:S09]  /*aaf0*/  ULEA UR4, UR5, UR4, 0x18 ;  /* 0x0000000405047291 */ /* 0x002fd2000f8ec0ff */
[----:B------:R-:W1:Y:S01]  /*ab00*/  LDS.U8 R21, [UR4+0x1800] ;  /* 0x00180004ff157984 */ /* 0x000e620008000000 */
[----:B---3--:R-:W-:Y:S02]  /*ab10*/  @P3 SHF.R.U32.HI R29, RZ, R13, R20 ;  /* 0x0000000dff1d3219 */ /* 0x008fe40000011614 */
[----:B0-----:R-:W-:-:S05]  /*ab20*/  IADD3 R18, P3, PT, R16, R27, RZ ;  /* 0x0000001b10127210 */ /* 0x001fca0007f7e0ff */
[----:B------:R-:W-:Y:S01]  /*ab30*/  IMAD.X R19, R17, 0x1, R25, P3 ;  /* 0x0000000111137824 */ /* 0x000fe200018e0619 */
[----:B-1----:R-:W-:-:S13]  /*ab40*/  ISETP.NE.AND P4, PT, R22, R21, PT ;  /* 0x000000151600720c */ /* 0x002fda0003f85270 */
[----:B------:R-:W0:Y:S02]  /*ab50*/  @P4 LDS R21, [R14+-0xc] ;  /* 0xfffff4000e154984 */ /* 0x000e240000000800 */
[----:B0-----:R-:W-:-:S04]  /*ab60*/  @P4 SHF.L.U32 R28, R21, R12, RZ ;  /* 0x0000000c151c4219 */ /* 0x001fc800000006ff */
[----:B------:R-:W-:-:S05]  /*ab70*/  LOP3.LUT R29, R28, R29, RZ, 0xfc, !PT ;  /* 0x0000001d1c1d7212 */ /* 0x000fca00078efcff */
        /* <DEDUP_REMOVED lines=9> */
[----:B------:R0:W2:Y:S01]  /*ac10*/  LD.E R28, desc[UR36][R20.64+0x4] ;  /* 0x00000424141c7980 */ /* 0x0000a2000c101900 */
[----:B------:R-:W-:Y:S01]  /*ac20*/  VIADD R30, R22, 0x1 ;  /* 0x00000001161e7836 */ /* 0x000fe20000000000 */
[----:B------:R-:W-:Y:S01]  /*ac30*/  ISETP.GE.U32.AND P4, PT, R26, R29, PT ;  /* 0x0000001d1a00720c */ /* 0x000fe20003f86070 */
[----:B------:R-:W-:-:S03]  /*ac40*/  IMAD.MOV.U32 R29, RZ, RZ, RZ ;  /* 0x000000ffff1d7224 */ /* 0x000fc600078e00ff */
[----:B-1----:R-:W-:Y:S02]  /*ac50*/  ISETP.NE.AND P5, PT, R30, R33, PT ;  /* 0x000000211e00720c */ /* 0x002fe40003fa5270 */
[----:B------:R-:W0:Y:S01]  /*ac60*/  LDS R30, [R14+-0xc] ;  /* 0xfffff4000e1e7984 */ /* 0x000e220000000800 */
[----:B------:R-:W-:Y:S02]  /*ac70*/  SEL R26, RZ, 0xffffffff, P4 ;  /* 0xffffffffff1a7807 */ /* 0x000fe40002000000 */
[----:B------:R-:W-:-:S04]  /*ac80*/  @P0 SEL R26, RZ, 0xffffffff, !P3 ;  /* 0xffffffffff1a0807 */ /* 0x000fc80005800000 */
[----:B------:R-:W-:-:S04]  /*ac90*/  LOP3.LUT R26, R26, 0x1, RZ, 0xc0, !PT ;  /* 0x000000011a1a7812 */ /* 0x000fc800078ec0ff */
[----:B------:R-:W1:Y:S01]  /*aca0*/  @P5 LDS R33, [R14+-0x8] ;  /* 0xfffff8000e215984 */ /* 0x000e620000000800 */
[----:B------:R-:W-:Y:S02]  /*acb0*/  ISETP.NE.U32.AND P0, PT, R26, 0x1, PT ;  /* 0x000000011a00780c */ /* 0x000fe40003f05070 */
[----:B0-----:R-:W-:Y:S02]  /*acc0*/  SHF.R.U32.HI R20, RZ, R13, R30 ;  /* 0x0000000dff147219 */ /* 0x001fe4000001161e */
[----:B-1----:R-:W-:-:S04]  /*acd0*/  @P5 SHF.L.U32 R29, R33, R12, RZ ;  /* 0x0000000c211d5219 */ /* 0x002fc800000006ff */
[----:B------:R-:W-:-:S05]  /*ace0*/  LOP3.LUT R29, R29, R20, RZ, 0xfc, !PT ;  /* 0x000000141d1d7212 */ /* 0x000fca00078efcff */
[----:B--2---:R-:W-:-:S04]  /*acf0*/  IMAD.IADD R20, R28, 0x1, -R29 ;  /* 0x000000011c147824 */ /* 0x004fc800078e0a1d */
[----:B------:R-:W-:-:S05]  /*ad00*/  VIADD R31, R20, 0xffffffff ;  /* 0xffffffff141f7836 */ /* 0x000fca0000000000 */
[----:B------:R-:W-:Y:S01]  /*ad10*/  ISETP.GE.U32.AND P3, PT, R31, R28, PT ;  /* 0x0000001c1f00720c */ /* 0x000fe20003f66070 */
[----:B------:R-:W-:-:S05]  /*ad20*/  @P0 IMAD.MOV R31, RZ, RZ, R20 ;  /* 0x000000ffff1f0224 */ /* 0x000fca00078e0214 */
        /* <DEDUP_REMOVED lines=12> */
[----:B------:R-:W-:-:S04]  /*adf0*/  @!P0 SEL R28, RZ, 0xffffffff, !P3 ;  /* 0xffffffffff1c8807 */ /* 0x000fc80005800000 */
        /* <DEDUP_REMOVED lines=18> */
[----:B------:R-:W-:Y:S02]  /*af20*/  IMAD.MOV.U32 R26, RZ, RZ, RZ ;  /* 0x000000ffff1a7224 */ /* 0x000fe400078e00ff */
[----:B------:R-:W-:Y:S01]  /*af30*/  VIADD R24, R24, 0x4 ;  /* 0x0000000418187836 */ /* 0x000fe20000000000 */
[----:B-1----:R-:W-:Y:S01]  /*af40*/  ISETP.NE.AND P5, PT, R25, R28, PT ;  /* 0x0000001c1900720c */ /* 0x002fe20003fa5270 */
[----:B------:R-:W-:Y:S01]  /*af50*/  VIADD R15, R15, 0x4 ;  /* 0x000000040f0f7836 */ /* 0x000fe20000000000 */
[----:B------:R-:W0:Y:S01]  /*af60*/  LDS R28, [R14+-0x4] ;  /* 0xfffffc000e1c7984 */ /* 0x000e220000000800 */
[----:B------:R-:W-:Y:S01]  /*af70*/  SEL R25, RZ, 0xffffffff, P4 ;  /* 0xffffffffff197807 */ /* 0x000fe20002000000 */
[----:B------:R-:W-:Y:S01]  /*af80*/  VIADD R23, R23, 0x10 ;  /* 0x0000001017177836 */ /* 0x000fe20000000000 */
[----:B------:R-:W-:Y:S01]  /*af90*/  @!P0 SEL R25, RZ, 0xffffffff, !P3 ;  /* 0xffffffffff198807 */ /* 0x000fe20005800000 */
[----:B------:R-:W-:-:S03]  /*afa0*/  VIADD R22, R22, 0x4 ;  /* 0x0000000416167836 */ /* 0x000fc60000000000 */
[----:B------:R-:W-:-:S04]  /*afb0*/  LOP3.LUT R25, R25, 0x1, RZ, 0xc0, !PT ;  /* 0x0000000119197812 */ /* 0x000fc800078ec0ff */
[----:B------:R1:W3:Y:S01]  /*afc0*/  @P5 LDS R27, [R14] ;  /* 0x000000000e1b5984 */ /* 0x0002e20000000800 */
[----:B------:R-:W-:Y:S01]  /*afd0*/  ISETP.NE.U32.AND P4, PT, R25, 0x1, PT ;  /* 0x000000011900780c */ /* 0x000fe20003f85070 */
[----:B-1----:R-:W-:Y:S01]  /*afe0*/  VIADD R14, R14, 0x10 ;  /* 0x000000100e0e7836 */ /* 0x002fe20000000000 */
[----:B0-----:R-:W-:Y:S02]  /*aff0*/  SHF.R.U32.HI R21, RZ, R13, R28 ;  /* 0x0000000dff157219 */ /* 0x001fe4000001161c */
[----:B---3--:R-:W-:-:S04]  /*b000*/  @P5 SHF.L.U32 R26, R27, R12, RZ ;  /* 0x0000000c1b1a5219 */ /* 0x008fc800000006ff */
[----:B------:R-:W-:Y:S02]  /*b010*/  LOP3.LUT R21, R26, R21, RZ, 0xfc, !PT ;  /* 0x000000151a157212 */ /* 0x000fe400078efcff */
[----:B------:R-:W-:-:S03]  /*b020*/  LOP3.LUT R26, R24, 0xff, RZ, 0xc0, !PT ;  /* 0x000000ff181a7812 */ /* 0x000fc600078ec0ff */
[C---:B--2---:R-:W-:Y:S01]  /*b030*/  IMAD.IADD R20, R30.reuse, 0x1, -R21 ;  /* 0x000000011e147824 */ /* 0x044fe200078e0a15 */
        /* <DEDUP_REMOVED lines=12> */
.L_x_145:
[----:B------:R-:W-:Y:S05]  /*b100*/  @!P2 BRA `(.L_x_142) ;  /* 0x000000040080a947 */ /* 0x000fea0003800000 */
[C---:B------:R-:W-:Y:S02]  /*b110*/  LOP3.LUT P3, RZ, R3.reuse, 0x3, RZ, 0xc0, !PT ;  /* 0x0000000303ff7812 */ /* 0x040fe4000786c0ff */
[----:B------:R-:W-:-:S04]  /*b120*/  LOP3.LUT R14, R3, 0x1, RZ, 0xc0, !PT ;  /* 0x00000001030e7812 */ /* 0x000fc800078ec0ff */
[----:B------:R-:W-:-:S07]  /*b130*/  ISETP.NE.U32.AND P2, PT, R14, 0x1, PT ;  /* 0x000000010e00780c */ /* 0x000fce0003f45070 */
[----:B------:R-:W-:Y:S06]  /*b140*/  @!P3 BRA `(.L_x_147) ;  /* 0x0000000000e8b947 */ /* 0x000fec0003800000 */
[----:B0-----:R-:W0:Y:S01]  /*b150*/  LDS.64 R18, [R2+0x8] ;  /* 0x0000080002127984 */ /* 0x001e220000000a00 */
[----:B------:R-:W-:-:S05]  /*b160*/  LOP3.LUT R31, R15, 0xff, RZ, 0xc0, !PT ;  /* 0x000000ff0f1f7812 */ /* 0x000fca00078ec0ff */
[----:B0-----:R-:W-:-:S05]  /*b170*/  IMAD.WIDE.U32 R18, R31, 0x4, R18 ;  /* 0x000000041f127825 */ /* 0x001fca00078e0012 */
[----:B------:R0:W2:Y:S01]  /*b180*/  LD.E R14, desc[UR36][R18.64] ;  /* 0x00000024120e7980 */ /* 0x0000a2000c101900 */
[----:B------:R-:W1:Y:S01]  /*b190*/  S2UR UR5, SR_CgaCtaId ;  /* 0x00000000000579c3 */ /* 0x000e620000008800 */
[----:B------:R-:W-:Y:S01]  /*b1a0*/  UMOV UR4, 0x400 ;  /* 0x0000040000047882 */ /* 0x000fe20000000000 */
[----:B------:R-:W-:Y:S01]  /*b1b0*/  ISETP.NE.AND P3, PT, R22, RZ, PT ;  /* 0x000000ff1600720c */ /* 0x000fe20003f65270 */
[C---:B------:R-:W-:Y:S01]  /*b1c0*/  IMAD.SHL.U32 R29, R31.reuse, 0x4, RZ ;  /* 0x000000041f1d7824 */ /* 0x040fe200078e00ff */
[----:B------:R-:W-:Y:S02]  /*b1d0*/  SHF.L.U64.HI R31, R31, 0x2, RZ ;  /* 0x000000021f1f7819 */ /* 0x000fe400000102ff */
[----:B0-----:R-:W-:Y:S01]  /*b1e0*/  CS2R R18, SRZ ;  /* 0x0000000000127805 */ /* 0x001fe2000001ff00 */
[----:B-1----:R-:W-:Y:S02]  /*b1f0*/  ULEA UR6, UR5, UR4, 0x18 ;  /* 0x0000000405067291 */ /* 0x002fe4000f8ec0ff */
[----:B------:R-:W-:-:S04]  /*b200*/  UIADD3 UR4, UPT, UPT, UR4, 0x180c, URZ ;  /* 0x0000180c04047890 */ /* 0x000fc8000fffe0ff */
[----:B------:R-:W-:-:S03]  /*b210*/  ULEA UR4, UR5, UR4, 0x18 ;  /* 0x0000000405047291 */ /* 0x000fc6000f8ec0ff */
[----:B---34-:R-:W0:Y:S03]  /*b220*/  LDS.U8 R21, [UR6+0x1800] ;  /* 0x00180006ff157984 */ /* 0x018e260008000000 */
[----:B------:R-:W-:-:S05]  /*b230*/  LEA R23, R22, UR4, 0x2 ;  /* 0x0000000416177c11 */ /* 0x000fca000f8e10ff */
[----:B------:R-:W1:Y:S01]  /*b240*/  @P3 LDS R20, [R23+0xffc] ;  /* 0x000ffc0017143984 */ /* 0x000e620000000800 */
[----:B0-----:R-:W-:Y:S02]  /*b250*/  ISETP.NE.AND P4, PT, R22, R21, PT ;  /* 0x000000151600720c */ /* 0x001fe40003f85270 */
[----:B-1----:R-:W-:-:S11]  /*b260*/  @P3 SHF.R.U32.HI R18, RZ, R13, R20 ;  /* 0x0000000dff123219 */ /* 0x002fd60000011614 */
[----:B------:R-:W0:Y:S02]  /*b270*/  @P4 LDS R21, [R23+0x1000] ;  /* 0x0010000017154984 */ /* 0x000e240000000800 */
[----:B0-----:R-:W-:-:S04]  /*b280*/  @P4 SHF.L.U32 R19, R21, R12, RZ ;  /* 0x0000000c15134219 */ /* 0x001fc800000006ff */
[----:B------:R-:W-:Y:S02]  /*b290*/  LOP3.LUT R25, R19, R18, RZ, 0xfc, !PT ;  /* 0x0000001213197212 */ /* 0x000fe400078efcff */
[----:B------:R-:W-:-:S05]  /*b2a0*/  IADD3 R18, P3, PT, R16, R29, RZ ;  /* 0x0000001d10127210 */ /* 0x000fca0007f7e0ff */
[----:B------:R-:W-:Y:S02]  /*b2b0*/  IMAD.X R19, R17, 0x1, R31, P3 ;  /* 0x0000000111137824 */ /* 0x000fe400018e061f */
[----:B--2---:R-:W-:-:S04]  /*b2c0*/  IMAD.IADD R20, R14, 0x1, -R25 ;  /* 0x000000010e147824 */ /* 0x004fc800078e0a19 */
[----:B------:R-:W-:-:S05]  /*b2d0*/  VIADD R27, R20, 0xffffffff ;  /* 0xffffffff141b7836 */ /* 0x000fca0000000000 */
[----:B------:R-:W-:Y:S01]  /*b2e0*/  ISETP.GE.U32.AND P3, PT, R27, R14, PT ;  /* 0x0000000e1b00720c */ /* 0x000fe20003f66070 */
[----:B------:R-:W-:-:S05]  /*b2f0*/  @!P0 IMAD.MOV R27, RZ, RZ, R20 ;  /* 0x000000ffff1b8224 */ /* 0x000fca00078e0214 */
[----:B------:R-:W-:Y:S04]  /*b300*/  ST.E desc[UR36][R18.64], R27 ;  /* 0x0000001b12007985 */ /* 0x000fe8000c101924 */
[----:B------:R-:W0:Y:S01]  /*b310*/  LDS.64 R20, [R2+0x8] ;  /* 0x0000080002147984 */ /* 0x000e220000000a00 */
[----:B------:R-:W-:-:S03]  /*b320*/  VIADD R24, R22, 0x1 ;  /* 0x0000000116187836 */ /* 0x000fc60000000000 */
[----:B------:R-:W1:Y:S01]  /*b330*/  LDS R26, [R23+0x1000] ;  /* 0x00100000171a7984 */ /* 0x000e620000000800 */
[----:B0-----:R-:W-:-:S03]  /*b340*/  IADD3 R20, P4, PT, R20, R29, RZ ;  /* 0x0000001d14147210 */ /* 0x001fc60007f9e0ff */
[----:B------:R-:W0:Y:S02]  /*b350*/  LDS.U8 R29, [UR6+0x1800] ;  /* 0x00180006ff1d7984 */ /* 0x000e240008000000 */
[----:B------:R-:W-:-:S05]  /*b360*/  IMAD.X R21, R21, 0x1, R31, P4 ;  /* 0x0000000115157824 */ /* 0x000fca00020e061f */
[----:B------:R1:W2:Y:S01]  /*b370*/  LD.E R20, desc[UR36][R20.64+0x4] ;  /* 0x0000042414147980 */ /* 0x0002a2000c101900 */
[----:B------:R-:W-:Y:S01]  /*b380*/  ISETP.GE.U32.AND P4, PT, R14, R25, PT ;  /* 0x000000190e00720c */ /* 0x000fe20003f86070 */
[----:B------:R-:W-:Y:S02]  /*b390*/  VIADD R15, R15, 0x2 ;  /* 0x000000020f0f7836 */ /* 0x000fe40000000000 */
[----:B------:R-:W-:Y:S01]  /*b3a0*/  VIADD R22, R22, 0x2 ;  /* 0x0000000216167836 */ /* 0x000fe20000000000 */
[----:B------:R-:W-:Y:S02]  /*b3b0*/  SEL R14, RZ, 0xffffffff, P4 ;  /* 0xffffffffff0e7807 */ /* 0x000fe40002000000 */
[----:B------:R-:W-:Y:S02]  /*b3c0*/  @P0 SEL R14, RZ, 0xffffffff, !P3 ;  /* 0xffffffffff0e0807 */ /* 0x000fe40005800000 */
[----:B-1----:R-:W-:Y:S02]  /*b3d0*/  SHF.R.U32.HI R21, RZ, R13, R26 ;  /* 0x0000000dff157219 */ /* 0x002fe4000001161a */
[----:B------:R-:W-:-:S04]  /*b3e0*/  LOP3.LUT R14, R14, 0x1, RZ, 0xc0, !PT ;  /* 0x000000010e0e7812 */ /* 0x000fc800078ec0ff */
[----:B------:R-:W-:Y:S02]  /*b3f0*/  ISETP.NE.U32.AND P4, PT, R14, 0x1, PT ;  /* 0x000000010e00780c */ /* 0x000fe40003f85070 */
[----:B0-----:R-:W-:Y:S01]  /*b400*/  ISETP.NE.AND P5, PT, R24, R29, PT ;  /* 0x0000001d1800720c */ /* 0x001fe20003fa5270 */
[----:B------:R-:W-:-:S12]  /*b410*/  IMAD.MOV.U32 R24, RZ, RZ, RZ ;  /* 0x000000ffff187224 */ /* 0x000fd800078e00ff */
        /* <DEDUP_REMOVED lines=13> */
.L_x_147:
[----:B------:R-:W-:Y:S05]  /*b4f0*/  @!P2 BRA `(.L_x_142) ;  /* 0x000000000084a947 */ /* 0x000fea0003800000 */
[----:B01----:R-:W0:Y:S01]  /*b500*/  LDS.64 R18, [R2+0x8] ;  /* 0x0000080002127984 */ /* 0x003e220000000a00 */
[----:B------:R-:W-:-:S05]  /*b510*/  LOP3.LUT R25, R15, 0xff, RZ, 0xc0, !PT ;  /* 0x000000ff0f197812 */ /* 0x000fca00078ec0ff */
[----:B0-----:R-:W-:-:S05]  /*b520*/  IMAD.WIDE.U32 R18, R25, 0x4, R18 ;  /* 0x0000000419127825 */ /* 0x001fca00078e0012 */
[----:B---34-:R0:W2:Y:S01]  /*b530*/  LD.E R23, desc[UR36][R18.64] ;  /* 0x0000002412177980 */ /* 0x0180a2000c101900 */
[----:B------:R-:W1:Y:S01]  /*b540*/  S2UR UR5, SR_CgaCtaId ;  /* 0x00000000000579c3 */ /* 0x000e620000008800 */
[----:B------:R-:W-:Y:S01]  /*b550*/  UMOV UR4, 0x400 ;  /* 0x0000040000047882 */ /* 0x000fe20000000000 */
[----:B------:R-:W-:Y:S01]  /*b560*/  ISETP.NE.AND P2, PT, R22, RZ, PT ;  /* 0x000000ff1600720c */ /* 0x000fe20003f45270 */
[----:B------:R-:W-:Y:S02]  /*b570*/  IMAD.MOV.U32 R14, RZ, RZ, RZ ;  /* 0x000000ffff0e7224 */ /* 0x000fe400078e00ff */
[----:B------:R-:W-:Y:S02]  /*b580*/  VIADD R15, R15, 0x1 ;  /* 0x000000010f0f7836 */ /* 0x000fe40000000000 */
[----:B0-----:R-:W-:Y:S01]  /*b590*/  IMAD.MOV.U32 R19, RZ, RZ, RZ ;  /* 0x000000ffff137224 */ /* 0x001fe200078e00ff */
[----:B-1----:R-:W-:Y:S02]  /*b5a0*/  ULEA UR6, UR5, UR4, 0x18 ;  /* 0x0000000405067291 */ /* 0x002fe4000f8ec0ff */
[----:B------:R-:W-:-:S04]  /*b5b0*/  UIADD3 UR4, UPT, UPT, UR4, 0x180c, URZ ;  /* 0x0000180c04047890 */ /* 0x000fc8000fffe0ff */
[----:B------:R-:W-:-:S03]  /*b5c0*/  ULEA UR4, UR5, UR4, 0x18 ;  /* 0x0000000405047291 */ /* 0x000fc6000f8ec0ff */
[----:B------:R-:W0:Y:S02]  /*b5d0*/  LDS.U8 R21, [UR6+0x1800] ;  /* 0x00180006ff157984 */ /* 0x000e240008000000 */
[C---:B0-----:R-:W-:Y:S02]  /*b5e0*/  ISETP.NE.AND P3, PT, R22.reuse, R21, PT ;  /* 0x000000151600720c */ /* 0x041fe40003f65270 */
[----:B------:R-:W-:-:S05]  /*b5f0*/  LEA R22, R22, UR4, 0x2 ;  /* 0x0000000416167c11 */ /* 0x000fca000f8e10ff */
[----:B------:R-:W0:Y:S06]  /*b600*/  @P2 LDS R20, [R22+0xffc] ;  /* 0x000ffc0016142984 */ /* 0x000e2c0000000800 */
[----:B------:R-:W1:Y:S01]  /*b610*/  @P3 LDS R21, [R22+0x1000] ;  /* 0x0010000016153984 */ /* 0x000e620000000800 */
[----:B0-----:R-:W-:Y:S02]  /*b620*/  @P2 SHF.R.U32.HI R14, RZ, R13, R20 ;  /* 0x0000000dff0e2219 */ /* 0x001fe40000011614 */
[----:B-1----:R-:W-:Y:S02]  /*b630*/  @P3 SHF.L.U32 R19, R21, R12, RZ ;  /* 0x0000000c15133219 */ /* 0x002fe400000006ff */
[----:B------:R-:W-:-:S02]  /*b640*/  LEA R12, P2, R25, R16, 0x2 ;  /* 0x00000010190c7211 */ /* 0x000fc400078410ff */
[----:B------:R-:W-:Y:S02]  /*b650*/  LOP3.LUT R14, R19, R14, RZ, 0xfc, !PT ;  /* 0x0000000e130e7212 */ /* 0x000fe400078efcff */
[----:B------:R-:W-:-:S03]  /*b660*/  LEA.HI.X R13, R25, R17, RZ, 0x2, P2 ;  /* 0x00000011190d7211 */ /* 0x000fc600010f14ff */
        /* <DEDUP_REMOVED lines=10> */
.L_x_142:
[----:B------:R-:W-:Y:S05]  /*b710*/  BSYNC.RECONVERGENT B5 ;  /* 0x0000000000057941 */ /* 0x000fea0003800200 */
.L_x_137:
[----:B012---:R-:W-:Y:S01]  /*b720*/  PRMT R13, R15, 0x8880, RZ ;  /* 0x000088800f0d7816 */ /* 0x007fe200000000ff */
[----:B------:R-:W-:Y:S01]  /*b730*/  BSSY.RECONVERGENT B5, `(.L_x_148) ;  /* 0x0000013000057945 */ /* 0x000fe20003800200 */
[----:B---34-:R-:W-:Y:S02]  /*b740*/  PRMT R20, R10, 0x8880, RZ ;  /* 0x000088800a147816 */ /* 0x018fe400000000ff */
[----:B------:R-:W-:-:S13]  /*b750*/  ISETP.GE.OR P2, PT, R13, R0, !P0 ;  /* 0x000000000d00720c */ /* 0x000fda0004746670 */
[----:B------:R-:W-:Y:S05]  /*b760*/  @P2 BRA `(.L_x_149) ;  /* 0x00000000003c2947 */ /* 0x000fea0003800000 */
.L_x_150:
[----:B0-----:R-:W0:Y:S01]  /*b770*/  LDS.64 R12, [R2+0x8] ;  /* 0x00000800020c7984 */ /* 0x001e220000000a00 */
[----:B------:R-:W-:-:S05]  /*b780*/  LOP3.LUT R19, R15, 0xff, RZ, 0xc0, !PT ;  /* 0x000000ff0f137812 */ /* 0x000fca00078ec0ff */
[----:B0-----:R-:W-:-:S06]  /*b790*/  IMAD.WIDE.U32 R12, R19, 0x4, R12 ;  /* 0x00000004130c7825 */ /* 0x001fcc00078e000c */
[----:B------:R-:W2:Y:S01]  /*b7a0*/  LD.E R12, desc[UR36][R12.64] ;  /* 0x000000240c0c7980 */ /* 0x000ea2000c101900 */
[----:B------:R-:W-:-:S04]  /*b7b0*/  IMAD.WIDE.U32 R18, R19, 0x4, R16 ;  /* 0x0000000413127825 */ /* 0x000fc800078e0010 */
        /* <DEDUP_REMOVED lines=10> */
.L_x_149:
[----:B------:R-:W-:Y:S05]  /*b860*/  BSYNC.RECONVERGENT B5 ;  /* 0x0000000000057941 */ /* 0x000fea0003800200 */
.L_x_148:
[----:B------:R-:W-:Y:S01]  /*b870*/  PRMT R13, R15, 0x8880, RZ ;  /* 0x000088800f0d7816 */ /* 0x000fe200000000ff */
[----:B------:R-:W-:Y:S03]  /*b880*/  BSSY.RECONVERGENT B5, `(.L_x_151) ;  /* 0x000000e000057945 */ /* 0x000fe60003800200 */
[----:B------:R-:W-:-:S13]  /*b890*/  ISETP.LT.OR P0, PT, R13, R20, P0 ;  /* 0x000000140d00720c */ /* 0x000fda0000701670 */
[----:B------:R-:W-:Y:S05]  /*b8a0*/  @P0 BRA `(.L_x_152) ;  /* 0x00000000002c0947 */ /* 0x000fea0003800000 */
.L_x_153:
[----:B------:R-:W-:Y:S01]  /*b8b0*/  VIADD R14, R15, 0xffffffff ;  /* 0xffffffff0f0e7836 */ /* 0x000fe20000000000 */
[----:B01----:R-:W0:Y:S04]  /*b8c0*/  LDS.64 R18, [R2+0x8] ;  /* 0x0000080002127984 */ /* 0x003e280000000a00 */
[----:B------:R-:W-:-:S05]  /*b8d0*/  LOP3.LUT R21, R14, 0xff, RZ, 0xc0, !PT ;  /* 0x000000ff0e157812 */ /* 0x000fca00078ec0ff */
[----:B------:R-:W-:-:S06]  /*b8e0*/  IMAD.WIDE.U32 R12, R21, 0x4, R16 ;  /* 0x00000004150c7825 */ /* 0x000fcc00078e0010 */
[----:B------:R-:W2:Y:S01]  /*b8f0*/  LD.E R13, desc[UR36][R12.64] ;  /* 0x000000240c0d7980 */ /* 0x000ea2000c101900 */
[----:B------:R-:W-:-:S04]  /*b900*/  PRMT R15, R15, 0x8880, RZ ;  /* 0x000088800f0f7816 */ /* 0x000fc800000000ff */
[----:B------:R-:W-:Y:S02]  /*b910*/  ISETP.GT.AND P0, PT, R15, R20, PT ;  /* 0x000000140f00720c */ /* 0x000fe40003f04270 */
[----:B------:R-:W-:Y:S01]  /*b920*/  PRMT R15, R14, 0x7610, R15 ;  /* 0x000076100e0f7816 */ /* 0x000fe2000000000f */
[----:B0-----:R-:W-:-:S05]  /*b930*/  IMAD.WIDE.U32 R18, R21, 0x4, R18 ;  /* 0x0000000415127825 */ /* 0x001fca00078e0012 */
[----:B--2---:R1:W-:Y:S05]  /*b940*/  ST.E desc[UR36][R18.64], R13 ;  /* 0x0000000d12007985 */ /* 0x0043ea000c101924 */
[----:B------:R-:W-:Y:S05]  /*b950*/  @P0 BRA `(.L_x_153) ;  /* 0xfffffffc00d40947 */ /* 0x000fea000383ffff */
.L_x_152:
[----:B------:R-:W-:Y:S05]  /*b960*/  BSYNC.RECONVERGENT B5 ;  /* 0x0000000000057941 */ /* 0x000fea0003800200 */
.L_x_151:
[----:B------:R-:W-:Y:S05]  /*b970*/  @P1 BRA `(.L_x_154) ;  /* 0xffffffd8002c1947 */ /* 0x000fea000383ffff */
[----:B------:R-:W-:Y:S05]  /*b980*/  BSYNC.RECONVERGENT B1 ;  /* 0x0000000000017941 */ /* 0x000fea0003800200 */
.L_x_136:
[----:B------:R-:W-:-:S04]  /*b990*/  PRMT R10, R10, 0x8880, RZ ;  /* 0x000088800a0a7816 */ /* 0x000fc800000000ff */
[----:B------:R-:W-:-:S13]  /*b9a0*/  ISETP.GT.AND P0, PT, R10, 0x1, PT ;  /* 0x000000010a00780c */ /* 0x000fda0003f04270 */
[----:B------:R-:W-:Y:S05]  /*b9b0*/  @P0 BRA `(.L_x_155) ;  /* 0xffffffd800080947 */ /* 0x000fea000383ffff */
[----:B------:R-:W-:Y:S05]  /*b9c0*/  BSYNC.RECONVERGENT B2 ;  /* 0x0000000000027941 */ /* 0x000fea0003800200 */
.L_x_135:
[----:B------:R2:W3:Y:S02]  /*b9d0*/  LDS.U8 R9, [R2] ;  /* 0x0000000002097984 */ /* 0x0004e40000000000 */
.L_x_134:
[----:B------:R-:W-:Y:S05]  /*b9e0*/  BSYNC.RECONVERGENT B3 ;  /* 0x0000000000037941 */ /* 0x000fea0003800200 */
.L_x_133:
[----:B---3--:R-:W-:-:S04]  /*b9f0*/  PRMT R0, R9, 0x8880, RZ ;  /* 0x0000888009007816 */ /* 0x008fc800000000ff */
[----:B------:R-:W-:-:S13]  /*ba00*/  ISETP.GE.AND P0, PT, R0, 0x1, PT ;  /* 0x000000010000780c */ /* 0x000fda0003f06270 */
[----:B------:R-:W-:Y:S05]  /*ba10*/  @!P0 BRA `(.L_x_132) ;  /* 0x00000000003c8947 */ /* 0x000fea0003800000 */
[----:B------:R3:W0:Y:S01]  /*ba20*/  LDS.64 R4, [R2+0x8] ;  /* 0x0000080002047984 */ /* 0x0006220000000a00 */
[----:B------:R-:W-:-:S07]  /*ba30*/  PRMT R0, R9, 0x7610, R0 ;  /* 0x0000761009007816 */ /* 0x000fce0000000000 */
.L_x_156:
        /* <DEDUP_REMOVED lines=13> */
.L_x_132:
[----:B------:R-:W-:Y:S05]  /*bb10*/  BSYNC.RECONVERGENT B4 ;  /* 0x0000000000047941 */ /* 0x000fea0003800200 */
.L_x_131:
[----:B------:R-:W0:Y:S01]  /*bb20*/  S2R R0, SR_TID.X ;  /* 0x0000000000007919 */ /* 0x000e220000002100 */
[----:B------:R-:W0:Y:S08]  /*bb30*/  S2UR UR4, SR_CTAID.X ;  /* 0x00000000000479c3 */ /* 0x000e300000002500 */
[----:B------:R-:W0:Y:S08]  /*bb40*/  LDC R3, c[0x0][0x360] ;  /* 0x0000d800ff037b82 */ /* 0x000e300000000800 */
[----:B------:R-:W1:Y:S01]  /*bb50*/  LDC.64 R4, c[0x0][0x398] ;  /* 0x0000e600ff047b82 */ /* 0x000e620000000a00 */
[----:B0-----:R-:W-:Y:S01]  /*bb60*/  IMAD R3, R3, UR4, R0 ;  /* 0x0000000403037c24 */ /* 0x001fe2000f8e0200 */
[----:B------:R-:W-:-:S04]  /*bb70*/  PRMT R0, R9, 0x8880, RZ ;  /* 0x0000888009007816 */ /* 0x000fc800000000ff */
[----:B------:R-:W-:Y:S01]  /*bb80*/  ISETP.GE.AND P0, PT, R0, 0x1, PT ;  /* 0x000000010000780c */ /* 0x000fe20003f06270 */
[----:B-1----:R-:W-:-:S05]  /*bb90*/  IMAD.WIDE R4, R3, 0x10, R4 ;  /* 0x0000001003047825 */ /* 0x002fca00078e0204 */
[----:B------:R0:W-:Y:S07]  /*bba0*/  STG.E.U8 desc[UR36][R4.64], R9 ;  /* 0x0000000904007986 */ /* 0x0001ee000c101124 */
[----:B------:R-:W-:Y:S05]  /*bbb0*/  @!P0 EXIT ;  /* 0x000000000000894d */ /* 0x000fea0003800000 */
[----:B------:R-:W-:-:S07]  /*bbc0*/  IMAD.MOV.U32 R3, RZ, RZ, RZ ;  /* 0x000000ffff037224 */ /* 0x000fce00078e00ff */
.L_x_157:
[----:B------:R-:W1:Y:S04]  /*bbd0*/  LDS.64 R6, [R2+0x8] ;  /* 0x0000080002067984 */ /* 0x000e680000000a00 */
[----:B0-----:R-:W2:Y:S01]  /*bbe0*/  LDG.E.64 R8, desc[UR36][R4.64+0x8] ;  /* 0x0000082404087981 */ /* 0x001ea2000c1e1b00 */
[----:B-1----:R-:W-:-:S06]  /*bbf0*/  IMAD.WIDE.U32 R6, R3, 0x4, R6 ;  /* 0x0000000403067825 */ /* 0x002fcc00078e0006 */
[----:B------:R-:W3:Y:S01]  /*bc00*/  LD.E R7, desc[UR36][R6.64] ;  /* 0x0000002406077980 */ /* 0x000ee2000c101900 */
[----:B--2---:R-:W-:-:S04]  /*bc10*/  IMAD.WIDE.U32 R8, R3, 0x4, R8 ;  /* 0x0000000403087825 */ /* 0x004fc800078e0008 */
[----:B------:R-:W-:Y:S01]  /*bc20*/  VIADD R3, R3, 0x1 ;  /* 0x0000000103037836 */ /* 0x000fe20000000000 */
[----:B---3--:R-:W-:Y:S04]  /*bc30*/  ST.E desc[UR36][R8.64], R7 ;  /* 0x0000000708007985 */ /* 0x008fe8000c101924 */
[----:B------:R-:W0:Y:S02]  /*bc40*/  LDS.S8 R0, [R2] ;  /* 0x0000000002007984 */ /* 0x000e240000000200 */
[----:B0-----:R-:W-:-:S13]  /*bc50*/  ISETP.GE.AND P0, PT, R3, R0, PT ;  /* 0x000000000300720c */ /* 0x001fda0003f06270 */
[----:B------:R-:W-:Y:S05]  /*bc60*/  @!P0 BRA `(.L_x_157) ;  /* 0xfffffffc00d88947 */ /* 0x000fea000383ffff */
[----:B------:R-:W-:Y:S05]  /*bc70*/  EXIT ;  /* 0x000000000000794d */ /* 0x000fea0003800000 */
.L_x_158:
[----:B------:R-:W-:-:S00]  /*bc80*/  BRA `(.L_x_158) ;  /* 0xfffffffc00fc7947 */ /* 0x000fc0000383ffff */
[----:B------:R-:W-:-:S00]  /*bc90*/  NOP ;  /* 0x0000000000007918 */ /* 0x000fc00000000000 */
        /* <DEDUP_REMOVED lines=14> */
.L_x_437:


//--------------------- .text._Z9kernelenkP3bigS0_S0_S0_S0_S0_ --------------------------
	.section	.text._Z9kernelenkP3bigS0_S0_S0_S0_S0_,"ax",@progbits
	.align	128
        .global         _Z9kernelenkP3bigS0_S0_S0_S0_S0_
        .type           _Z9kernelenkP3bigS0_S0_S0_S0_S0_,@function
        .size           _Z9kernelenkP3bigS0_S0_S0_S0_S0_,(.L_x_438 - _Z9kernelenkP3bigS0_S0_S0_S0_S0_)
        .other          _Z9kernelenkP3bigS0_S0_S0_S0_S0_,@"STO_CUDA_ENTRY STV_DEFAULT"
_Z9kernelenkP3bigS0_S0_S0_S0_S0_:
.text._Z9kernelenkP3bigS0_S0_S0_S0_S0_:
        /* <DEDUP_REMOVED lines=8> */
[----:B-1----:R-:W-:-:S07]  /*0080*/  IMAD R22, R3, UR4, R2 ;  /* 0x0000000403167c24 */ /* 0x002fce000f8e0202 */
[----:B------:R-:W1:Y:S01]  /*0090*/  LDC.64 R6, c[0x0][0x390] ;  /* 0x0000e400ff067b82 */ /* 0x000e620000000a00 */
[----:B---3--:R-:W-:-:S05]  /*00a0*/  IMAD.WIDE R14, R22, 0x10, R14 ;  /* 0x00000010160e7825 */ /* 0x008fca00078e020e */
[----:B--2---:R-:W2:Y:S02]  /*00b0*/  LDG.E.U8 R0, desc[UR36][R14.64] ;  /* 0x000000240e007981 */ /* 0x004ea4000c1e1100 */
[----:B------:R-:W3:Y:S01]  /*00c0*/  LDC.64 R4, c[0x0][0x3a0] ;  /* 0x0000e800ff047b82 */ /* 0x000ee20000000a00 */
[----:B----4-:R-:W-:Y:S01]  /*00d0*/  IMAD.WIDE R12, R22, 0x10, R12 ;  /* 0x00000010160c7825 */ /* 0x010fe200078e020c */
[----:B------:R-:W4:Y:S04]  /*00e0*/  LDG.E.64 R10, desc[UR36][R14.64+0x8] ;  /* 0x000008240e0a7981 */ /* 0x000f28000c1e1b00 */
[----:B------:R-:W4:Y:S04]  /*00f0*/  LDG.E.U8 R16, desc[UR36][R12.64] ;  /* 0x000000240c107981 */ /* 0x000f28000c1e1100 */
[----:B-----5:R-:W5:Y:S04]  /*0100*/  LDG.E.U8 R3, desc[UR36][R8.64] ;  /* 0x0000002408037981 */ /* 0x020f68000c1e1100 */
[----:B-1----:R-:W5:Y:S01]  /*0110*/  LDG.E.U8 R17, desc[UR36][R6.64] ;  /* 0x0000002406117981 */ /* 0x002f62000c1e1100 */
[----:B------:R-:W1:Y:S01]  /*0120*/  S2UR UR7, SR_CgaCtaId ;  /* 0x00000000000779c3 */ /* 0x000e620000008800 */
[----:B------:R-:W-:-:S02]  /*0130*/  UMOV UR6, 0x400 ;  /* 0x0000040000067882 */ /* 0x000fc40000000000 */
[----:B---3--:R-:W3:Y:S01]  /*0140*/  LDG.E.U8 R18, desc[UR36][R4.64] ;  /* 0x0000002404127981 */ /* 0x008ee2000c1e1100 */
[----:B------:R-:W-:Y:S01]  /*0150*/  UIADD3 UR38, UPT, UPT, UR6, 0x800, URZ ;  /* 0x0000080006267890 */ /* 0x000fe2000fffe0ff */
[----:B------:R-:W-:Y:S02]  /*0160*/  IMAD.SHL.U32 R23, R2, 0x10, RZ ;  /* 0x0000001002177824 */ /* 0x000fe400078e00ff */
[----:B------:R-:W3:Y:S01]  /*0170*/  LDG.E.64 R12, desc[UR36][R12.64+0x8] ;  /* 0x000008240c0c7981 */ /* 0x000ee2000c1e1b00 */
[----:B------:R-:W-:-:S03]  /*0180*/  UIADD3 UR4, UPT, UPT, UR6, 0x2014, URZ ;  /* 0x0000201406047890 */ /* 0x000fc6000fffe0ff */
[----:B------:R-:W3:Y:S04]  /*0190*/  LDG.E.64 R8, desc[UR36][R8.64+0x8] ;  /* 0x0000082408087981 */ /* 0x000ee8000c1e1b00 */
[----:B------:R-:W3:Y:S04]  /*01a0*/  LDG.E.64 R6, desc[UR36][R6.64+0x8] ;  /* 0x0000082406067981 */ /* 0x000ee8000c1e1b00 */
[----:B------:R-:W3:Y:S01]  /*01b0*/  LDG.E.64 R4, desc[UR36][R4.64+0x8] ;  /* 0x0000082404047981 */ /* 0x000ee2000c1e1b00 */
[----:B-1----:R-:W-:Y:S02]  /*01c0*/  ULEA UR9, UR7, UR6, 0x18 ;  /* 0x0000000607097291 */ /* 0x002fe4000f8ec0ff */
[----:B------:R-:W-:-:S07]  /*01d0*/  ULEA UR38, UR7, UR38, 0x18 ;  /* 0x0000002607267291 */ /* 0x000fce000f8ec0ff */
[----:B--2---:R1:W-:Y:S04]  /*01e0*/  STS.U8 [R23+UR9], R0 ;  /* 0x0000000017007988 */ /* 0x0043e80008000009 */
[----:B----4-:R-:W-:Y:S04]  /*01f0*/  STS.U8 [R23+UR38], R16 ;  /* 0x0000001017007988 */ /* 0x010fe80008000026 */
[----:B-----5:R2:W-:Y:S04]  /*0200*/  STS.U8 [UR9+0x2000], R3 ;  /* 0x00200003ff007988 */ /* 0x0205e80008000009 */
[----:B------:R-:W-:Y:S04]  /*0210*/  STS.U8 [UR9+0x2008], R17 ;  /* 0x00200811ff007988 */ /* 0x000fe80008000009 */
[----:B---3--:R-:W-:Y:S04]  /*0220*/  STS.U8 [UR9+0x2010], R18 ;  /* 0x00201012ff007988 */ /* 0x008fe80008000009 */
[----:B------:R-:W3:Y:S01]  /*0230*/  LD.E R14, desc[UR36][R10.64] ;  /* 0x000000240a0e7980 */ /* 0x000ee2000c101900 */
[----:B------:R-:W-:-:S09]  /*0240*/  ULEA UR4, UR7, UR4, 0x18 ;  /* 0x0000000407047291 */ /* 0x000fd2000f8ec0ff */
[----:B---3--:R3:W-:Y:S04]  /*0250*/  STS [R23+UR4+0x2030], R14 ;  /* 0x0020300e17007988 */ /* 0x0087e80008000804 */
[----:B------:R-:W4:Y:S04]  /*0260*/  LD.E R20, desc[UR36][R12.64] ;  /* 0x000000240c147980 */ /* 0x000f28000c101900 */
[----:B----4-:R-:W-:Y:S04]  /*0270*/  STS [R23+UR4+0x2830], R20 ;  /* 0x0028301417007988 */ /* 0x010fe80008000804 */
[----:B-1----:R-:W4:Y:S04]  /*0280*/  LD.E R0, desc[UR36][R8.64] ;  /* 0x0000002408007980 */ /* 0x002f28000c101900 */
[----:B----4-:R1:W-:Y:S04]  /*0290*/  STS [UR9+0x4014], R0 ;  /* 0x00401400ff007988 */ /* 0x0103e80008000809 */
[----:B--2---:R-:W2:Y:S04]  /*02a0*/  LD.E R3, desc[UR36][R6.64] ;  /* 0x0000002406037980 */ /* 0x004ea8000c101900 */
[----:B--2---:R2:W-:Y:S04]  /*02b0*/  STS [UR9+0x4024], R3 ;  /* 0x00402403ff007988 */ /* 0x0045e80008000809 */
[----:B------:R-:W4:Y:S04]  /*02c0*/  LD.E R15, desc[UR36][R4.64] ;  /* 0x00000024040f7980 */ /* 0x000f28000c101900 */
[----:B----4-:R-:W-:Y:S04]  /*02d0*/  STS [UR9+0x4034], R15 ;  /* 0x0040340fff007988 */ /* 0x010fe80008000809 */
[----:B---3--:R-:W3:Y:S04]  /*02e0*/  LD.E R14, desc[UR36][R10.64+0x4] ;  /* 0x000004240a0e7980 */ /* 0x008ee8000c101900 */
[----:B---3--:R3:W-:Y:S04]  /*02f0*/  STS [R23+UR4+0x2034], R14 ;  /* 0x0020340e17007988 */ /* 0x0087e80008000804 */
[----:B------:R-:W4:Y:S04]  /*0300*/  LD.E R16, desc[UR36][R12.64+0x4] ;  /* 0x000004240c107980 */ /* 0x000f28000c101900 */
[----:B----4-:R4:W-:Y:S04]  /*0310*/  STS [R23+UR4+0x2834], R16 ;  /* 0x0028341017007988 */ /* 0x0109e80008000804 */
[----:B------:R-:W5:Y:S04]  /*0320*/  LD.E R17, desc[UR36][R8.64+0x4] ;  /* 0x0000042408117980 */ /* 0x000f68000c101900 */
[----:B-----5:R-:W-:Y:S04]  /*0330*/  STS [UR9+0x4018], R17 ;  /* 0x00401811ff007988 */ /* 0x020fe80008000809 */
[----:B-1----:R-:W5:Y:S04]  /*0340*/  LD.E R0, desc[UR36][R6.64+0x4] ;  /* 0x0000042406007980 */ /* 0x002f68000c101900 */
[----:B-----5:R1:W-:Y:S04]  /*0350*/  STS [UR9+0x4028], R0 ;  /* 0x00402800ff007988 */ /* 0x0203e80008000809 */
[----:B--2---:R-:W2:Y:S04]  /*0360*/  LD.E R3, desc[UR36][R4.64+0x4] ;  /* 0x0000042404037980 */ /* 0x004ea8000c101900 */
[----:B--2---:R-:W-:Y:S04]  /*0370*/  STS [UR9+0x4038], R3 ;  /* 0x00403803ff007988 */ /* 0x004fe80008000809 */
[----:B------:R-:W2:Y:S04]  /*0380*/  LD.E R18, desc[UR36][R10.64+0x8] ;  /* 0x000008240a127980 */ /* 0x000ea8000c101900 */
[----:B--2---:R2:W-:Y:S04]  /*0390*/  STS [R23+UR4+0x2038], R18 ;  /* 0x0020381217007988 */ /* 0x0045e80008000804 */
[----:B---3--:R-:W3:Y:S04]  /*03a0*/  LD.E R14, desc[UR36][R12.64+0x8] ;  /* 0x000008240c0e7980 */ /* 0x008ee8000c101900 */
[----:B---3--:R-:W-:Y:S04]  /*03b0*/  STS [R23+UR4+0x2838], R14 ;  /* 0x0028380e17007988 */ /* 0x008fe80008000804 */
[----:B------:R-:W3:Y:S04]  /*03c0*/  LD.E R15, desc[UR36][R8.64+0x8] ;  /* 0x00000824080f7980 */ /* 0x000ee8000c101900 */
[----:B---3--:R-:W-:Y:S04]  /*03d0*/  STS [UR9+0x401c], R15 ;  /* 0x00401c0fff007988 */ /* 0x008fe80008000809 */
[----:B----4-:R-:W3:Y:S04]  /*03e0*/  LD.E R16, desc[UR36][R6.64+0x8] ;  /* 0x0000082406107980 */ /* 0x010ee8000c101900 */
[----:B---3--:R3:W-:Y:S04]  /*03f0*/  STS [UR9+0x402c], R16 ;  /* 0x00402c10ff007988 */ /* 0x0087e80008000809 */
[----:B-1----:R-:W4:Y:S04]  /*0400*/  LD.E R0, desc[UR36][R4.64+0x8] ;  /* 0x0000082404007980 */ /* 0x002f28000c101900 */
[----:B----4-:R1:W-:Y:S04]  /*0410*/  STS [UR9+0x403c], R0 ;  /* 0x00403c00ff007988 */ /* 0x0103e80008000809 */
[----:B------:R-:W4:Y:S04]  /*0420*/  LD.E R20, desc[UR36][R10.64+0xc] ;  /* 0x00000c240a147980 */ /* 0x000f28000c101900 */
[----:B----4-:R1:W-:Y:S04]  /*0430*/  STS [R23+UR4+0x203c], R20 ;  /* 0x00203c1417007988 */ /* 0x0103e80008000804 */
[----:B--2---:R-:W2:Y:S04]  /*0440*/  LD.E R18, desc[UR36][R12.64+0xc] ;  /* 0x00000c240c127980 */ /* 0x004ea8000c101900 */
[----:B--2---:R1:W-:Y:S04]  /*0450*/  STS [R23+UR4+0x283c], R18 ;  /* 0x00283c1217007988 */ /* 0x0043e80008000804 */
[----:B------:R-:W2:Y:S04]  /*0460*/  LD.E R17, desc[UR36][R8.64+0xc] ;  /* 0x00000c2408117980 */ /* 0x000ea8000c101900 */
[----:B--2---:R1:W-:Y:S04]  /*0470*/  STS [UR9+0x4020], R17 ;  /* 0x00402011ff007988 */ /* 0x0043e80008000809 */
[----:B------:R-:W2:Y:S01]  /*0480*/  LD.E R19, desc[UR36][R6.64+0xc] ;  /* 0x00000c2406137980 */ /* 0x000ea2000c101900 */
[----:B------:R-:W4:Y:S01]  /*0490*/  S2UR UR8, SR_SWINHI ;  /* 0x00000000000879c3 */ /* 0x000f220000002f00 */
[----:B------:R-:W-:Y:S01]  /*04a0*/  IMAD.SHL.U32 R3, R2, 0x4, RZ ;  /* 0x0000000402037824 */ /* 0x000fe200078e00ff */
[----:B------:R-:W-:-:S04]  /*04b0*/  UIADD3 UR6, UPT, UPT, UR6, 0x1000, URZ ;  /* 0x0000100006067890 */ /* 0x000fc8000fffe0ff */
[----:B------:R-:W-:Y:S01]  /*04c0*/  ULEA UR6, UR7, UR6, 0x18 ;  /* 0x0000000607067291 */ /* 0x000fe2000f8ec0ff */
[----:B--2---:R1:W-:Y:S04]  /*04d0*/  STS [UR9+0x4030], R19 ;  /* 0x00403013ff007988 */ /* 0x0043e80008000809 */
[----:B---3--:R2:W3:Y:S01]  /*04e0*/  LD.E R16, desc[UR36][R4.64+0xc] ;  /* 0x00000c2404107980 */ /* 0x0084e2000c101900 */
[----:B------:R-:W-:Y:S01]  /*04f0*/  UMOV UR4, UR4 ;  /* 0x0000000400047c82 */ /* 0x000fe20008000000 */
[----:B----4-:R-:W-:Y:S01]  /*0500*/  UMOV UR5, UR8 ;  /* 0x0000000800057c82 */ /* 0x010fe20008000000 */
[----:B------:R-:W-:Y:S02]  /*0510*/  IMAD.U32 R14, RZ, RZ, UR4 ;  /* 0x00000004ff0e7e24 */ /* 0x000fe4000f8e00ff */
[----:B------:R-:W-:-:S02]  /*0520*/  IMAD.U32 R15, RZ, RZ, UR5 ;  /* 0x00000005ff0f7e24 */ /* 0x000fc4000f8e00ff */
[----:B------:R-:W-:-:S04]  /*0530*/  IMAD.WIDE.U32 R12, R3, 0x4, R14 ;  /* 0x00000004030c7825 */ /* 0x000fc800078e000e */
[----:B------:R-:W-:Y:S01]  /*0540*/  IMAD.WIDE.U32 R6, R23, 0x4, R14 ;  /* 0x0000000417067825 */ /* 0x000fe200078e000e */
[C---:B------:R-:W-:Y:S02]  /*0550*/  IADD3 R10, P0, PT, R12.reuse, 0x2030, RZ ;  /* 0x000020300c0a7810 */ /* 0x040fe40007f1e0ff */
[----:B------:R-:W-:-:S03]  /*0560*/  IADD3 R12, P1, PT, R12, 0x2830, RZ ;  /* 0x000028300c0c7810 */ /* 0x000fc60007f3e0ff */
[--C-:B------:R-:W-:Y:S01]  /*0570*/  IMAD.X R11, RZ, RZ, R13.reuse, P0 ;  /* 0x000000ffff0b7224 */ /* 0x100fe200000e060d */
[----:B------:R-:W-:Y:S01]  /*0580*/  IADD3 R14, P0, PT, R6, 0x20, RZ ;  /* 0x00000020060e7810 */ /* 0x000fe20007f1e0ff */
[----:B------:R-:W-:Y:S01]  /*0590*/  IMAD.X R13, RZ, RZ, R13, P1 ;  /* 0x000000ffff0d7224 */ /* 0x000fe200008e060d */
[----:B------:R-:W-:-:S03]  /*05a0*/  LEA R2, R2, UR6, 0x5 ;  /* 0x0000000602027c11 */ /* 0x000fc6000f8e28ff */
[----:B------:R-:W-:Y:S01]  /*05b0*/  IMAD.X R15, RZ, RZ, R7, P0 ;  /* 0x000000ffff0f7224 */ /* 0x000fe200000e0607 */
[----:B------:R-:W-:-:S04]  /*05c0*/  MOV R24, 0x0 ;  /* 0x0000000000187802 */ /* 0x000fc80000000f00 */
[----:B------:R1:W4:Y:S01]  /*05d0*/  LDC.64 R8, c[0x4][R24] ;  /* 0x0100000018087b82 */ /* 0x0003220000000a00 */
[----:B--2---:R-:W-:Y:S02]  /*05e0*/  IMAD.MOV.U32 R4, RZ, RZ, 0x10 ;  /* 0x00000010ff047424 */ /* 0x004fe400078e00ff */
[----:B------:R-:W-:Y:S01]  /*05f0*/  IMAD.MOV.U32 R5, RZ, RZ, RZ ;  /* 0x000000ffff057224 */ /* 0x000fe200078e00ff */
[----:B---3--:R1:W-:Y:S04]  /*0600*/  STS [UR9+0x4040], R16 ;  /* 0x00404010ff007988 */ /* 0x0083e80008000809 */
[----:B------:R1:W-:Y:S04]  /*0610*/  STS.64 [R23+UR9+0x8], R10 ;  /* 0x0000080a17007988 */ /* 0x0003e80008000a09 */
[----:B------:R1:W-:Y:S04]  /*0620*/  STS.64 [R23+UR38+0x8], R12 ;  /* 0x0000080c17007988 */ /* 0x0003e80008000a26 */
[----:B------:R1:W-:Y:S04]  /*0630*/  STS.64 [R2+0x8], R6 ;  /* 0x0000080602007388 */ /* 0x0003e80000000a00 */
[----:B------:R1:W-:Y:S01]  /*0640*/  STS.64 [R2+0x18], R14 ;  /* 0x0000180e02007388 */ /* 0x0003e20000000a00 */
[----:B0---4-:R-:W-:Y:S06]  /*0650*/  BAR.SYNC.DEFER_BLOCKING 0x0 ;  /* 0x0000000000007b1d */ /* 0x011fec0000010000 */
[----:B-1----:R-:W-:-:S07]  /*0660*/  LEPC R20, `(.L_x_159) ;  /* 0x000000001014794e */ /* 0x002fce0000000000 */
[----:B------:R-:W-:Y:S05]  /*0670*/  CALL.ABS.NOINC R8 ;  /* 0x0000000008007343 */ /* 0x000fea0003c00000 */
.L_x_159:
[----:B------:R0:W1:Y:S01]  /*0680*/  LDC.64 R6, c[0x4][R24] ;  /* 0x0100000018067b82 */ /* 0x0000620000000a00 */
[----:B------:R-:W-:Y:S02]  /*0690*/  IMAD.MOV.U32 R18, RZ, RZ, R4 ;  /* 0x000000ffff127224 */ /* 0x000fe400078e0004 */
[----:B------:R-:W-:Y:S02]  /*06a0*/  IMAD.MOV.U32 R19, RZ, RZ, R5 ;  /* 0x000000ffff137224 */ /* 0x000fe400078e0005 */
[----:B------:R-:W-:Y:S02]  /*06b0*/  IMAD.MOV.U32 R4, RZ, RZ, 0x10 ;  /* 0x00000010ff047424 */ /* 0x000fe400078e00ff */
[----:B------:R-:W-:-:S07]  /*06c0*/  IMAD.MOV.U32 R5, RZ, RZ, RZ ;  /* 0x000000ffff057224 */ /* 0x000fce00078e00ff */
[----:B------:R-:W-:-:S07]  /*06d0*/  LEPC R20, `(.L_x_160) ;  /* 0x000000001014794e */ /* 0x000fce0000000000 */
[----:B01----:R-:W-:Y:S05]  /*06e0*/  CALL.ABS.NOINC R6 ;  /* 0x0000000006007343 */ /* 0x003fea0003c00000 */
.L_x_160:
        /* <DEDUP_REMOVED lines=12> */
.L_x_161:
[----:B------:R-:W0:Y:S01]  /*07b0*/  S2UR UR5, SR_CgaCtaId ;  /* 0x00000000000579c3 */ /* 0x000e220000008800 */
[----:B------:R-:W-:Y:S01]  /*07c0*/  UMOV UR4, 0x400 ;  /* 0x0000040000047882 */ /* 0x000fe20000000000 */
[----:B------:R-:W-:Y:S02]  /*07d0*/  IMAD.MOV.U32 R6, RZ, RZ, R4 ;  /* 0x000000ffff067224 */ /* 0x000fe400078e0004 */
[----:B------:R-:W-:-:S04]  /*07e0*/  IMAD.MOV.U32 R7, RZ, RZ, R5 ;  /* 0x000000ffff077224 */ /* 0x000fc800078e0005 */
[----:B------:R-:W1:Y:S01]  /*07f0*/  LDC.64 R24, c[0x4][R24] ;  /* 0x0100000018187b82 */ /* 0x000e620000000a00 */
[----:B------:R-:W-:Y:S01]  /*0800*/  ST.E.64 desc[UR36][R18.64+0x8], R6 ;  /* 0x0000080612007985 */ /* 0x000fe2000c101b24 */
[----:B0-----:R-:W-:-:S09]  /*0810*/  ULEA UR4, UR5, UR4, 0x18 ;  /* 0x0000000405047291 */ /* 0x001fd2000f8ec0ff */
[----:B------:R-:W0:Y:S02]  /*0820*/  LDS.S8 R4, [UR4+0x2000] ;  /* 0x00200004ff047984 */ /* 0x000e240008000200 */
[----:B01----:R-:W-:-:S07]  /*0830*/  IMAD.WIDE R4, R4, 0x8, RZ ;  /* 0x0000000804047825 */ /* 0x003fce00078e02ff */
[----:B------:R-:W-:-:S07]  /*0840*/  LEPC R20, `(.L_x_162) ;  /* 0x000000001014794e */ /* 0x000fce0000000000 */
[----:B------:R-:W-:Y:S05]  /*0850*/  CALL.ABS.NOINC R24 ;  /* 0x0000000018007343 */ /* 0x000fea0003c00000 */
.L_x_162:
[----:B------:R0:W-:Y:S01]  /*0860*/  ST.E.64 desc[UR36][R16.64+0x8], R4 ;  /* 0x0000080410007985 */ /* 0x0001e2000c101b24 */
[----:B------:R-:W-:Y:S02]  /*0870*/  IMAD.MOV.U32 R0, RZ, RZ, 0x1 ;  /* 0x00000001ff007424 */ /* 0x000fe400078e00ff */
[----:B------:R-:W-:Y:S01]  /*0880*/  IMAD.MOV.U32 R13, RZ, RZ, 0x1 ;  /* 0x00000001ff0d7424 */ /* 0x000fe200078e00ff */
[----:B------:R-:W1:Y:S04]  /*0890*/  LDS.64 R6, [R2+0x8] ;  /* 0x0000080002067984 */ /* 0x000e680000000a00 */
[----:B------:R2:W5:Y:S01]  /*08a0*/  LD.E.64 R10, desc[UR36][R18.64+0x8] ;  /* 0x00000824120a7980 */ /* 0x000562000c101b00 */
[----:B0-----:R-:W-:-:S05]  /*08b0*/  PRMT R5, R0, 0x7610, R5 ;  /* 0x0000761000057816 */ /* 0x001fca0000000005 */
[----:B------:R-:W-:Y:S04]  /*08c0*/  STS.U8 [R2], R5 ;  /* 0x0000000502007388 */ /* 0x000fe80000000000 */
[----:B-1----:R-:W-:Y:S04]  /*08d0*/  ST.E desc[UR36][R6.64], R13 ;  /* 0x0000000d06007985 */ /* 0x002fe8000c101924 */
[----:B------:R-:W-:Y:S04]  /*08e0*/  LDS.S8 R3, [R23+UR38] ;  /* 0x0000002617037984 */ /* 0x000fe80008000200 */
[----:B------:R-:W0:Y:S02]  /*08f0*/  LDS.64 R8, [R23+UR38+0x8] ;  /* 0x0000082617087984 */ /* 0x000e240008000a00 */
[----:B0-----:R-:W-:-:S06]  /*0900*/  IMAD.WIDE R8, R3, 0x4, R8 ;  /* 0x0000000403087825 */ /* 0x001fcc00078e0208 */
[----:B------:R-:W3:Y:S01]  /*0910*/  LD.E R8, desc[UR36][R8.64+-0x4] ;  /* 0xfffffc2408087980 */ /* 0x000ee2000c101900 */
[----:B------:R-:W-:Y:S01]  /*0920*/  BSSY.RECONVERGENT B0, `(.L_x_163) ;  /* 0x000083d000007945 */ /* 0x000fe20003800200 */
[----:B---3--:R-:W0:Y:S02]  /*0930*/  FLO.U32 R0, R8 ;  /* 0x0000000800007300 */ /* 0x008e2400000e0000 */
[----:B0-----:R-:W-:-:S05]  /*0940*/  IADD3 R0, PT, PT, -R0, 0x1f, RZ ;  /* 0x0000001f00007810 */ /* 0x001fca0007ffe1ff */
[----:B------:R-:W-:-:S05]  /*0950*/  IMAD.MOV R0, RZ, RZ, -R0 ;  /* 0x000000ffff007224 */ /* 0x000fca00078e0a00 */
[----:B------:R-:W-:Y:S02]  /*0960*/  PRMT R0, R0, 0x7710, RZ ;  /* 0x0000771000007816 */ /* 0x000fe400000000ff */
[----:B------:R-:W-:-:S03]  /*0970*/  ISETP.NE.AND P0, PT, R8, RZ, PT ;  /* 0x000000ff0800720c */ /* 0x000fc60003f05270 */
[----:B------:R-:W-:-:S05]  /*0980*/  VIADD R0, R0, 0x20 ;  /* 0x0000002000007836 */ /* 0x000fca0000000000 */
[----:B------:R-:W-:-:S05]  /*0990*/  SEL R0, R0, RZ, P0 ;  /* 0x000000ff00007207 */ /* 0x000fca0000000000 */
[----:B------:R-:W-:-:S04]  /*09a0*/  IMAD R0, R3, 0x20, R0 ;  /* 0x0000002003007824 */ /* 0x000fc800078e0200 */
[----:B------:R-:W-:-:S05]  /*09b0*/  VIADD R0, R0, 0xffffffe0 ;  /* 0xffffffe000007836 */ /* 0x000fca0000000000 */
[----:B------:R-:W-:-:S04]  /*09c0*/  PRMT R3, R0, 0x9910, RZ ;  /* 0x0000991000037816 */ /* 0x000fc800000000ff */
[----:B------:R-:W-:-:S13]  /*09d0*/  ISETP.GE.AND P0, PT, R3, 0x1, PT ;  /* 0x000000010300780c */ /* 0x000fda0003f06270 */
[----:B--2---:R-:W-:Y:S05]  /*09e0*/  @!P0 BRA `(.L_x_164) ;  /* 0x0000008000c08947 */ /* 0x004fea0003800000 */
[----:B------:R0:W1:Y:S02]  /*09f0*/  LDS.U8 R7, [R2] ;  /* 0x0000000002077984 */ /* 0x0000640000000000 */
.L_x_270:
[C---:B-1----:R-:W-:Y:S01]  /*0a00*/  LOP3.LUT P0, R23, R7.reuse, 0xff, RZ, 0xc0, !PT ;  /* 0x000000ff07177812 */ /* 0x042fe2000780c0ff */
[----:B------:R-:W-:Y:S01]  /*0a10*/  BSSY.RECONVERGENT B1, `(.L_x_165) ;  /* 0x00000d1000017945 */ /* 0x000fe20003800200 */
[----:B------:R-:W-:-:S11]  /*0a20*/  PRMT R3, R7, 0x7610, R3 ;  /* 0x0000761007037816 */ /* 0x000fd60000000003 */
[----:B------:R1:W-:Y:S01]  /*0a30*/  @!P0 ST.E.U8 desc[UR36][R16.64], RZ ;  /* 0x000000ff10008985 */ /* 0x0003e2000c101124 */
[----:B------:R-:W-:Y:S01]  /*0a40*/  @!P0 PRMT R7, RZ, 0x7610, R7 ;  /* 0x00007610ff078816 */ /* 0x000fe20000000007 */
[----:B0-234-:R-:W-:Y:S06]  /*0a50*/  @!P0 BRA `(.L_x_166) ;  /* 0x0000000c00308947 */ /* 0x01dfec0003800000 */
[----:B------:R-:W-:Y:S01]  /*0a60*/  IMAD.SHL.U32 R5, R3, 0x2, RZ ;  /* 0x0000000203057824 */ /* 0x000fe200078e00ff */
[----:B------:R-:W-:Y:S04]  /*0a70*/  BSSY.RECONVERGENT B2, `(.L_x_167) ;  /* 0x0000029000027945 */ /* 0x000fe80003800200 */
[----:B------:R2:W-:Y:S01]  /*0a80*/  ST.E.U8 desc[UR36][R16.64], R5 ;  /* 0x0000000510007985 */ /* 0x0005e2000c101124 */
[----:B------:R-:W-:-:S04]  /*0a90*/  PRMT R4, R5, 0x8880, RZ ;  /* 0x0000888005047816 */ /* 0x000fc800000000ff */
[----:B------:R-:W-:-:S13]  /*0aa0*/  ISETP.GE.AND P0, PT, R4, 0x1, PT ;  /* 0x000000010400780c */ /* 0x000fda0003f06270 */
[----:B--2---:R-:W-:Y:S05]  /*0ab0*/  @!P0 BRA `(.L_x_168) ;  /* 0x0000000000908947 */ /* 0x004fea0003800000 */
        /* <DEDUP_REMOVED lines=10> */
.L_x_171:
[----:B------:R-:W2:Y:S01]  /*0b60*/  LD.E.64 R8, desc[UR36][R16.64+0x8] ;  /* 0x0000082410087980 */ /* 0x000ea2000c101b00 */
[----:B------:R-:W-:-:S05]  /*0b70*/  LOP3.LUT R7, R6, 0xff, RZ, 0xc0, !PT ;  /* 0x000000ff06077812 */ /* 0x000fca00078ec0ff */
[----:B--2---:R-:W-:-:S05]  /*0b80*/  IMAD.WIDE.U32 R8, R7, 0x4, R8 ;  /* 0x0000000407087825 */ /* 0x004fca00078e0008 */
[----:B------:R2:W-:Y:S04]  /*0b90*/  ST.E desc[UR36][R8.64], RZ ;  /* 0x000000ff08007985 */ /* 0x0005e8000c101924 */
[----:B---3--:R-:W3:Y:S02]  /*0ba0*/  LD.E.64 R12, desc[UR36][R16.64+0x8] ;  /* 0x00000824100c7980 */ /* 0x008ee4000c101b00 */
[----:B---3--:R-:W-:-:S05]  /*0bb0*/  IMAD.WIDE.U32 R12, R7, 0x4, R12 ;  /* 0x00000004070c7825 */ /* 0x008fca00078e000c */
[----:B------:R3:W-:Y:S04]  /*0bc0*/  ST.E desc[UR36][R12.64+0x4], RZ ;  /* 0x000004ff0c007985 */ /* 0x0007e8000c101924 */
[----:B------:R-:W4:Y:S02]  /*0bd0*/  LD.E.64 R14, desc[UR36][R16.64+0x8] ;  /* 0x00000824100e7980 */ /* 0x000f24000c101b00 */
[----:B----4-:R-:W-:-:S05]  /*0be0*/  IMAD.WIDE.U32 R14, R7, 0x4, R14 ;  /* 0x00000004070e7825 */ /* 0x010fca00078e000e */
[----:B------:R3:W-:Y:S04]  /*0bf0*/  ST.E desc[UR36][R14.64+0x8], RZ ;  /* 0x000008ff0e007985 */ /* 0x0007e8000c101924 */
[----:B------:R-:W4:Y:S01]  /*0c00*/  LD.E.64 R20, desc[UR36][R16.64+0x8] ;  /* 0x0000082410147980 */ /* 0x000f22000c101b00 */
[----:B------:R-:W-:-:S05]  /*0c10*/  VIADD R6, R6, 0x4 ;  /* 0x0000000406067836 */ /* 0x000fca0000000000 */
[----:B--2---:R-:W-:-:S04]  /*0c20*/  LOP3.LUT R8, R6, 0xff, RZ, 0xc0, !PT ;  /* 0x000000ff06087812 */ /* 0x004fc800078ec0ff */
[----:B------:R-:W-:Y:S01]  /*0c30*/  ISETP.NE.AND P0, PT, R8, R5, PT ;  /* 0x000000050800720c */ /* 0x000fe20003f05270 */
[----:B----4-:R-:W-:-:S05]  /*0c40*/  IMAD.WIDE.U32 R20, R7, 0x4, R20 ;  /* 0x0000000407147825 */ /* 0x010fca00078e0014 */
[----:B------:R3:W-:Y:S07]  /*0c50*/  ST.E desc[UR36][R20.64+0xc], RZ ;  /* 0x00000cff14007985 */ /* 0x0007ee000c101924 */
[----:B------:R-:W-:Y:S05]  /*0c60*/  @P0 BRA `(.L_x_171) ;  /* 0xfffffffc00bc0947 */ /* 0x000fea000383ffff */
.L_x_170:
[----:B------:R-:W-:Y:S05]  /*0c70*/  BSYNC.RECONVERGENT B3 ;  /* 0x0000000000037941 */ /* 0x000fea0003800200 */
.L_x_169:
[----:B------:R-:W-:Y:S05]  /*0c80*/  @P1 BRA `(.L_x_168) ;  /* 0x00000000001c1947 */ /* 0x000fea0003800000 */
[----:B------:R-:W2:Y:S01]  /*0c90*/  LD.E.64 R6, desc[UR36][R16.64+0x8] ;  /* 0x0000082410067980 */ /* 0x000ea2000c101b00 */
[----:B------:R-:W-:-:S05]  /*0ca0*/  LOP3.LUT R9, R4, 0xffff, RZ, 0xc0, !PT ;  /* 0x0000ffff04097812 */ /* 0x000fca00078ec0ff */
[----:B--2---:R-:W-:-:S05]  /*0cb0*/  IMAD.WIDE.U32 R6, R9, 0x4, R6 ;  /* 0x0000000409067825 */ /* 0x004fca00078e0006 */
[----:B------:R2:W-:Y:S04]  /*0cc0*/  ST.E desc[UR36][R6.64], RZ ;  /* 0x000000ff06007985 */ /* 0x0005e8000c101924 */
[----:B------:R-:W4:Y:S02]  /*0cd0*/  LD.E.64 R4, desc[UR36][R16.64+0x8] ;  /* 0x0000082410047980 */ /* 0x000f24000c101b00 */
[----:B----4-:R-:W-:-:S05]  /*0ce0*/  IMAD.WIDE.U32 R4, R9, 0x4, R4 ;  /* 0x0000000409047825 */ /* 0x010fca00078e0004 */
[----:B------:R2:W-:Y:S02]  /*0cf0*/  ST.E desc[UR36][R4.64+0x4], RZ ;  /* 0x000004ff04007985 */ /* 0x0005e4000c101924 */
.L_x_168:
[----:B------:R-:W-:Y:S05]  /*0d00*/  BSYNC.RECONVERGENT B2 ;  /* 0x0000000000027941 */ /* 0x000fea0003800200 */
.L_x_167:
[----:B--2---:R-:W-:Y:S01]  /*0d10*/  PRMT R4, R3, 0x8880, RZ ;  /* 0x0000888003047816 */ /* 0x004fe200000000ff */
[----:B------:R-:W-:Y:S03]  /*0d20*/  BSSY.RECONVERGENT B2, `(.L_x_172) ;  /* 0x0000096000027945 */ /* 0x000fe60003800200 */
[----:B------:R-:W-:-:S13]  /*0d30*/  ISETP.GE.AND P0, PT, R4, 0x1, PT ;  /* 0x000000010400780c */ /* 0x000fda0003f06270 */
[----:B------:R-:W-:Y:S05]  /*0d40*/  @!P0 BRA `(.L_x_173) ;  /* 0x00000008004c8947 */ /* 0x000fea0003800000 */
[----:B------:R-:W-:Y:S02]  /*0d50*/  ISETP.GE.U32.AND P0, PT, R23, 0x4, PT ;  /* 0x000000041700780c */ /* 0x000fe40003f06070 */
[C---:B------:R-:W-:Y:S02]  /*0d60*/  LOP3.LUT R4, R3.reuse, 0x3, RZ, 0xc0, !PT ;  /* 0x0000000303047812 */ /* 0x040fe400078ec0ff */
[----:B------:R-:W-:Y:S02]  /*0d70*/  LOP3.LUT R5, R3, 0x7c, RZ, 0xc0, !PT ;  /* 0x0000007c03057812 */ /* 0x000fe400078ec0ff */
[----:B------:R-:W-:-:S07]  /*0d80*/  PRMT R6, RZ, 0x7610, R6 ;  /* 0x00007610ff067816 */ /* 0x000fce0000000006 */
.L_x_182:
[----:B--23--:R-:W2:Y:S01]  /*0d90*/  LDS.64 R12, [R2+0x8] ;  /* 0x00000800020c7984 */ /* 0x00cea20000000a00 */
[----:B------:R-:W-:-:S05]  /*0da0*/  LOP3.LUT R8, R6, 0xff, RZ, 0xc0, !PT ;  /* 0x000000ff06087812 */ /* 0x000fca00078ec0ff */
[----:B--2---:R-:W-:-:S05]  /*0db0*/  IMAD.WIDE.U32 R12, R8, 0x4, R12 ;  /* 0x00000004080c7825 */ /* 0x004fca00078e000c */
        /* <DEDUP_REMOVED lines=11> */
.L_x_179:
[----:B--2---:R-:W2:Y:S01]  /*0e70*/  LD.E.64 R12, desc[UR36][R16.64+0x8] ;  /* 0x00000824100c7980 */ /* 0x004ea2000c101b00 */
[C---:B------:R-:W-:Y:S01]  /*0e80*/  IMAD.IADD R27, R9.reuse, 0x1, R6 ;  /* 0x00000001091b7824 */ /* 0x040fe200078e0206 */
[----:B------:R-:W-:Y:S02]  /*0e90*/  LOP3.LUT R23, R9, 0xff, RZ, 0xc0, !PT ;  /* 0x000000ff09177812 */ /* 0x000fe400078ec0ff */
[----:B------:R-:W3:Y:S02]  /*0ea0*/  LDS.64 R14, [R2+0x8] ;  /* 0x00000800020e7984 */ /* 0x000ee40000000a00 */
[----:B------:R-:W-:Y:S01]  /*0eb0*/  LOP3.LUT R27, R27, 0xff, RZ, 0xc0, !PT ;  /* 0x000000ff1b1b7812 */ /* 0x000fe200078ec0ff */
[----:B---3--:R-:W-:-:S06]  /*0ec0*/  IMAD.WIDE.U32 R14, R23, 0x4, R14 ;  /* 0x00000004170e7825 */ /* 0x008fcc00078e000e */
        /* <DEDUP_REMOVED lines=9> */
[----:B------:R-:W3:Y:S02]  /*0f60*/  LDS.64 R24, [R2+0x8] ;  /* 0x0000080002187984 */ /* 0x000ee40000000a00 */
[----:B---3--:R-:W-:-:S06]  /*0f70*/  IMAD.WIDE.U32 R24, R23, 0x4, R24 ;  /* 0x0000000417187825 */ /* 0x008fcc00078e0018 */
        /* <DEDUP_REMOVED lines=26> */
[----:B------:R-:W3:Y:S01]  /*1120*/  LD.E R20, desc[UR36][R12.64+0xc] ;  /* 0x00000c240c147980 */ /* 0x000ee2000c101900 */
[----:B------:R-:W-:-:S05]  /*1130*/  VIADD R9, R9, 0x4 ;  /* 0x0000000409097836 */ /* 0x000fca0000000000 */
[----:B------:R-:W-:-:S04]  /*1140*/  LOP3.LUT R14, R9, 0xff, RZ, 0xc0, !PT ;  /* 0x000000ff090e7812 */ /* 0x000fc800078ec0ff */
[----:B------:R-:W-:Y:S01]  /*1150*/  ISETP.NE.AND P2, PT, R14, R5, PT ;  /* 0x000000050e00720c */ /* 0x000fe20003f45270 */
[----:B---3--:R-:W-:-:S04]  /*1160*/  IMAD R20, R7, R24, R20 ;  /* 0x0000001807147224 */ /* 0x008fc800078e0214 */
[----:B------:R-:W-:Y:S02]  /*1170*/  VIADD R21, R20, 0x1 ;  /* 0x0000000114157836 */ /* 0x000fe40000000000 */
[----:B------:R-:W-:-:S05]  /*1180*/  @P1 IMAD.MOV R21, RZ, RZ, R20 ;  /* 0x000000ffff151224 */ /* 0x000fca00078e0214 */
[----:B------:R-:W-:-:S04]  /*1190*/  ISETP.NE.AND P1, PT, R21, -0x1, PT ;  /* 0xffffffff1500780c */ /* 0x000fc80003f25270 */
[----:B------:R-:W-:-:S05]  /*11a0*/  SEL R21, R21, RZ, P1 ;  /* 0x000000ff15157207 */ /* 0x000fca0000800000 */
[----:B------:R2:W-:Y:S01]  /*11b0*/  ST.E desc[UR36][R12.64+0xc], R21 ;  /* 0x00000c150c007985 */ /* 0x0005e2000c101924 */
[----:B------:R-:W-:Y:S01]  /*11c0*/  SEL R20, RZ, 0x1, P1 ;  /* 0x00000001ff147807 */ /* 0x000fe20000800000 */
[----:B------:R-:W-:Y:S06]  /*11d0*/  @P2 BRA `(.L_x_179) ;  /* 0xfffffffc00242947 */ /* 0x000fec000383ffff */
[----:B------:R-:W-:Y:S05]  /*11e0*/  BSYNC.RECONVERGENT B5 ;  /* 0x0000000000057941 */ /* 0x000fea0003800200 */
.L_x_178:
[----:B------:R-:W-:-:S07]  /*11f0*/  PRMT R23, R5, 0x7610, R23 ;  /* 0x0000761005177816 */ /* 0x000fce0000000017 */
.L_x_177:
[----:B------:R-:W-:Y:S05]  /*1200*/  BSYNC.RECONVERGENT B4 ;  /* 0x0000000000047941 */ /* 0x000fea0003800200 */
.L_x_176:
[----:B------:R-:W-:Y:S01]  /*1210*/  ISETP.NE.AND P1, PT, R4, RZ, PT ;  /* 0x000000ff0400720c */ /* 0x000fe20003f25270 */
[----:B------:R-:W-:-:S12]  /*1220*/  BSSY.RECONVERGENT B4, `(.L_x_180) ;  /* 0x0000038000047945 */ /* 0x000fd80003800200 */
[----:B------:R-:W-:Y:S05]  /*1230*/  @!P1 BRA `(.L_x_181) ;  /* 0x0000000000d89947 */ /* 0x000fea0003800000 */
        /* <DEDUP_REMOVED lines=16> */
[----:B------:R-:W2:Y:S01]  /*1340*/  LD.E.64 R14, desc[UR36][R16.64+0x8] ;  /* 0x00000824100e7980 */ /* 0x000ea2000c101b00 */
[C---:B------:R-:W-:Y:S01]  /*1350*/  IADD3 R27, P2, PT, R23.reuse, R8, RZ ;  /* 0x00000008171b7210 */ /* 0x040fe20007f5e0ff */
[----:B------:R-:W-:Y:S01]  /*1360*/  IMAD.SHL.U32 R8, R23, 0x4, RZ ;  /* 0x0000000417087824 */ /* 0x000fe200078e00ff */
[----:B------:R-:W-:Y:S01]  /*1370*/  SHF.R.U32.HI R23, RZ, 0x1e, R23 ;  /* 0x0000001eff177819 */ /* 0x000fe20000011617 */
[----:B---3--:R-:W3:Y:S02]  /*1380*/  LDS.64 R12, [R2+0x8] ;  /* 0x00000800020c7984 */ /* 0x008ee40000000a00 */
[----:B------:R-:W-:Y:S02]  /*1390*/  IMAD.X R20, RZ, RZ, RZ, P2 ;  /* 0x000000ffff147224 */ /* 0x000fe400010e06ff */
[----:B------:R-:W-:-:S03]  /*13a0*/  IMAD.SHL.U32 R9, R27, 0x4, RZ ;  /* 0x000000041b097824 */ /* 0x000fc600078e00ff */
[----:B------:R-:W-:Y:S02]  /*13b0*/  SHF.L.U64.HI R27, R27, 0x2, R20 ;  /* 0x000000021b1b7819 */ /* 0x000fe40000010214 */
[----:B---3--:R-:W-:-:S05]  /*13c0*/  IADD3 R12, P2, PT, R12, R8, RZ ;  /* 0x000000080c0c7210 */ /* 0x008fca0007f5e0ff */
        /* <DEDUP_REMOVED lines=13> */
[----:B------:R-:W3:Y:S02]  /*14a0*/  @P1 LDS.64 R24, [R2+0x8] ;  /* 0x0000080002181984 */ /* 0x000ee40000000a00 */
[----:B---3--:R-:W-:-:S02]  /*14b0*/  @P1 IADD3 R8, P2, PT, R24, R8, RZ ;  /* 0x0000000818081210 */ /* 0x008fc40007f5e0ff */
        /* <DEDUP_REMOVED lines=14> */
.L_x_181:
[----:B------:R-:W-:Y:S05]  /*15a0*/  BSYNC.RECONVERGENT B4 ;  /* 0x0000000000047941 */ /* 0x000fea0003800200 */
.L_x_180:
[----:B---3--:R-:W3:Y:S01]  /*15b0*/  LD.E.64 R8, desc[UR36][R16.64+0x8] ;  /* 0x0000082410087980 */ /* 0x008ee2000c101b00 */
[----:B----4-:R-:W-:-:S05]  /*15c0*/  IMAD.IADD R7, R6, 0x1, R3 ;  /* 0x0000000106077824 */ /* 0x010fca00078e0203 */
[----:B------:R-:W-:-:S05]  /*15d0*/  LOP3.LUT R7, R7, 0xff, RZ, 0xc0, !PT ;  /* 0x000000ff07077812 */ /* 0x000fca00078ec0ff */
[----:B---3--:R-:W-:-:S05]  /*15e0*/  IMAD.WIDE.U32 R8, R7, 0x4, R8 ;  /* 0x0000000407087825 */ /* 0x008fca00078e0008 */
[----:B------:R3:W-:Y:S02]  /*15f0*/  ST.E desc[UR36][R8.64], RZ ;  /* 0x000000ff08007985 */ /* 0x0007e4000c101924 */
.L_x_175:
[----:B------:R-:W-:Y:S05]  /*1600*/  BSYNC.RECONVERGENT B3 ;  /* 0x0000000000037941 */ /* 0x000fea0003800200 */
.L_x_174:
[----:B------:R-:W-:Y:S01]  /*1610*/  VIADD R6, R6, 0x1 ;  /* 0x0000000106067836 */ /* 0x000fe20000000000 */
[----:B---3--:R-:W-:-:S04]  /*1620*/  PRMT R8, R3, 0x8880, RZ ;  /* 0x0000888003087816 */ /* 0x008fc800000000ff */
[C---:B------:R-:W-:Y:S02]  /*1630*/  PRMT R7, R6.reuse, 0x8880, RZ ;  /* 0x0000888006077816 */ /* 0x040fe400000000ff */
[----:B------:R-:W-:Y:S02]  /*1640*/  PRMT R6, R6, 0x8880, RZ ;  /* 0x0000888006067816 */ /* 0x000fe400000000ff */
[----:B------:R-:W-:Y:S02]  /*1650*/  ISETP.GE.AND P1, PT, R7, R8, PT ;  /* 0x000000080700720c */ /* 0x000fe40003f26270 */
[----:B------:R-:W-:-:S11]  /*1660*/  PRMT R6, R6, 0x7710, RZ ;  /* 0x0000771006067816 */ /* 0x000fd600000000ff */
[----:B------:R-:W-:Y:S05]  /*1670*/  @!P1 BRA `(.L_x_182) ;  /* 0xfffffff400c49947 */ /* 0x000fea000383ffff */
.L_x_173:
[----:B------:R-:W-:Y:S05]  /*1680*/  BSYNC.RECONVERGENT B2 ;  /* 0x0000000000027941 */ /* 0x000fea0003800200 */
.L_x_172:
[----:B------:R-:W4:Y:S04]  /*1690*/  LD.E.U8 R7, desc[UR36][R16.64] ;  /* 0x0000002410077980 */ /* 0x000f28000c101100 */
[----:B------:R-:W2:Y:S01]  /*16a0*/  LD.E.64 R4, desc[UR36][R16.64+0x8] ;  /* 0x0000082410047980 */ /* 0x000ea2000c101b00 */
[----:B----4-:R-:W-:-:S05]  /*16b0*/  PRMT R3, R7, 0x8880, RZ ;  /* 0x0000888007037816 */ /* 0x010fca00000000ff */
[----:B--2---:R-:W-:-:S06]  /*16c0*/  IMAD.WIDE R4, R3, 0x4, R4 ;  /* 0x0000000403047825 */ /* 0x004fcc00078e0204 */
[----:B------:R-:W2:Y:S02]  /*16d0*/  LD.E R4, desc[UR36][R4.64+-0x4] ;  /* 0xfffffc2404047980 */ /* 0x000ea4000c101900 */
[----:B--2---:R-:W-:-:S13]  /*16e0*/  ISETP.NE.AND P0, PT, R4, RZ, PT ;  /* 0x000000ff0400720c */ /* 0x004fda0003f05270 */
[----:B------:R-:W-:-:S05]  /*16f0*/  @!P0 VIADD R3, R7, 0xffffffff ;  /* 0xffffffff07038836 */ /* 0x000fca0000000000 */
[----:B------:R2:W-:Y:S01]  /*1700*/  @!P0 ST.E.U8 desc[UR36][R16.64], R3 ;  /* 0x0000000310008985 */ /* 0x0005e2000c101124 */
[----:B------:R-:W-:-:S07]  /*1710*/  @!P0 PRMT R7, R3, 0x7610, R7 ;  /* 0x0000761003078816 */ /* 0x000fce0000000007 */
.L_x_166:
[----:B------:R-:W-:Y:S05]  /*1720*/  BSYNC.RECONVERGENT B1 ;  /* 0x0000000000017941 */ /* 0x000fea0003800200 */
.L_x_165:
[----:B------:R4:W-:Y:S01]  /*1730*/  STS.U8 [R2], R7 ;  /* 0x0000000702007388 */ /* 0x0009e20000000000 */
[----:B--2---:R-:W-:Y:S01]  /*1740*/  PRMT R3, R7, 0x8880, RZ ;  /* 0x0000888007037816 */ /* 0x004fe200000000ff */
[----:B------:R-:W-:Y:S03]  /*1750*/  BSSY.RECONVERGENT B1, `(.L_x_183) ;  /* 0x0000015000017945 */ /* 0x000fe60003800200 */
[----:B------:R-:W-:-:S13]  /*1760*/  ISETP.GE.AND P0, PT, R3, 0x1, PT ;  /* 0x000000010300780c */ /* 0x000fda0003f06270 */
[----:B----4-:R-:W-:Y:S05]  /*1770*/  @!P0 BRA `(.L_x_184) ;  /* 0x0000000000488947 */ /* 0x010fea0003800000 */
[----:B------:R-:W-:Y:S01]  /*1780*/  BSSY.RECONVERGENT B2, `(.L_x_185) ;  /* 0x0000010000027945 */ /* 0x000fe20003800200 */
[----:B------:R-:W-:-:S07]  /*1790*/  PRMT R3, RZ, 0x7610, R3 ;  /* 0x00007610ff037816 */ /* 0x000fce0000000003 */
.L_x_186:
[----:B------:R-:W2:Y:S01]  /*17a0*/  LD.E.64 R4, desc[UR36][R16.64+0x8] ;  /* 0x0000082410047980 */ /* 0x000ea2000c101b00 */
[----:B------:R-:W-:-:S03]  /*17b0*/  LOP3.LUT R9, R3, 0xff, RZ, 0xc0, !PT ;  /* 0x000000ff03097812 */ /* 0x000fc600078ec0ff */
[----:B------:R-:W4:Y:S02]  /*17c0*/  LDS.64 R6, [R2+0x8] ;  /* 0x0000080002067984 */ /* 0x000f240000000a00 */
[----:B--2---:R-:W-:-:S06]  /*17d0*/  IMAD.WIDE.U32 R4, R9, 0x4, R4 ;  /* 0x0000000409047825 */ /* 0x004fcc00078e0004 */
[----:B------:R-:W2:Y:S01]  /*17e0*/  LD.E R5, desc[UR36][R4.64] ;  /* 0x0000002404057980 */ /* 0x000ea2000c101900 */
[----:B----4-:R-:W-:-:S04]  /*17f0*/  IMAD.WIDE.U32 R6, R9, 0x4, R6 ;  /* 0x0000000409067825 */ /* 0x010fc800078e0006 */
[----:B------:R-:W-:-:S05]  /*1800*/  VIADD R3, R3, 0x1 ;  /* 0x0000000103037836 */ /* 0x000fca0000000000 */
[C---:B------:R-:W-:Y:S02]  /*1810*/  PRMT R9, R3.reuse, 0x8880, RZ ;  /* 0x0000888003097816 */ /* 0x040fe400000000ff */
[----:B------:R-:W-:-:S04]  /*1820*/  PRMT R3, R3, 0x8880, RZ ;  /* 0x0000888003037816 */ /* 0x000fc800000000ff */
[----:B------:R-:W-:Y:S01]  /*1830*/  PRMT R3, R3, 0x7710, RZ ;  /* 0x0000771003037816 */ /* 0x000fe200000000ff */
[----:B--2---:R-:W-:Y:S04]  /*1840*/  ST.E desc[UR36][R6.64], R5 ;  /* 0x0000000506007985 */ /* 0x004fe8000c101924 */
[----:B------:R-:W2:Y:S02]  /*1850*/  LDS.S8 R8, [R2] ;  /* 0x0000000002087984 */ /* 0x000ea40000000200 */
[----:B--2---:R-:W-:-:S13]  /*1860*/  ISETP.GE.AND P0, PT, R9, R8, PT ;  /* 0x000000080900720c */ /* 0x004fda0003f06270 */
[----:B------:R-:W-:Y:S05]  /*1870*/  @!P0 BRA `(.L_x_186) ;  /* 0xfffffffc00c88947 */ /* 0x000fea000383ffff */
[----:B------:R-:W-:Y:S05]  /*1880*/  BSYNC.RECONVERGENT B2 ;  /* 0x0000000000027941 */ /* 0x000fea0003800200 */
.L_x_185:
[----:B------:R-:W-:-:S07]  /*1890*/  PRMT R7, R8, 0x7610, R7 ;  /* 0x0000761008077816 */ /* 0x000fce0000000007 */
.L_x_184:
[----:B------:R-:W-:Y:S05]  /*18a0*/  BSYNC.RECONVERGENT B1 ;  /* 0x0000000000017941 */ /* 0x000fea0003800200 */
.L_x_183:
[----:B------:R-:W2:Y:S01]  /*18b0*/  LD.E.S8 R3, desc[UR36][R16.64] ;  /* 0x0000002410037980 */ /* 0x000ea2000c101300 */
[----:B------:R-:W4:Y:S01]  /*18c0*/  S2UR UR5, SR_CgaCtaId ;  /* 0x00000000000579c3 */ /* 0x000f220000008800 */
[----:B------:R-:W-:Y:S01]  /*18d0*/  UMOV UR4, 0x400 ;  /* 0x0000040000047882 */ /* 0x000fe20000000000 */
[----:B------:R-:W-:Y:S01]  /*18e0*/  BSSY.RECONVERGENT B5, `(.L_x_187) ;  /* 0x00002b2000057945 */ /* 0x000fe20003800200 */
[----:B----4-:R-:W-:-:S09]  /*18f0*/  ULEA UR4, UR5, UR4, 0x18 ;  /* 0x0000000405047291 */ /* 0x010fd2000f8ec0ff */
[----:B------:R-:W2:Y:S02]  /*1900*/  LDS.S8 R4, [UR4+0x2000] ;  /* 0x00200004ff047984 */ /* 0x000ea40008000200 */
[----:B--2---:R-:W-:-:S13]  /*1910*/  ISETP.GE.AND P0, PT, R3, R4, PT ;  /* 0x000000040300720c */ /* 0x004fda0003f06270 */
[----:B------:R-:W-:Y:S05]  /*1920*/  @!P0 BRA `(.L_x_188) ;  /* 0x0000002800b48947 */ /* 0x000fea0003800000 */
[----:B------:R-:W2:Y:S01]  /*1930*/  LDS.64 R8, [R2+0x8] ;  /* 0x0000080002087984 */ /* 0x000ea20000000a00 */
[----:B------:R-:W-:Y:S01]  /*1940*/  LOP3.LUT R7, R7, 0xffff, RZ, 0xc0, !PT ;  /* 0x0000ffff07077812 */ /* 0x000fe200078ec0ff */
[----:B------:R-:W-:Y:S01]  /*1950*/  IMAD.MOV R6, RZ, RZ, -R4 ;  /* 0x000000ffff067224 */ /* 0x000fe200078e0a04 */
[----:B------:R-:W-:Y:S01]  /*1960*/  ISETP.GE.AND P0, PT, R4, RZ, PT ;  /* 0x000000ff0400720c */ /* 0x000fe20003f06270 */
[----:B------:R-:W-:Y:S01]  /*1970*/  BSSY.RECONVERGENT B4, `(.L_x_189) ;  /* 0x0000299000047945 */ /* 0x000fe20003800200 */
[----:B------:R-:W-:Y:S02]  /*1980*/  PRMT R5, R7, 0x8880, RZ ;  /* 0x0000888007057816 */ /* 0x000fe400000000ff */
[----:B------:R-:W-:-:S04]  /*1990*/  PRMT R6, R6, 0x7710, RZ ;  /* 0x0000771006067816 */ /* 0x000fc800000000ff */
[----:B------:R-:W-:-:S04]  /*19a0*/  IADD3 R6, PT, PT, R3, 0x1, R6 ;  /* 0x0000000103067810 */ /* 0x000fc80007ffe006 */
[----:B------:R-:W-:-:S04]  /*19b0*/  PRMT R7, R6, 0x8880, RZ ;  /* 0x0000888006077816 */ /* 0x000fc800000000ff */
[----:B------:R-:W-:Y:S01]  /*19c0*/  ISETP.LT.OR P0, PT, R7, 0x1, !P0 ;  /* 0x000000010700780c */ /* 0x000fe20004701670 */
[----:B--2---:R-:W-:-:S05]  /*19d0*/  IMAD.WIDE R8, R5, 0x4, R8 ;  /* 0x0000000405087825 */ /* 0x004fca00078e0208 */
[----:B------:R-:W-:Y:S04]  /*19e0*/  ST.E desc[UR36][R8.64], RZ ;  /* 0x000000ff08007985 */ /* 0x000fe8000c101924 */
[----:B------:R-:W2:Y:S02]  /*19f0*/  LDS.U8 R5, [R2] ;  /* 0x0000000002057984 */ /* 0x000ea40000000000 */
[----:B--2---:R-:W-:-:S05]  /*1a00*/  VIADD R5, R5, 0x1 ;  /* 0x0000000105057836 */ /* 0x004fca0000000000 */
[----:B------:R2:W-:Y:S01]  /*1a10*/  STS.U8 [R2], R5 ;  /* 0x0000000502007388 */ /* 0x0005e20000000000 */
[----:B------:R-:W-:Y:S01]  /*1a20*/  PRMT R7, R5, 0x7610, R7 ;  /* 0x0000761005077816 */ /* 0x000fe20000000007 */
[----:B------:R-:W-:Y:S06]  /*1a30*/  @P0 BRA `(.L_x_190) ;  /* 0x0000002800300947 */ /* 0x000fec0003800000 */
[----:B--2---:R-:W-:Y:S01]  /*1a40*/  VIADD R5, R4, 0x1 ;  /* 0x0000000104057836 */ /* 0x004fe20000000000 */
[----:B------:R-:W-:Y:S01]  /*1a50*/  PRMT R6, R6, 0x8880, RZ ;  /* 0x0000888006067816 */ /* 0x000fe200000000ff */
[----:B------:R-:W-:Y:S03]  /*1a60*/  BSSY.RECONVERGENT B3, `(.L_x_191) ;  /* 0x0000288000037945 */ /* 0x000fe60003800200 */
[----:B------:R-:W-:-:S05]  /*1a70*/  LOP3.LUT R5, R5, 0x7, RZ, 0xc0, !PT ;  /* 0x0000000705057812 */ /* 0x000fca00078ec0ff */
[----:B------:R-:W-:-:S05]  /*1a80*/  VIADD R5, R5, 0xffffffff ;  /* 0xffffffff05057836 */ /* 0x000fca0000000000 */
[----:B------:R-:W-:-:S04]  /*1a90*/  LOP3.LUT R5, R5, 0xffff, RZ, 0xc0, !PT ;  /* 0x0000ffff05057812 */ /* 0x000fc800078ec0ff */
[----:B------:R-:W-:Y:S02]  /*1aa0*/  ISETP.GE.U32.AND P1, PT, R5, 0x3, PT ;  /* 0x000000030500780c */ /* 0x000fe40003f26070 */
[----:B------:R-:W-:-:S11]  /*1ab0*/  PRMT R5, R6, 0x7710, RZ ;  /* 0x0000771006057816 */ /* 0x000fd600000000ff */
.L_x_211:
[C---:B------:R-:W-:Y:S01]  /*1ac0*/  VIADD R8, R5.reuse, 0xffffffff ;  /* 0xffffffff05087836 */ /* 0x040fe20000000000 */
[----:B------:R-:W-:Y:S01]  /*1ad0*/  BSSY.RECONVERGENT B2, `(.L_x_192) ;  /* 0x000027d000027945 */ /* 0x000fe20003800200 */
[----:B------:R-:W-:Y:S01]  /*1ae0*/  PRMT R6, R5, 0x7610, R6 ;  /* 0x0000761005067816 */ /* 0x000fe20000000006 */
[----:B------:R-:W-:Y:S02]  /*1af0*/  IMAD.MOV.U32 R7, RZ, RZ, 0x20 ;  /* 0x00000020ff077424 */ /* 0x000fe400078e00ff */
[----:B--23--:R-:W-:-:S07]  /*1b00*/  PRMT R5, R8, 0x7610, R5 ;  /* 0x0000761008057816 */ /* 0x00cfce0000000005 */
.L_x_210:
[C---:B---3--:R-:W-:Y:S01]  /*1b10*/  VIADD R14, R7.reuse, 0xffffffff ;  /* 0xffffffff070e7836 */ /* 0x048fe20000000000 */
[----:B------:R-:W-:Y:S01]  /*1b20*/  BSSY.RECONVERGENT B1, `(.L_x_193) ;  /* 0x0000250000017945 */ /* 0x000fe20003800200 */
[C---:B------:R-:W-:Y:S02]  /*1b30*/  ISETP.GT.U32.AND P2, PT, R7.reuse, 0x1, PT ;  /* 0x000000010700780c */ /* 0x040fe40003f44070 */
[----:B--2---:R-:W-:Y:S01]  /*1b40*/  IADD3 R15, PT, PT, -R7, 0x21, RZ ;  /* 0x00000021070f7810 */ /* 0x004fe20007ffe1ff */
[----:B------:R-:W-:Y:S01]  /*1b50*/  IMAD.MOV.U32 R7, RZ, RZ, R14 ;  /* 0x000000ffff077224 */ /* 0x000fe200078e000e */
[----:B------:R-:W-:-:S13]  /*1b60*/  ISETP.NE.AND P0, PT, R14, RZ, PT ;  /* 0x000000ff0e00720c */ /* 0x000fda0003f05270 */
[----:B------:R-:W-:Y:S05]  /*1b70*/  @P0 BRA `(.L_x_194) ;  /* 0x0000001400a40947 */ /* 0x000fea0003800000 */
[----:B------:R-:W-:Y:S01]  /*1b80*/  LOP3.LUT R8, R4, 0xffff, RZ, 0xc0, !PT ;  /* 0x0000ffff04087812 */ /* 0x000fe200078ec0ff */
[----:B------:R-:W-:Y:S01]  /*1b90*/  IMAD.MOV.U32 R15, RZ, RZ, RZ ;  /* 0x000000ffff0f7224 */ /* 0x000fe200078e00ff */
[----:B------:R-:W-:Y:S02]  /*1ba0*/  PLOP3.LUT P0, PT, PT, PT, PT, 0x8, 0x80 ;  /* 0x000000000080781c */ /* 0x000fe40003f0e170 */
[----:B------:R-:W-:Y:S02]  /*1bb0*/  ISETP.GE.U32.AND P3, PT, R8, 0x7, PT ;  /* 0x000000070800780c */ /* 0x000fe40003f66070 */
[----:B------:R-:W-:-:S11]  /*1bc0*/  PRMT R23, R5, 0x7610, R23 ;  /* 0x0000761005177816 */ /* 0x000fd60000000017 */
[----:B------:R-:W-:Y:S05]  /*1bd0*/  @!P3 BRA `(.L_x_195) ;  /* 0x0000000800c4b947 */ /* 0x000fea0003800000 */
[----:B------:R-:W2:Y:S01]  /*1be0*/  S2R R21, SR_CgaCtaId ;  /* 0x0000000000157919 */ /* 0x000ea20000008800 */
[----:B------:R-:W-:Y:S01]  /*1bf0*/  MOV R20, 0x400 ;  /* 0x0000040000147802 */ /* 0x000fe20000000f00 */
[----:B------:R-:W-:Y:S01]  /*1c00*/  BSSY.RECONVERGENT B6, `(.L_x_195) ;  /* 0x00000ae000067945 */ /* 0x000fe20003800200 */
[----:B------:R-:W-:Y:S01]  /*1c10*/  MOV R9, 0x400 ;  /* 0x0000040000097802 */ /* 0x000fe20000000f00 */
[----:B------:R-:W3:Y:S01]  /*1c20*/  S2R R12, SR_CgaCtaId ;  /* 0x00000000000c7919 */ /* 0x000ee20000008800 */
[----:B------:R-:W-:Y:S01]  /*1c30*/  PLOP3.LUT P0, PT, PT, PT, PT, 0x8, 0x80 ;  /* 0x000000000080781c */ /* 0x000fe20003f0e170 */
[----:B------:R-:W-:Y:S01]  /*1c40*/  VIADD R8, R20, 0x2014 ;  /* 0x0000201414087836 */ /* 0x000fe20000000000 */
[----:B------:R-:W-:Y:S02]  /*1c50*/  PRMT R23, R5, 0x7610, R23 ;  /* 0x0000761005177816 */ /* 0x000fe40000000017 */
[C---:B--2---:R-:W-:Y:S02]  /*1c60*/  LEA R20, R21.reuse, R20, 0x18 ;  /* 0x0000001415147211 */ /* 0x044fe400078ec0ff */
[----:B------:R-:W-:Y:S01]  /*1c70*/  LEA R21, R21, R8, 0x18 ;  /* 0x0000000815157211 */ /* 0x000fe200078ec0ff */
[----:B------:R-:W-:Y:S01]  /*1c80*/  IMAD.MOV.U32 R8, RZ, RZ, RZ ;  /* 0x000000ffff087224 */ /* 0x000fe200078e00ff */
[----:B---3--:R-:W-:-:S07]  /*1c90*/  LEA R9, R12, R9, 0x18 ;  /* 0x000000090c097211 */ /* 0x008fce00078ec0ff */
.L_x_196:
[----:B--2---:R-:W2:Y:S01]  /*1ca0*/  LDS.64 R12, [R2+0x8] ;  /* 0x00000800020c7984 */ /* 0x004ea20000000a00 */
[----:B------:R-:W-:-:S03]  /*1cb0*/  LOP3.LUT R25, R23, 0xff, RZ, 0xc0, !PT ;  /* 0x000000ff17197812 */ /* 0x000fc600078ec0ff */
[----:B------:R-:W3:Y:S02]  /*1cc0*/  LDS.U8 R15, [R20+0x2000] ;  /* 0x00200000140f7984 */ /* 0x000ee40000000000 */
[----:B--2---:R-:W-:-:S05]  /*1cd0*/  IMAD.WIDE.U32 R12, R25, 0x4, R12 ;  /* 0x00000004190c7825 */ /* 0x004fca00078e000c */
[----:B------:R2:W4:Y:S01]  /*1ce0*/  LD.E R14, desc[UR36][R12.64] ;  /* 0x000000240c0e7980 */ /* 0x000522000c101900 */
[C---:B---3--:R-:W-:Y:S01]  /*1cf0*/  ISETP.NE.AND P3, PT, R8.reuse, R15, PT ;  /* 0x0000000f0800720c */ /* 0x048fe20003f65270 */
[----:B------:R-:W-:Y:S02]  /*1d00*/  IMAD.MOV.U32 R15, RZ, RZ, RZ ;  /* 0x000000ffff0f7224 */ /* 0x000fe400078e00ff */
[----:B------:R-:W-:Y:S02]  /*1d10*/  IMAD R24, R8, 0x4, R21 ;  /* 0x0000000408187824 */ /* 0x000fe400078e0215 */
[C---:B------:R-:W-:Y:S01]  /*1d20*/  IMAD.SHL.U32 R27, R25.reuse, 0x4, RZ ;  /* 0x00000004191b7824 */ /* 0x040fe200078e00ff */
[----:B------:R-:W-:-:S04]  /*1d30*/  SHF.L.U64.HI R25, R25, 0x2, RZ ;  /* 0x0000000219197819 */ /* 0x000fc800000102ff */
[----:B--2--5:R-:W-:-:S03]  /*1d40*/  IADD3 R12, P4, PT, R10, R27, RZ ;  /* 0x0000001b0a0c7210 */ /* 0x024fc60007f9e0ff */
[----:B------:R-:W4:Y:S02]  /*1d50*/  @P3 LDS R15, [R24+0x2000] ;  /* 0x00200000180f3984 */ /* 0x000f240000000800 */
[----:B------:R-:W-:Y:S02]  /*1d60*/  IMAD.X R13, R11, 0x1, R25, P4 ;  /* 0x000000010b0d7824 */ /* 0x000fe400020e0619 */
[C---:B----4-:R-:W-:Y:S01]  /*1d70*/  IMAD.IADD R26, R14.reuse, 0x1, -R15 ;  /* 0x000000010e1a7824 */ /* 0x050fe200078e0a0f */
[----:B------:R-:W-:-:S03]  /*1d80*/  ISETP.GE.U32.AND P4, PT, R14, R15, PT ;  /* 0x0000000f0e00720c */ /* 0x000fc60003f86070 */
[----:B------:R-:W-:Y:S01]  /*1d90*/  VIADD R29, R26, 0xffffffff ;  /* 0xffffffff1a1d7836 */ /* 0x000fe20000000000 */
[----:B------:R-:W-:-:S04]  /*1da0*/  SEL R20, RZ, 0xffffffff, P4 ;  /* 0xffffffffff147807 */ /* 0x000fc80002000000 */
[----:B------:R-:W-:Y:S01]  /*1db0*/  ISETP.GE.U32.AND P3, PT, R29, R14, PT ;  /* 0x0000000e1d00720c */ /* 0x000fe20003f66070 */
[----:B------:R-:W-:-:S03]  /*1dc0*/  @!P0 IMAD.MOV R29, RZ, RZ, R26 ;  /* 0x000000ffff1d8224 */ /* 0x000fc600078e021a */
[----:B------:R-:W-:Y:S02]  /*1dd0*/  @P0 SEL R20, RZ, 0xffffffff, !P3 ;  /* 0xffffffffff140807 */ /* 0x000fe40005800000 */
[----:B------:R-:W-:Y:S02]  /*1de0*/  ST.E desc[UR36][R12.64], R29 ;  /* 0x0000001d0c007985 */ /* 0x000fe4000c101924 */
[----:B------:R-:W-:Y:S02]  /*1df0*/  LOP3.LUT R20, R20, 0x1, RZ, 0xc0, !PT ;  /* 0x0000000114147812 */ /* 0x000fe400078ec0ff */
[----:B------:R-:W2:Y:S02]  /*1e00*/  LDS.64 R14, [R2+0x8] ;  /* 0x00000800020e7984 */ /* 0x000ea40000000a00 */
[----:B------:R-:W-:Y:S02]  /*1e10*/  ISETP.NE.U32.AND P4, PT, R20, 0x1, PT ;  /* 0x000000011400780c */ /* 0x000fe40003f85070 */
[----:B--2---:R-:W-:-:S05]  /*1e20*/  IADD3 R14, P0, PT, R14, R27, RZ ;  /* 0x0000001b0e0e7210 */ /* 0x004fca0007f1e0ff */
[----:B------:R-:W-:-:S05]  /*1e30*/  IMAD.X R15, R15, 0x1, R25, P0 ;  /* 0x000000010f0f7824 */ /* 0x000fca00000e0619 */
[----:B------:R-:W2:Y:S01]  /*1e40*/  LD.E R14, desc[UR36][R14.64+0x4] ;  /* 0x000004240e0e7980 */ /* 0x000ea2000c101900 */
[----:B------:R-:W-:Y:S02]  /*1e50*/  IMAD.MOV.U32 R20, RZ, RZ, R9 ;  /* 0x000000ffff147224 */ /* 0x000fe400078e0009 */
[----:B------:R-:W-:Y:S02]  /*1e60*/  VIADD R26, R8, 0x1 ;  /* 0x00000001081a7836 */ /* 0x000fe40000000000 */
[----:B------:R-:W-:Y:S01]  /*1e70*/  IMAD.MOV.U32 R29, RZ, RZ, RZ ;  /* 0x000000ffff1d7224 */ /* 0x000fe200078e00ff */
[----:B------:R-:W3:Y:S02]  /*1e80*/  LDS.U8 R28, [R20+0x2000] ;  /* 0x00200000141c7984 */ /* 0x000ee40000000000 */
[----:B---3--:R-:W-:-:S13]  /*1e90*/  ISETP.NE.AND P0, PT, R26, R28, PT ;  /* 0x0000001c1a00720c */ /* 0x008fda0003f05270 */
[----:B------:R-:W2:Y:S02]  /*1ea0*/  @P0 LDS R29, [R24+0x2004] ;  /* 0x00200400181d0984 */ /* 0x000ea40000000800 */
[C---:B--2---:R-:W-:Y:S01]  /*1eb0*/  IMAD.IADD R26, R14.reuse, 0x1, -R29 ;  /* 0x000000010e1a7824 */ /* 0x044fe200078e0a1d */
[----:B------:R-:W-:-:S03]  /*1ec0*/  ISETP.GE.U32.AND P3, PT, R14, R29, PT ;  /* 0x0000001d0e00720c */ /* 0x000fc60003f66070 */
[----:B------:R-:W-:-:S05]  /*1ed0*/  VIADD R29, R26, 0xffffffff ;  /* 0xffffffff1a1d7836 */ /* 0x000fca0000000000 */
[----:B------:R-:W-:Y:S01]  /*1ee0*/  ISETP.GE.U32.AND P0, PT, R29, R14, PT ;  /* 0x0000000e1d00720c */ /* 0x000fe20003f06070 */
[----:B------:R-:W-:Y:S01]  /*1ef0*/  @P4 IMAD.MOV R29, RZ, RZ, R26 ;  /* 0x000000ffff1d4224 */ /* 0x000fe200078e021a */
[----:B------:R-:W-:Y:S02]  /*1f00*/  SEL R14, RZ, 0xffffffff, P3 ;  /* 0xffffffffff0e7807 */ /* 0x000fe40001800000 */
[----:B------:R-:W-:Y:S02]  /*1f10*/  @!P4 SEL R14, RZ, 0xffffffff, !P0 ;  /* 0xffffffffff0ec807 */ /* 0x000fe40004000000 */
[----:B------:R-:W-:Y:S02]  /*1f20*/  ST.E desc[UR36][R12.64+0x4], R29 ;  /* 0x0000041d0c007985 */ /* 0x000fe4000c101924 */
[----:B------:R-:W-:Y:S02]  /*1f30*/  LOP3.LUT R14, R14, 0x1, RZ, 0xc0, !PT ;  /* 0x000000010e0e7812 */ /* 0x000fe400078ec0ff */
[----:B------:R-:W-:Y:S02]  /*1f40*/  LDS.U8 R28, [R20+0x2000] ;  /* 0x00200000141c7984 */ /* 0x000fe40000000000 */
[----:B------:R-:W-:-:S02]  /*1f50*/  ISETP.NE.U32.AND P4, PT, R14, 0x1, PT ;  /* 0x000000010e00780c */ /* 0x000fc40003f85070 */
[----:B------:R-:W2:Y:S02]  /*1f60*/  LDS.64 R14, [R2+0x8] ;  /* 0x00000800020e7984 */ /* 0x000ea40000000a00 */
[----:B--2---:R-:W-:-:S05]  /*1f70*/  IADD3 R14, P0, PT, R14, R27, RZ ;  /* 0x0000001b0e0e7210 */ /* 0x004fca0007f1e0ff */
[----:B------:R-:W-:-:S05]  /*1f80*/  IMAD.X R15, R15, 0x1, R25, P0 ;  /* 0x000000010f0f7824 */ /* 0x000fca00000e0619 */
[----:B------:R-:W2:Y:S01]  /*1f90*/  LD.E R14, desc[UR36][R14.64+0x8] ;  /* 0x000008240e0e7980 */ /* 0x000ea2000c101900 */
[----:B------:R-:W-:-:S05]  /*1fa0*/  VIADD R26, R8, 0x2 ;  /* 0x00000002081a7836 */ /* 0x000fca0000000000 */
[----:B------:R-:W-:Y:S01]  /*1fb0*/  ISETP.NE.AND P0, PT, R26, R28, PT ;  /* 0x0000001c1a00720c */ /* 0x000fe20003f05270 */
[----:B------:R-:W-:-:S12]  /*1fc0*/  IMAD.MOV.U32 R26, RZ, RZ, RZ ;  /* 0x000000ffff1a7224 */ /* 0x000fd800078e00ff */
        /* <DEDUP_REMOVED lines=91> */
[----:B------:R2:W3:Y:S01]  /*2580*/  LD.E R14, desc[UR36][R14.64+0x1c] ;  /* 0x00001c240e0e7980 */ /* 0x0004e2000c101900 */
[C---:B------:R-:W-:Y:S02]  /*2590*/  VIADD R25, R8.reuse, 0x7 ;  /* 0x0000000708197836 */ /* 0x040fe40000000000 */
[----:B------:R-:W-:Y:S02]  /*25a0*/  VIADD R8, R8, 0x8 ;  /* 0x0000000808087836 */ /* 0x000fe40000000000 */
[----:B------:R-:W-:Y:S01]  /*25b0*/  VIADD R23, R23, 0x8 ;  /* 0x0000000817177836 */ /* 0x000fe20000000000 */
[----:B------:R-:W-:Y:S01]  /*25c0*/  ISETP.NE.AND P0, PT, R25, R26, PT ;  /* 0x0000001a1900720c */ /* 0x000fe20003f05270 */
[----:B------:R-:W-:Y:S02]  /*25d0*/  IMAD.MOV.U32 R25, RZ, RZ, RZ ;  /* 0x000000ffff197224 */ /* 0x000fe400078e00ff */
[----:B--2---:R-:W-:-:S05]  /*25e0*/  VIADD R15, R4, 0x1 ;  /* 0x00000001040f7836 */ /* 0x004fca0000000000 */
[----:B------:R-:W-:-:S05]  /*25f0*/  LOP3.LUT R15, R15, 0xffff, RZ, 0xc0, !PT ;  /* 0x0000ffff0f0f7812 */ /* 0x000fca00078ec0ff */
[----:B------:R-:W3:Y:S01]  /*2600*/  @P0 LDS R25, [R24+0x201c] ;  /* 0x00201c0018190984 */ /* 0x000ee20000000800 */
[----:B------:R-:W-:Y:S01]  /*2610*/  LOP3.LUT R15, R15, 0xf8, RZ, 0xc0, !PT ;  /* 0x000000f80f0f7812 */ /* 0x000fe200078ec0ff */
        /* <DEDUP_REMOVED lines=13> */
.L_x_195:
[----:B------:R-:W-:-:S05]  /*26f0*/  VIADD R14, R4, 0x1 ;  /* 0x00000001040e7836 */ /* 0x000fca0000000000 */
[----:B------:R-:W-:-:S04]  /*2700*/  LOP3.LUT R8, R14, 0xffff, RZ, 0xc0, !PT ;  /* 0x0000ffff0e087812 */ /* 0x000fc800078ec0ff */
[----:B------:R-:W-:-:S13]  /*2710*/  LOP3.LUT P3, RZ, R8, 0x7, RZ, 0xc0, !PT ;  /* 0x0000000708ff7812 */ /* 0x000fda000786c0ff */
[----:B------:R-:W-:Y:S05]  /*2720*/  @!P3 BRA `(.L_x_197) ;  /* 0x00000018003cb947 */ /* 0x000fea0003800000 */
[----:B------:R-:W-:-:S04]  /*2730*/  LOP3.LUT R14, R14, 0x3, RZ, 0xc0, !PT ;  /* 0x000000030e0e7812 */ /* 0x000fc800078ec0ff */
[----:B------:R-:W-:Y:S01]  /*2740*/  ISETP.NE.AND P3, PT, R14, RZ, PT ;  /* 0x000000ff0e00720c */ /* 0x000fe20003f65270 */
[----:B------:R-:W-:-:S12]  /*2750*/  @!P1 BRA `(.L_x_198) ;  /* 0x00000004005c9947 */ /* 0x000fd80003800000 */
[----:B------:R-:W3:Y:S01]  /*2760*/  LDS.64 R8, [R2+0x8] ;  /* 0x0000080002087984 */ /* 0x000ee20000000a00 */
[----:B------:R-:W-:-:S05]  /*2770*/  LOP3.LUT R25, R23, 0xff, RZ, 0xc0, !PT ;  /* 0x000000ff17197812 */ /* 0x000fca00078ec0ff */
[----:B---3--:R-:W-:-:S05]  /*2780*/  IMAD.WIDE.U32 R8, R25, 0x4, R8 ;  /* 0x0000000419087825 */ /* 0x008fca00078e0008 */
[----:B------:R3:W4:Y:S01]  /*2790*/  LD.E R24, desc[UR36][R8.64] ;  /* 0x0000002408187980 */ /* 0x000722000c101900 */
[----:B------:R-:W0:Y:S01]  /*27a0*/  S2UR UR5, SR_CgaCtaId ;  /* 0x00000000000579c3 */ /* 0x000e220000008800 */
[----:B------:R-:W-:Y:S01]  /*27b0*/  UMOV UR4, 0x400 ;  /* 0x0000040000047882 */ /* 0x000fe20000000000 */
[----:B--2---:R-:W-:Y:S02]  /*27c0*/  IMAD.MOV.U32 R27, RZ, RZ, RZ ;  /* 0x000000ffff1b7224 */ /* 0x004fe400078e00ff */
[C---:B------:R-:W-:Y:S01]  /*27d0*/  IMAD.SHL.U32 R21, R25.reuse, 0x4, RZ ;  /* 0x0000000419157824 */ /* 0x040fe200078e00ff */
[----:B------:R-:W-:-:S04]  /*27e0*/  SHF.L.U64.HI R25, R25, 0x2, RZ ;  /* 0x0000000219197819 */ /* 0x000fc800000102ff */
[----:B---3-5:R-:W-:Y:S01]  /*27f0*/  IADD3 R8, P5, PT, R10, R21, RZ ;  /* 0x000000150a087210 */ /* 0x028fe20007fbe0ff */
[----:B0-----:R-:W-:Y:S02]  /*2800*/  ULEA UR6, UR5, UR4, 0x18 ;  /* 0x0000000405067291 */ /* 0x001fe4000f8ec0ff */
[----:B------:R-:W-:-:S04]  /*2810*/  UIADD3 UR4, UPT, UPT, UR4, 0x2014, URZ ;  /* 0x0000201404047890 */ /* 0x000fc8000fffe0ff */
[----:B------:R-:W-:-:S03]  /*2820*/  ULEA UR4, UR5, UR4, 0x18 ;  /* 0x0000000405047291 */ /* 0x000fc6000f8ec0ff */
[----:B------:R-:W0:Y:S03]  /*2830*/  LDS.U8 R12, [UR6+0x2000] ;  /* 0x00200006ff0c7984 */ /* 0x000e260008000000 */
[C---:B------:R-:W-:Y:S02]  /*2840*/  LEA R20, R15.reuse, UR4, 0x2 ;  /* 0x000000040f147c11 */ /* 0x040fe4000f8e10ff */
[----:B0-----:R-:W-:-:S13]  /*2850*/  ISETP.NE.AND P4, PT, R15, R12, PT ;  /* 0x0000000c0f00720c */ /* 0x001fda0003f85270 */
[----:B------:R-:W4:Y:S02]  /*2860*/  @P4 LDS R27, [R20+0x2000] ;  /* 0x00200000141b4984 */ /* 0x000f240000000800 */
[----:B----4-:R-:W-:-:S04]  /*2870*/  IMAD.IADD R9, R24, 0x1, -R27 ;  /* 0x0000000118097824 */ /* 0x010fc800078e0a1b */
[----:B------:R-:W-:-:S05]  /*2880*/  VIADD R29, R9, 0xffffffff ;  /* 0xffffffff091d7836 */ /* 0x000fca0000000000 */
[----:B------:R-:W-:Y:S01]  /*2890*/  ISETP.GE.U32.AND P4, PT, R29, R24, PT ;  /* 0x000000181d00720c */ /* 0x000fe20003f86070 */
[----:B------:R-:W-:Y:S02]  /*28a0*/  @!P0 IMAD.MOV R29, RZ, RZ, R9 ;  /* 0x000000ffff1d8224 */ /* 0x000fe400078e0209 */
[----:B------:R-:W-:Y:S01]  /*28b0*/  IMAD.X R9, R11, 0x1, R25, P5 ;  /* 0x000000010b097824 */ /* 0x000fe200028e0619 */
[----:B------:R-:W-:-:S04]  /*28c0*/  ISETP.GE.U32.AND P5, PT, R24, R27, PT ;  /* 0x0000001b1800720c */ /* 0x000fc80003fa6070 */
[----:B------:R-:W-:Y:S04]  /*28d0*/  ST.E desc[UR36][R8.64], R29 ;  /* 0x0000001d08007985 */ /* 0x000fe8000c101924 */
[----:B------:R-:W0:Y:S04]  /*28e0*/  LDS.64 R12, [R2+0x8] ;  /* 0x00000800020c7984 */ /* 0x000e280000000a00 */
[----:B------:R-:W2:Y:S01]  /*28f0*/  LDS.U8 R27, [UR6+0x2000] ;  /* 0x00200006ff1b7984 */ /* 0x000ea20008000000 */
[----:B0-----:R-:W-:-:S05]  /*2900*/  IADD3 R12, P6, PT, R12, R21, RZ ;  /* 0x000000150c0c7210 */ /* 0x001fca0007fde0ff */
[----:B------:R-:W-:-:S05]  /*2910*/  IMAD.X R13, R13, 0x1, R25, P6 ;  /* 0x000000010d0d7824 */ /* 0x000fca00030e0619 */
[----:B------:R-:W3:Y:S01]  /*2920*/  LD.E R24, desc[UR36][R12.64+0x4] ;  /* 0x000004240c187980 */ /* 0x000ee2000c101900 */
[----:B------:R-:W-:-:S05]  /*2930*/  VIADD R26, R15, 0x1 ;  /* 0x000000010f1a7836 */ /* 0x000fca0000000000 */
[----:B--2---:R-:W-:Y:S01]  /*2940*/  ISETP.NE.AND P6, PT, R26, R27, PT ;  /* 0x0000001b1a00720c */ /* 0x004fe20003fc5270 */
[----:B------:R-:W-:Y:S01]  /*2950*/  IMAD.MOV.U32 R27, RZ, RZ, RZ ;  /* 0x000000ffff1b7224 */ /* 0x000fe200078e00ff */
[----:B------:R-:W-:Y:S02]  /*2960*/  SEL R26, RZ, 0xffffffff, P5 ;  /* 0xffffffffff1a7807 */ /* 0x000fe40002800000 */
[----:B------:R-:W-:-:S04]  /*2970*/  @P0 SEL R26, RZ, 0xffffffff, !P4 ;  /* 0xffffffffff1a0807 */ /* 0x000fc80006000000 */
[----:B------:R-:W-:-:S04]  /*2980*/  LOP3.LUT R26, R26, 0x1, RZ, 0xc0, !PT ;  /* 0x000000011a1a7812 */ /* 0x000fc800078ec0ff */
[----:B------:R-:W-:Y:S01]  /*2990*/  ISETP.NE.U32.AND P4, PT, R26, 0x1, PT ;  /* 0x000000011a00780c */ /* 0x000fe20003f85070 */
[----:B------:R-:W3:Y:S02]  /*29a0*/  @P6 LDS R27, [R20+0x2004] ;  /* 0x00200400141b6984 */ /* 0x000ee40000000800 */
[C---:B---3--:R-:W-:Y:S01]  /*29b0*/  IMAD.IADD R26, R24.reuse, 0x1, -R27 ;  /* 0x00000001181a7824 */ /* 0x048fe200078e0a1b */
[----:B------:R-:W-:-:S03]  /*29c0*/  ISETP.GE.U32.AND P5, PT, R24, R27, PT ;  /* 0x0000001b1800720c */ /* 0x000fc60003fa6070 */
[----:B------:R-:W-:-:S05]  /*29d0*/  VIADD R29, R26, 0xffffffff ;  /* 0xffffffff1a1d7836 */ /* 0x000fca0000000000 */
[----:B------:R-:W-:Y:S01]  /*29e0*/  ISETP.GE.U32.AND P0, PT, R29, R24, PT ;  /* 0x000000181d00720c */ /* 0x000fe20003f06070 */
[----:B------:R-:W-:-:S05]  /*29f0*/  @P4 IMAD.MOV R29, RZ, RZ, R26 ;  /* 0x000000ffff1d4224 */ /* 0x000fca00078e021a */
        /* <DEDUP_REMOVED lines=10> */
[----:B------:R-:W-:-:S04]  /*2aa0*/  @!P4 SEL R26, RZ, 0xffffffff, !P0 ;  /* 0xffffffffff1ac807 */ /* 0x000fc80004000000 */
[----:B------:R-:W-:-:S04]  /*2ab0*/  LOP3.LUT R26, R26, 0x1, RZ, 0xc0, !PT ;  /* 0x000000011a1a7812 */ /* 0x000fc800078ec0ff */
[----:B------:R-:W-:Y:S01]  /*2ac0*/  ISETP.NE.U32.AND P4, PT, R26, 0x1, PT ;  /* 0x000000011a00780c */ /* 0x000fe20003f85070 */
[----:B------:R-:W3:Y:S02]  /*2ad0*/  @P6 LDS R24, [R20+0x2008] ;  /* 0x0020080014186984 */ /* 0x000ee40000000800 */
[----:B---3--:R-:W-:-:S04]  /*2ae0*/  IMAD.IADD R26, R27, 0x1, -R24 ;  /* 0x000000011b1a7824 */ /* 0x008fc800078e0a18 */
        /* <DEDUP_REMOVED lines=9> */
[----:B------:R-:W-:Y:S02]  /*2b80*/  VIADD R21, R15, 0x3 ;  /* 0x000000030f157836 */ /* 0x000fe40000000000 */
[----:B------:R-:W-:Y:S02]  /*2b90*/  IMAD.MOV.U32 R25, RZ, RZ, RZ ;  /* 0x000000ffff197224 */ /* 0x000fe400078e00ff */
[----:B------:R-:W-:Y:S01]  /*2ba0*/  VIADD R23, R23, 0x4 ;  /* 0x0000000417177836 */ /* 0x000fe20000000000 */
[----:B--2---:R-:W-:Y:S01]  /*2bb0*/  ISETP.NE.AND P5, PT, R21, R26, PT ;  /* 0x0000001a1500720c */ /* 0x004fe20003fa5270 */
[----:B------:R-:W-:-:S12]  /*2bc0*/  VIADD R15, R15, 0x4 ;  /* 0x000000040f0f7836 */ /* 0x000fd80000000000 */
[----:B------:R-:W3:Y:S01]  /*2bd0*/  @P5 LDS R25, [R20+0x200c] ;  /* 0x00200c0014195984 */ /* 0x000ee20000000800 */
[----:B------:R-:W-:-:S04]  /*2be0*/  ISETP.GE.U32.AND P5, PT, R27, R24, PT ;  /* 0x000000181b00720c */ /* 0x000fc80003fa6070 */
[----:B------:R-:W-:Y:S02]  /*2bf0*/  SEL R21, RZ, 0xffffffff, P5 ;  /* 0xffffffffff157807 */ /* 0x000fe40002800000 */
[----:B------:R-:W-:-:S04]  /*2c00*/  @!P4 SEL R21, RZ, 0xffffffff, !P0 ;  /* 0xffffffffff15c807 */ /* 0x000fc80004000000 */
        /* <DEDUP_REMOVED lines=12> */
.L_x_198:
[----:B------:R-:W-:Y:S05]  /*2cd0*/  @!P3 BRA `(.L_x_197) ;  /* 0x0000001000d0b947 */ /* 0x000fea0003800000 */
[C---:B---3--:R-:W-:Y:S01]  /*2ce0*/  VIADD R8, R14.reuse, 0xffffffff ;  /* 0xffffffff0e087836 */ /* 0x048fe20000000000 */
[----:B------:R-:W-:-:S04]  /*2cf0*/  LOP3.LUT R14, R14, 0x1, RZ, 0xc0, !PT ;  /* 0x000000010e0e7812 */ /* 0x000fc800078ec0ff */
[----:B------:R-:W-:Y:S02]  /*2d00*/  ISETP.NE.AND P4, PT, R8, RZ, PT ;  /* 0x000000ff0800720c */ /* 0x000fe40003f85270 */
[----:B------:R-:W-:-:S11]  /*2d10*/  ISETP.NE.AND P3, PT, R14, RZ, PT ;  /* 0x000000ff0e00720c */ /* 0x000fd60003f65270 */
[----:B------:R-:W-:Y:S05]  /*2d20*/  @!P4 BRA `(.L_x_199) ;  /* 0x0000000000c4c947 */ /* 0x000fea0003800000 */
[----:B------:R-:W3:Y:S01]  /*2d30*/  LDS.64 R8, [R2+0x8] ;  /* 0x0000080002087984 */ /* 0x000ee20000000a00 */
[----:B------:R-:W-:-:S05]  /*2d40*/  LOP3.LUT R25, R23, 0xff, RZ, 0xc0, !PT ;  /* 0x000000ff17197812 */ /* 0x000fca00078ec0ff */
[----:B---3--:R-:W-:-:S05]  /*2d50*/  IMAD.WIDE.U32 R8, R25, 0x4, R8 ;  /* 0x0000000419087825 */ /* 0x008fca00078e0008 */
[----:B------:R3:W4:Y:S01]  /*2d60*/  LD.E R14, desc[UR36][R8.64] ;  /* 0x00000024080e7980 */ /* 0x000722000c101900 */
[----:B------:R-:W0:Y:S01]  /*2d70*/  S2UR UR5, SR_CgaCtaId ;  /* 0x00000000000579c3 */ /* 0x000e220000008800 */
[----:B------:R-:W-:Y:S01]  /*2d80*/  UMOV UR4, 0x400 ;  /* 0x0000040000047882 */ /* 0x000fe20000000000 */
[----:B------:R-:W-:Y:S02]  /*2d90*/  IMAD.MOV.U32 R21, RZ, RZ, RZ ;  /* 0x000000ffff157224 */ /* 0x000fe400078e00ff */
[C---:B--2---:R-:W-:Y:S01]  /*2da0*/  IMAD.SHL.U32 R27, R25.reuse, 0x4, RZ ;  /* 0x00000004191b7824 */ /* 0x044fe200078e00ff */
[----:B------:R-:W-:Y:S01]  /*2db0*/  SHF.L.U64.HI R25, R25, 0x2, RZ ;  /* 0x0000000219197819 */ /* 0x000fe200000102ff */
[----:B------:R-:W-:-:S03]  /*2dc0*/  VIADD R13, R15, 0x1 ;  /* 0x000000010f0d7836 */ /* 0x000fc60000000000 */
        /* <DEDUP_REMOVED lines=12> */
[----:B------:R-:W-:-:S05]  /*2e90*/  IMAD.X R9, R11, 0x1, R25, P5 ;  /* 0x000000010b097824 */ /* 0x000fca00028e0619 */
[----:B------:R-:W-:Y:S04]  /*2ea0*/  ST.E desc[UR36][R8.64], R29 ;  /* 0x0000001d08007985 */ /* 0x000fe8000c101924 */
[----:B------:R-:W0:Y:S02]  /*2eb0*/  LDS.U8 R12, [UR6+0x2000] ;  /* 0x00200006ff0c7984 */ /* 0x000e240008000000 */
[----:B0-----:R-:W-:Y:S02]  /*2ec0*/  ISETP.NE.AND P5, PT, R13, R12, PT ;  /* 0x0000000c0d00720c */ /* 0x001fe40003fa5270 */
[----:B------:R-:W0:Y:S02]  /*2ed0*/  LDS.64 R12, [R2+0x8] ;  /* 0x00000800020c7984 */ /* 0x000e240000000a00 */
[----:B0-----:R-:W-:-:S05]  /*2ee0*/  IADD3 R12, P6, PT, R12, R27, RZ ;  /* 0x0000001b0c0c7210 */ /* 0x001fca0007fde0ff */
[----:B------:R-:W-:-:S06]  /*2ef0*/  IMAD.X R13, R13, 0x1, R25, P6 ;  /* 0x000000010d0d7824 */ /* 0x000fcc00030e0619 */
[----:B------:R-:W2:Y:S01]  /*2f00*/  LD.E R13, desc[UR36][R12.64+0x4] ;  /* 0x000004240c0d7980 */ /* 0x000ea2000c101900 */
[----:B------:R-:W-:Y:S02]  /*2f10*/  IMAD.MOV.U32 R24, RZ, RZ, RZ ;  /* 0x000000ffff187224 */ /* 0x000fe400078e00ff */
[----:B------:R-:W-:Y:S02]  /*2f20*/  VIADD R23, R23, 0x2 ;  /* 0x0000000217177836 */ /* 0x000fe40000000000 */
[----:B------:R-:W-:Y:S02]  /*2f30*/  VIADD R15, R15, 0x2 ;  /* 0x000000020f0f7836 */ /* 0x000fe40000000000 */
        /* <DEDUP_REMOVED lines=16> */
.L_x_199:
[----:B------:R-:W-:Y:S05]  /*3040*/  @!P3 BRA `(.L_x_197) ;  /* 0x0000000c00f4b947 */ /* 0x000fea0003800000 */
[----:B---3--:R-:W3:Y:S01]  /*3050*/  LDS.64 R8, [R2+0x8] ;  /* 0x0000080002087984 */ /* 0x008ee20000000a00 */
[----:B--2---:R-:W-:-:S05]  /*3060*/  LOP3.LUT R13, R23, 0xff, RZ, 0xc0, !PT ;  /* 0x000000ff170d7812 */ /* 0x004fca00078ec0ff */
[----:B---3--:R-:W-:-:S05]  /*3070*/  IMAD.WIDE.U32 R8, R13, 0x4, R8 ;  /* 0x000000040d087825 */ /* 0x008fca00078e0008 */
[----:B------:R2:W3:Y:S01]  /*3080*/  LD.E R12, desc[UR36][R8.64] ;  /* 0x00000024080c7980 */ /* 0x0004e2000c101900 */
[----:B------:R-:W-:Y:S01]  /*3090*/  MOV R20, 0x400 ;  /* 0x0000040000147802 */ /* 0x000fe20000000f00 */
[----:B------:R-:W-:Y:S01]  /*30a0*/  VIADD R23, R23, 0x1 ;  /* 0x0000000117177836 */ /* 0x000fe20000000000 */
[----:B------:R-:W4:Y:S02]  /*30b0*/  S2R R21, SR_CgaCtaId ;  /* 0x0000000000157919 */ /* 0x000f240000008800 */
[----:B----4-:R-:W-:-:S05]  /*30c0*/  LEA R24, R21, R20, 0x18 ;  /* 0x0000001415187211 */ /* 0x010fca00078ec0ff */
[----:B------:R-:W4:Y:S02]  /*30d0*/  LDS.U8 R14, [R24+0x2000] ;  /* 0x00200000180e7984 */ /* 0x000f240000000000 */
[----:B----4-:R-:W-:-:S13]  /*30e0*/  ISETP.NE.AND P3, PT, R15, R14, PT ;  /* 0x0000000e0f00720c */ /* 0x010fda0003f65270 */
[----:B------:R-:W-:-:S05]  /*30f0*/  @P3 VIADD R20, R20, 0x2014 ;  /* 0x0000201414143836 */ /* 0x000fca0000000000 */
[----:B------:R-:W-:Y:S01]  /*3100*/  @P3 LEA R20, R21, R20, 0x18 ;  /* 0x0000001415143211 */ /* 0x000fe200078ec0ff */
[----:B------:R-:W-:-:S04]  /*3110*/  IMAD.MOV.U32 R21, RZ, RZ, RZ ;  /* 0x000000ffff157224 */ /* 0x000fc800078e00ff */
[----:B------:R-:W-:-:S05]  /*3120*/  @P3 IMAD R15, R15, 0x4, R20 ;  /* 0x000000040f0f3824 */ /* 0x000fca00078e0214 */
[----:B------:R-:W3:Y:S01]  /*3130*/  @P3 LDS R21, [R15+0x2000] ;  /* 0x002000000f153984 */ /* 0x000ee20000000800 */
[----:B--2--5:R-:W-:-:S04]  /*3140*/  LEA R8, P3, R13, R10, 0x2 ;  /* 0x0000000a0d087211 */ /* 0x024fc800078610ff */
[----:B------:R-:W-:Y:S01]  /*3150*/  LEA.HI.X R9, R13, R11, RZ, 0x2, P3 ;  /* 0x0000000b0d097211 */ /* 0x000fe200018f14ff */
[C---:B---3--:R-:W-:Y:S01]  /*3160*/  IMAD.IADD R14, R12.reuse, 0x1, -R21 ;  /* 0x000000010c0e7824 */ /* 0x048fe200078e0a15 */
[----:B------:R-:W-:-:S03]  /*3170*/  ISETP.GE.U32.AND P4, PT, R12, R21, PT ;  /* 0x000000150c00720c */ /* 0x000fc60003f86070 */
[----:B------:R-:W-:-:S05]  /*3180*/  VIADD R25, R14, 0xffffffff ;  /* 0xffffffff0e197836 */ /* 0x000fca0000000000 */
[----:B------:R-:W-:Y:S01]  /*3190*/  ISETP.GE.U32.AND P3, PT, R25, R12, PT ;  /* 0x0000000c1900720c */ /* 0x000fe20003f66070 */
[----:B------:R-:W-:Y:S01]  /*31a0*/  @!P0 IMAD.MOV R25, RZ, RZ, R14 ;  /* 0x000000ffff198224 */ /* 0x000fe200078e020e */
[----:B------:R-:W-:Y:S02]  /*31b0*/  SEL R12, RZ, 0xffffffff, P4 ;  /* 0xffffffffff0c7807 */ /* 0x000fe40002000000 */
[----:B------:R-:W-:Y:S02]  /*31c0*/  @P0 SEL R12, RZ, 0xffffffff, !P3 ;  /* 0xffffffffff0c0807 */ /* 0x000fe40005800000 */
[----:B------:R4:W-:Y:S02]  /*31d0*/  ST.E desc[UR36][R8.64], R25 ;  /* 0x0000001908007985 */ /* 0x0009e4000c101924 */
[----:B------:R-:W-:-:S04]  /*31e0*/  LOP3.LUT R12, R12, 0x1, RZ, 0xc0, !PT ;  /* 0x000000010c0c7812 */ /* 0x000fc800078ec0ff */
[----:B------:R-:W-:Y:S01]  /*31f0*/  ISETP.EQ.U32.AND P0, PT, R12, 0x1, PT ;  /* 0x000000010c00780c */ /* 0x000fe20003f02070 */
[----:B------:R-:W-:-:S12]  /*3200*/  BRA `(.L_x_197) ;  /* 0x0000000c00847947 */ /* 0x000fd80003800000 */
.L_x_194:
        /* <DEDUP_REMOVED lines=9> */
[----:B------:R-:W-:Y:S01]  /*32a0*/  PLOP3.LUT P0, PT, PT, PT, PT, 0x8, 0x80 ;  /* 0x000000000080781c */ /* 0x000fe20003f0e170 */
[----:B------:R-:W-:Y:S01]  /*32b0*/  IMAD.MOV.U32 R20, RZ, RZ, RZ ;  /* 0x000000ffff147224 */ /* 0x000fe200078e00ff */
[----:B------:R-:W-:Y:S01]  /*32c0*/  PRMT R23, R5, 0x7610, R23 ;  /* 0x0000761005177816 */ /* 0x000fe20000000017 */
[----:B------:R-:W-:-:S05]  /*32d0*/  VIADD R8, R8, 0x2014 ;  /* 0x0000201408087836 */ /* 0x000fca0000000000 */
[----:B--2---:R-:W-:-:S07]  /*32e0*/  LEA R21, R21, R8, 0x18 ;  /* 0x0000000815157211 */ /* 0x004fce00078ec0ff */
.L_x_202:
[----:B------:R-:W2:Y:S01]  /*32f0*/  LDS.64 R8, [R2+0x8] ;  /* 0x0000080002087984 */ /* 0x000ea20000000a00 */
[----:B------:R-:W-:-:S05]  /*3300*/  LOP3.LUT R25, R23, 0xff, RZ, 0xc0, !PT ;  /* 0x000000ff17197812 */ /* 0x000fca00078ec0ff */
[----:B--2---:R-:W-:-:S06]  /*3310*/  IMAD.WIDE.U32 R8, R25, 0x4, R8 ;  /* 0x0000000419087825 */ /* 0x004fcc00078e0008 */
[----:B------:R2:W3:Y:S01]  /*3320*/  LD.E R8, desc[UR36][R8.64] ;  /* 0x0000002408087980 */ /* 0x0004e2000c101900 */
[----:B------:R-:W4:Y:S01]  /*3330*/  S2UR UR5, SR_CgaCtaId ;  /* 0x00000000000579c3 */ /* 0x000f220000008800 */
[----:B------:R-:W-:Y:S01]  /*3340*/  UMOV UR4, 0x400 ;  /* 0x0000040000047882 */ /* 0x000fe20000000000 */
[C---:B------:R-:W-:Y:S01]  /*3350*/  ISETP.NE.AND P3, PT, R20.reuse, RZ, PT ;  /* 0x000000ff1400720c */ /* 0x040fe20003f65270 */
[----:B------:R-:W-:Y:S02]  /*3360*/  IMAD R24, R20, 0x4, R21 ;  /* 0x0000000414187824 */ /* 0x000fe400078e0215 */
[----:B------:R-:W-:Y:S02]  /*3370*/  IMAD.MOV.U32 R12, RZ, RZ, RZ ;  /* 0x000000ffff0c7224 */ /* 0x000fe400078e00ff */
[C---:B------:R-:W-:Y:S01]  /*3380*/  IMAD.SHL.U32 R27, R25.reuse, 0x4, RZ ;  /* 0x00000004191b7824 */ /* 0x040fe200078e00ff */
[----:B------:R-:W-:Y:S01]  /*3390*/  SHF.L.U64.HI R25, R25, 0x2, RZ ;  /* 0x0000000219197819 */ /* 0x000fe200000102ff */
[----:B--2---:R-:W-:-:S06]  /*33a0*/  IMAD.MOV.U32 R9, RZ, RZ, RZ ;  /* 0x000000ffff097224 */ /* 0x004fcc00078e00ff */
[----:B------:R-:W2:Y:S01]  /*33b0*/  @P3 LDS R26, [R24+0x1ffc] ;  /* 0x001ffc00181a3984 */ /* 0x000ea20000000800 */
[----:B----4-:R-:W-:-:S09]  /*33c0*/  ULEA UR4, UR5, UR4, 0x18 ;  /* 0x0000000405047291 */ /* 0x010fd2000f8ec0ff */
[----:B------:R-:W4:Y:S01]  /*33d0*/  LDS.U8 R13, [UR4+0x2000] ;  /* 0x00200004ff0d7984 */ /* 0x000f220008000000 */
[----:B--2---:R-:W-:Y:S01]  /*33e0*/  @P3 SHF.R.U32.HI R12, RZ, R15, R26 ;  /* 0x0000000fff0c3219 */ /* 0x004fe2000001161a */
[----:B------:R-:W-:Y:S01]  /*33f0*/  IMAD.MOV.U32 R26, RZ, RZ, RZ ;  /* 0x000000ffff1a7224 */ /* 0x000fe200078e00ff */
[----:B----4-:R-:W-:-:S13]  /*3400*/  ISETP.NE.AND P4, PT, R20, R13, PT ;  /* 0x0000000d1400720c */ /* 0x010fda0003f85270 */
[----:B------:R-:W2:Y:S02]  /*3410*/  @P4 LDS R13, [R24+0x2000] ;  /* 0x00200000180d4984 */ /* 0x000ea40000000800 */
[----:B--2---:R-:W-:-:S04]  /*3420*/  @P4 SHF.L.U32 R9, R13, R14, RZ ;  /* 0x0000000e0d094219 */ /* 0x004fc800000006ff */
[----:B------:R-:W-:-:S05]  /*3430*/  LOP3.LUT R9, R9, R12, RZ, 0xfc, !PT ;  /* 0x0000000c09097212 */ /* 0x000fca00078efcff */
[C---:B---3--:R-:W-:Y:S01]  /*3440*/  IMAD.IADD R12, R8.reuse, 0x1, -R9 ;  /* 0x00000001080c7824 */ /* 0x048fe200078e0a09 */
[----:B------:R-:W-:-:S03]  /*3450*/  ISETP.GE.U32.AND P4, PT, R8, R9, PT ;  /* 0x000000090800720c */ /* 0x000fc60003f86070 */
[----:B------:R-:W-:-:S05]  /*3460*/  VIADD R13, R12, 0xffffffff ;  /* 0xffffffff0c0d7836 */ /* 0x000fca0000000000 */
[----:B------:R-:W-:Y:S01]  /*3470*/  ISETP.GE.U32.AND P3, PT, R13, R8, PT ;  /* 0x000000080d00720c */ /* 0x000fe20003f66070 */
[----:B------:R-:W-:Y:S01]  /*3480*/  @!P0 IMAD.MOV R13, RZ, RZ, R12 ;  /* 0x000000ffff0d8224 */ /* 0x000fe200078e020c */
[----:B-----5:R-:W-:Y:S02]  /*3490*/  IADD3 R8, P5, PT, R10, R27, RZ ;  /* 0x0000001b0a087210 */ /* 0x020fe40007fbe0ff */
[----:B------:R-:W-:Y:S02]  /*34a0*/  SEL R12, RZ, 0xffffffff, P4 ;  /* 0xffffffffff0c7807 */ /* 0x000fe40002000000 */
[----:B------:R-:W-:Y:S01]  /*34b0*/  @P0 SEL R12, RZ, 0xffffffff, !P3 ;  /* 0xffffffffff0c0807 */ /* 0x000fe20005800000 */
[----:B------:R-:W-:-:S03]  /*34c0*/  IMAD.X R9, R11, 0x1, R25, P5 ;  /* 0x000000010b097824 */ /* 0x000fc600028e0619 */
[----:B------:R-:W-:Y:S02]  /*34d0*/  LOP3.LUT R12, R12, 0x1, RZ, 0xc0, !PT ;  /* 0x000000010c0c7812 */ /* 0x000fe400078ec0ff */
[----:B------:R-:W-:Y:S02]  /*34e0*/  ST.E desc[UR36][R8.64], R13 ;  /* 0x0000000d08007985 */ /* 0x000fe4000c101924 */
[----:B------:R-:W-:Y:S01]  /*34f0*/  ISETP.NE.U32.AND P4, PT, R12, 0x1, PT ;  /* 0x000000010c00780c */ /* 0x000fe20003f85070 */
[----:B------:R-:W-:Y:S01]  /*3500*/  VIADD R12, R20, 0x1 ;  /* 0x00000001140c7836 */ /* 0x000fe20000000000 */
[----:B------:R-:W2:Y:S04]  /*3510*/  LDS.U8 R29, [UR4+0x2000] ;  /* 0x00200004ff1d7984 */ /* 0x000ea80008000000 */
[----:B------:R-:W-:Y:S01]  /*3520*/  LDS R28, [R24+0x2000] ;  /* 0x00200000181c7984 */ /* 0x000fe20000000800 */
[----:B--2---:R-:W-:-:S03]  /*3530*/  ISETP.NE.AND P0, PT, R12, R29, PT ;  /* 0x0000001d0c00720c */ /* 0x004fc60003f05270 */
[----:B------:R-:W-:Y:S10]  /*3540*/  LDS.64 R12, [R2+0x8] ;  /* 0x00000800020c7984 */ /* 0x000ff40000000a00 */
[----:B------:R-:W2:Y:S02]  /*3550*/  @P0 LDS R29, [R24+0x2004] ;  /* 0x00200400181d0984 */ /* 0x000ea40000000800 */
[----:B--2---:R-:W-:-:S02]  /*3560*/  @P0 SHF.L.U32 R26, R29, R14, RZ ;  /* 0x0000000e1d1a0219 */ /* 0x004fc400000006ff */
[----:B------:R-:W-:-:S05]  /*3570*/  IADD3 R12, P0, PT, R12, R27, RZ ;  /* 0x0000001b0c0c7210 */ /* 0x000fca0007f1e0ff */
[----:B------:R-:W-:-:S05]  /*3580*/  IMAD.X R13, R13, 0x1, R25, P0 ;  /* 0x000000010d0d7824 */ /* 0x000fca00000e0619 */
[----:B------:R-:W2:Y:S01]  /*3590*/  LD.E R12, desc[UR36][R12.64+0x4] ;  /* 0x000004240c0c7980 */ /* 0x000ea2000c101900 */
[----:B------:R-:W-:-:S04]  /*35a0*/  SHF.R.U32.HI R29, RZ, R15, R28 ;  /* 0x0000000fff1d7219 */ /* 0x000fc8000001161c */
        /* <DEDUP_REMOVED lines=10> */
[----:B------:R-:W2:Y:S02]  /*3650*/  LDS.U8 R26, [UR4+0x2000] ;  /* 0x00200004ff1a7984 */ /* 0x000ea40008000000 */
[----:B------:R-:W-:Y:S01]  /*3660*/  ISETP.NE.U32.AND P4, PT, R12, 0x1, PT ;  /* 0x000000010c00780c */ /* 0x000fe20003f85070 */
[----:B------:R-:W-:Y:S01]  /*3670*/  VIADD R12, R20, 0x2 ;  /* 0x00000002140c7836 */ /* 0x000fe20000000000 */
[----:B------:R-:W-:Y:S04]  /*3680*/  LDS R28, [R24+0x2004] ;  /* 0x00200400181c7984 */ /* 0x000fe80000000800 */
[----:B--2---:R-:W-:Y:S01]  /*3690*/  ISETP.NE.AND P0, PT, R12, R26, PT ;  /* 0x0000001a0c00720c */ /* 0x004fe20003f05270 */
[----:B------:R-:W-:-:S12]  /*36a0*/  IMAD.MOV.U32 R26, RZ, RZ, RZ ;  /* 0x000000ffff1a7224 */ /* 0x000fd800078e00ff */
[----:B------:R-:W2:Y:S02]  /*36b0*/  @P0 LDS R13, [R24+0x2008] ;  /* 0x00200800180d0984 */ /* 0x000ea40000000800 */
[----:B--2---:R-:W-:Y:S02]  /*36c0*/  @P0 SHF.L.U32 R26, R13, R14, RZ ;  /* 0x0000000e0d1a0219 */ /* 0x004fe400000006ff */
[----:B------:R-:W2:Y:S02]  /*36d0*/  LDS.64 R12, [R2+0x8] ;  /* 0x00000800020c7984 */ /* 0x000ea40000000a00 */
[----:B--2---:R-:W-:-:S05]  /*36e0*/  IADD3 R12, P0, PT, R12, R27, RZ ;  /* 0x0000001b0c0c7210 */ /* 0x004fca0007f1e0ff */
        /* <DEDUP_REMOVED lines=13> */
[----:B------:R-:W2:Y:S02]  /*37c0*/  LDS.64 R12, [R2+0x8] ;  /* 0x00000800020c7984 */ /* 0x000ea40000000a00 */
[----:B------:R-:W-:-:S02]  /*37d0*/  ISETP.NE.U32.AND P4, PT, R26, 0x1, PT ;  /* 0x000000011a00780c */ /* 0x000fc40003f85070 */
[----:B------:R-:W3:Y:S01]  /*37e0*/  LDS.U8 R26, [UR4+0x2000] ;  /* 0x00200004ff1a7984 */ /* 0x000ee20008000000 */
[----:B--2---:R-:W-:-:S05]  /*37f0*/  IADD3 R12, P0, PT, R12, R27, RZ ;  /* 0x0000001b0c0c7210 */ /* 0x004fca0007f1e0ff */
[----:B------:R-:W-:-:S05]  /*3800*/  IMAD.X R13, R13, 0x1, R25, P0 ;  /* 0x000000010d0d7824 */ /* 0x000fca00000e0619 */
[----:B------:R-:W2:Y:S01]  /*3810*/  LD.E R12, desc[UR36][R12.64+0xc] ;  /* 0x00000c240c0c7980 */ /* 0x000ea2000c101900 */
[C---:B------:R-:W-:Y:S02]  /*3820*/  VIADD R25, R20.reuse, 0x3 ;  /* 0x0000000314197836 */ /* 0x040fe40000000000 */
[----:B------:R-:W-:Y:S02]  /*3830*/  VIADD R20, R20, 0x4 ;  /* 0x0000000414147836 */ /* 0x000fe40000000000 */
[----:B------:R-:W-:Y:S01]  /*3840*/  VIADD R23, R23, 0x4 ;  /* 0x0000000417177836 */ /* 0x000fe20000000000 */
[----:B---3--:R-:W-:Y:S01]  /*3850*/  ISETP.NE.AND P0, PT, R25, R26, PT ;  /* 0x0000001a1900720c */ /* 0x008fe20003f05270 */
[----:B------:R-:W-:Y:S01]  /*3860*/  IMAD.MOV.U32 R25, RZ, RZ, RZ ;  /* 0x000000ffff197224 */ /* 0x000fe200078e00ff */
[----:B------:R-:W3:Y:S11]  /*3870*/  LDS R26, [R24+0x2008] ;  /* 0x00200800181a7984 */ /* 0x000ef60000000800 */
[----:B------:R-:W4:Y:S01]  /*3880*/  @P0 LDS R27, [R24+0x200c] ;  /* 0x00200c00181b0984 */ /* 0x000f220000000800 */
[----:B---3--:R-:W-:-:S02]  /*3890*/  SHF.R.U32.HI R26, RZ, R15, R26 ;  /* 0x0000000fff1a7219 */ /* 0x008fc4000001161a */
[----:B----4-:R-:W-:-:S04]  /*38a0*/  @P0 SHF.L.U32 R25, R27, R14, RZ ;  /* 0x0000000e1b190219 */ /* 0x010fc800000006ff */
[----:B------:R-:W-:-:S05]  /*38b0*/  LOP3.LUT R25, R25, R26, RZ, 0xfc, !PT ;  /* 0x0000001a19197212 */ /* 0x000fca00078efcff */
[C---:B--2---:R-:W-:Y:S01]  /*38c0*/  IMAD.IADD R26, R12.reuse, 0x1, -R25 ;  /* 0x000000010c1a7824 */ /* 0x044fe200078e0a19 */
[----:B------:R-:W-:Y:S01]  /*38d0*/  ISETP.GE.U32.AND P3, PT, R12, R25, PT ;  /* 0x000000190c00720c */ /* 0x000fe20003f66070 */
[----:B------:R-:W-:Y:S02]  /*38e0*/  VIADD R25, R4, 0x1 ;  /* 0x0000000104197836 */ /* 0x000fe40000000000 */
[----:B------:R-:W-:-:S03]  /*38f0*/  VIADD R13, R26, 0xffffffff ;  /* 0xffffffff1a0d7836 */ /* 0x000fc60000000000 */
[----:B------:R-:W-:Y:S02]  /*3900*/  LOP3.LUT R25, R25, 0xffff, RZ, 0xc0, !PT ;  /* 0x0000ffff19197812 */ /* 0x000fe400078ec0ff */
[----:B------:R-:W-:Y:S01]  /*3910*/  ISETP.GE.U32.AND P0, PT, R13, R12, PT ;  /* 0x0000000c0d00720c */ /* 0x000fe20003f06070 */
[----:B------:R-:W-:Y:S01]  /*3920*/  @P4 IMAD.MOV R13, RZ, RZ, R26 ;  /* 0x000000ffff0d4224 */ /* 0x000fe200078e021a */
[----:B------:R-:W-:Y:S02]  /*3930*/  LOP3.LUT R25, R25, 0xfc, RZ, 0xc0, !PT ;  /* 0x000000fc19197812 */ /* 0x000fe400078ec0ff */
[----:B------:R-:W-:Y:S02]  /*3940*/  SEL R12, RZ, 0xffffffff, P3 ;  /* 0xffffffffff0c7807 */ /* 0x000fe40001800000 */
[----:B------:R2:W-:Y:S01]  /*3950*/  ST.E desc[UR36][R8.64+0xc], R13 ;  /* 0x00000c0d08007985 */ /* 0x0005e2000c101924 */
[----:B------:R-:W-:Y:S02]  /*3960*/  ISETP.NE.AND P3, PT, R20, R25, PT ;  /* 0x000000191400720c */ /* 0x000fe40003f65270 */
[----:B------:R-:W-:-:S04]  /*3970*/  @!P4 SEL R12, RZ, 0xffffffff, !P0 ;  /* 0xffffffffff0cc807 */ /* 0x000fc80004000000 */
[----:B------:R-:W-:-:S04]  /*3980*/  LOP3.LUT R12, R12, 0x1, RZ, 0xc0, !PT ;  /* 0x000000010c0c7812 */ /* 0x000fc800078ec0ff */
[----:B------:R-:W-:-:S03]  /*3990*/  ISETP.EQ.U32.AND P0, PT, R12, 0x1, PT ;  /* 0x000000010c00780c */ /* 0x000fc60003f02070 */
[----:B--2---:R-:W-:Y:S10]  /*39a0*/  @P3 BRA `(.L_x_202) ;  /* 0xfffffff800503947 */ /* 0x004ff4000383ffff */
[----:B------:R-:W-:Y:S05]  /*39b0*/  BSYNC.RECONVERGENT B6 ;  /* 0x0000000000067941 */ /* 0x000fea0003800200 */
.L_x_201:
[----:B------:R-:W-:-:S07]  /*39c0*/  IMAD.MOV.U32 R20, RZ, RZ, R25 ;  /* 0x000000ffff147224 */ /* 0x000fce00078e0019 */
.L_x_200:
[----:B------:R-:W-:-:S05]  /*39d0*/  VIADD R8, R4, 0x1 ;  /* 0x0000000104087836 */ /* 0x000fca0000000000 */
[----:B------:R-:W-:-:S04]  /*39e0*/  LOP3.LUT R9, R8, 0xffff, RZ, 0xc0, !PT ;  /* 0x0000ffff08097812 */ /* 0x000fc800078ec0ff */
[----:B------:R-:W-:-:S13]  /*39f0*/  LOP3.LUT P3, RZ, R9, 0x3, RZ, 0xc0, !PT ;  /* 0x0000000309ff7812 */ /* 0x000fda000786c0ff */
[----:B------:R-:W-:Y:S05]  /*3a00*/  @!P3 BRA `(.L_x_197) ;  /* 0x000000040084b947 */ /* 0x000fea0003800000 */
[----:B------:R-:W-:-:S05]  /*3a10*/  LOP3.LUT R8, R8, 0x3, RZ, 0xc0, !PT ;  /* 0x0000000308087812 */ /* 0x000fca00078ec0ff */
[C---:B------:R-:W-:Y:S01]  /*3a20*/  VIADD R9, R8.reuse, 0xffffffff ;  /* 0xffffffff08097836 */ /* 0x040fe20000000000 */
[----:B------:R-:W-:-:S04]  /*3a30*/  LOP3.LUT R8, R8, 0x1, RZ, 0xc0, !PT ;  /* 0x0000000108087812 */ /* 0x000fc800078ec0ff */
[----:B------:R-:W-:Y:S02]  /*3a40*/  ISETP.NE.AND P4, PT, R9, RZ, PT ;  /* 0x000000ff0900720c */ /* 0x000fe40003f85270 */
[----:B------:R-:W-:-:S11]  /*3a50*/  ISETP.NE.AND P3, PT, R8, RZ, PT ;  /* 0x000000ff0800720c */ /* 0x000fd60003f65270 */
[----:B------:R-:W-:Y:S05]  /*3a60*/  @!P4 BRA `(.L_x_203) ;  /* 0x0000000000e8c947 */ /* 0x000fea0003800000 */
[----:B------:R-:W2:Y:S01]  /*3a70*/  LDS.64 R8, [R2+0x8] ;  /* 0x0000080002087984 */ /* 0x000ea20000000a00 */
[----:B------:R-:W-:-:S05]  /*3a80*/  LOP3.LUT R13, R23, 0xff, RZ, 0xc0, !PT ;  /* 0x000000ff170d7812 */ /* 0x000fca00078ec0ff */
[----:B--2---:R-:W-:-:S05]  /*3a90*/  IMAD.WIDE.U32 R8, R13, 0x4, R8 ;  /* 0x000000040d087825 */ /* 0x004fca00078e0008 */
[----:B------:R2:W3:Y:S01]  /*3aa0*/  LD.E R12, desc[UR36][R8.64] ;  /* 0x00000024080c7980 */ /* 0x0004e2000c101900 */
[----:B------:R-:W4:Y:S01]  /*3ab0*/  S2UR UR5, SR_CgaCtaId ;  /* 0x00000000000579c3 */ /* 0x000f220000008800 */
[----:B------:R-:W-:Y:S01]  /*3ac0*/  UMOV UR4, 0x400 ;  /* 0x0000040000047882 */ /* 0x000fe20000000000 */
[----:B------:R-:W-:Y:S01]  /*3ad0*/  ISETP.NE.AND P4, PT, R20, RZ, PT ;  /* 0x000000ff1400720c */ /* 0x000fe20003f85270 */
[----:B------:R-:W-:Y:S01]  /*3ae0*/  IMAD.SHL.U32 R27, R13, 0x4, RZ ;  /* 0x000000040d1b7824 */ /* 0x000fe200078e00ff */
[----:B--2---:R-:W-:Y:S01]  /*3af0*/  CS2R R8, SRZ ;  /* 0x0000000000087805 */ /* 0x004fe2000001ff00 */
[----:B----4-:R-:W-:Y:S02]  /*3b00*/  ULEA UR6, UR5, UR4, 0x18 ;  /* 0x0000000405067291 */ /* 0x010fe4000f8ec0ff */
[----:B------:R-:W-:-:S04]  /*3b10*/  UIADD3 UR4, UPT, UPT, UR4, 0x2014, URZ ;  /* 0x0000201404047890 */ /* 0x000fc8000fffe0ff */
[----:B------:R-:W-:-:S03]  /*3b20*/  ULEA UR4, UR5, UR4, 0x18 ;  /* 0x0000000405047291 */ /* 0x000fc6000f8ec0ff */
[----:B------:R-:W2:Y:S02]  /*3b30*/  LDS.U8 R21, [UR6+0x2000] ;  /* 0x00200006ff157984 */ /* 0x000ea40008000000 */
[C---:B--2---:R-:W-:Y:S02]  /*3b40*/  ISETP.NE.AND P5, PT, R20.reuse, R21, PT ;  /* 0x000000151400720c */ /* 0x044fe40003fa5270 */
[----:B------:R-:W-:-:S05]  /*3b50*/  LEA R21, R20, UR4, 0x2 ;  /* 0x0000000414157c11 */ /* 0x000fca000f8e10ff */
[----:B------:R-:W2:Y:S06]  /*3b60*/  @P4 LDS R24, [R21+0x1ffc] ;  /* 0x001ffc0015184984 */ /* 0x000eac0000000800 */
[----:B------:R-:W4:Y:S01]  /*3b70*/  @P5 LDS R25, [R21+0x2000] ;  /* 0x0020000015195984 */ /* 0x000f220000000800 */
[----:B--2---:R-:W-:Y:S01]  /*3b80*/  @P4 SHF.R.U32.HI R8, RZ, R15, R24 ;  /* 0x0000000fff084219 */ /* 0x004fe20000011618 */
[----:B------:R-:W-:Y:S01]  /*3b90*/  IMAD.MOV.U32 R24, RZ, RZ, RZ ;  /* 0x000000ffff187224 */ /* 0x000fe200078e00ff */
[----:B----4-:R-:W-:Y:S02]  /*3ba0*/  @P5 SHF.L.U32 R9, R25, R14, RZ ;  /* 0x0000000e19095219 */ /* 0x010fe400000006ff */
[----:B------:R-:W-:-:S02]  /*3bb0*/  SHF.L.U64.HI R25, R13, 0x2, RZ ;  /* 0x000000020d197819 */ /* 0x000fc400000102ff */
[----:B------:R-:W-:-:S05]  /*3bc0*/  LOP3.LUT R29, R9, R8, RZ, 0xfc, !PT ;  /* 0x00000008091d7212 */ /* 0x000fca00078efcff */
[C---:B---3--:R-:W-:Y:S01]  /*3bd0*/  IMAD.IADD R8, R12.reuse, 0x1, -R29 ;  /* 0x000000010c087824 */ /* 0x048fe200078e0a1d */
[----:B------:R-:W-:-:S03]  /*3be0*/  ISETP.GE.U32.AND P6, PT, R12, R29, PT ;  /* 0x0000001d0c00720c */ /* 0x000fc60003fc6070 */
[----:B------:R-:W-:-:S05]  /*3bf0*/  VIADD R26, R8, 0xffffffff ;  /* 0xffffffff081a7836 */ /* 0x000fca0000000000 */
[----:B------:R-:W-:Y:S01]  /*3c00*/  ISETP.GE.U32.AND P5, PT, R26, R12, PT ;  /* 0x0000000c1a00720c */ /* 0x000fe20003fa6070 */
[----:B------:R-:W-:Y:S01]  /*3c10*/  @!P0 IMAD.MOV R26, RZ, RZ, R8 ;  /* 0x000000ffff1a8224 */ /* 0x000fe200078e0208 */
[----:B-----5:R-:W-:Y:S01]  /*3c20*/  IADD3 R8, P4, PT, R10, R27, RZ ;  /* 0x0000001b0a087210 */ /* 0x020fe20007f9e0ff */
[----:B------:R-:W-:-:S04]  /*3c30*/  VIADD R12, R20, 0x1 ;  /* 0x00000001140c7836 */ /* 0x000fc80000000000 */
[----:B------:R-:W-:-:S05]  /*3c40*/  IMAD.X R9, R11, 0x1, R25, P4 ;  /* 0x000000010b097824 */ /* 0x000fca00020e0619 */
[----:B------:R-:W-:Y:S04]  /*3c50*/  ST.E desc[UR36][R8.64], R26 ;  /* 0x0000001a08007985 */ /* 0x000fe8000c101924 */
[----:B------:R-:W2:Y:S04]  /*3c60*/  LDS.U8 R13, [UR6+0x2000] ;  /* 0x00200006ff0d7984 */ /* 0x000ea80008000000 */
[----:B------:R-:W-:Y:S01]  /*3c70*/  LDS R26, [R21+0x2000] ;  /* 0x00200000151a7984 */ /* 0x000fe20000000800 */
[----:B--2---:R-:W-:Y:S02]  /*3c80*/  ISETP.NE.AND P4, PT, R12, R13, PT ;  /* 0x0000000d0c00720c */ /* 0x004fe40003f85270 */
[----:B------:R-:W-:-:S02]  /*3c90*/  SEL R12, RZ, 0xffffffff, P6 ;  /* 0xffffffffff0c7807 */ /* 0x000fc40003000000 */
[----:B------:R-:W-:-:S04]  /*3ca0*/  @P0 SEL R12, RZ, 0xffffffff, !P5 ;  /* 0xffffffffff0c0807 */ /* 0x000fc80006800000 */
[----:B------:R-:W-:-:S04]  /*3cb0*/  LOP3.LUT R12, R12, 0x1, RZ, 0xc0, !PT ;  /* 0x000000010c0c7812 */ /* 0x000fc800078ec0ff */
[----:B------:R-:W-:Y:S01]  /*3cc0*/  ISETP.NE.U32.AND P0, PT, R12, 0x1, PT ;  /* 0x000000010c00780c */ /* 0x000fe20003f05070 */
[----:B------:R-:W2:Y:S02]  /*3cd0*/  @P4 LDS R13, [R21+0x2004] ;  /* 0x00200400150d4984 */ /* 0x000ea40000000800 */
[----:B--2---:R-:W-:Y:S02]  /*3ce0*/  @P4 SHF.L.U32 R24, R13, R14, RZ ;  /* 0x0000000e0d184219 */ /* 0x004fe400000006ff */
[----:B------:R-:W2:Y:S02]  /*3cf0*/  LDS.64 R12, [R2+0x8] ;  /* 0x00000800020c7984 */ /* 0x000ea40000000a00 */
[----:B--2---:R-:W-:-:S05]  /*3d00*/  IADD3 R12, P4, PT, R12, R27, RZ ;  /* 0x0000001b0c0c7210 */ /* 0x004fca0007f9e0ff */
[----:B------:R-:W-:-:S06]  /*3d10*/  IMAD.X R13, R13, 0x1, R25, P4 ;  /* 0x000000010d0d7824 */ /* 0x000fcc00020e0619 */
[----:B------:R-:W2:Y:S01]  /*3d20*/  LD.E R13, desc[UR36][R12.64+0x4] ;  /* 0x000004240c0d7980 */ /* 0x000ea2000c101900 */
[----:B------:R-:W-:Y:S01]  /*3d30*/  SHF.R.U32.HI R25, RZ, R15, R26 ;  /* 0x0000000fff197219 */ /* 0x000fe2000001161a */
[----:B------:R-:W-:Y:S02]  /*3d40*/  VIADD R23, R23, 0x2 ;  /* 0x0000000217177836 */ /* 0x000fe40000000000 */
[----:B------:R-:W-:Y:S01]  /*3d50*/  VIADD R20, R20, 0x2 ;  /* 0x0000000214147836 */ /* 0x000fe20000000000 */
[----:B------:R-:W-:-:S05]  /*3d60*/  LOP3.LUT R24, R24, R25, RZ, 0xfc, !PT ;  /* 0x0000001918187212 */ /* 0x000fca00078efcff */
[C---:B--2---:R-:W-:Y:S01]  /*3d70*/  IMAD.IADD R25, R13.reuse, 0x1, -R24 ;  /* 0x000000010d197824 */ /* 0x044fe200078e0a18 */
        /* <DEDUP_REMOVED lines=9> */
.L_x_203:
[----:B------:R-:W-:Y:S05]  /*3e10*/  @!P3 BRA `(.L_x_197) ;  /* 0x000000000080b947 */ /* 0x000fea0003800000 */
[----:B--2---:R-:W2:Y:S01]  /*3e20*/  LDS.64 R8, [R2+0x8] ;  /* 0x0000080002087984 */ /* 0x004ea20000000a00 */
[----:B------:R-:W-:-:S05]  /*3e30*/  LOP3.LUT R13, R23, 0xff, RZ, 0xc0, !PT ;  /* 0x000000ff170d7812 */ /* 0x000fca00078ec0ff */
[----:B--2---:R-:W-:-:S05]  /*3e40*/  IMAD.WIDE.U32 R8, R13, 0x4, R8 ;  /* 0x000000040d087825 */ /* 0x004fca00078e0008 */
[----:B------:R2:W3:Y:S01]  /*3e50*/  LD.E R12, desc[UR36][R8.64] ;  /* 0x00000024080c7980 */ /* 0x0004e2000c101900 */
[----:B------:R-:W4:Y:S01]  /*3e60*/  S2UR UR5, SR_CgaCtaId ;  /* 0x00000000000579c3 */ /* 0x000f220000008800 */
[----:B------:R-:W-:Y:S01]  /*3e70*/  UMOV UR4, 0x400 ;  /* 0x0000040000047882 */ /* 0x000fe20000000000 */
[----:B------:R-:W-:Y:S01]  /*3e80*/  ISETP.NE.AND P3, PT, R20, RZ, PT ;  /* 0x000000ff1400720c */ /* 0x000fe20003f65270 */
[----:B------:R-:W-:Y:S01]  /*3e90*/  VIADD R23, R23, 0x1 ;  /* 0x0000000117177836 */ /* 0x000fe20000000000 */
[----:B--2---:R-:W-:Y:S01]  /*3ea0*/  CS2R R8, SRZ ;  /* 0x0000000000087805 */ /* 0x004fe2000001ff00 */
[----:B----4-:R-:W-:Y:S02]  /*3eb0*/  ULEA UR6, UR5, UR4, 0x18 ;  /* 0x0000000405067291 */ /* 0x010fe4000f8ec0ff */
[----:B------:R-:W-:-:S04]  /*3ec0*/  UIADD3 UR4, UPT, UPT, UR4, 0x2014, URZ ;  /* 0x0000201404047890 */ /* 0x000fc8000fffe0ff */
[----:B------:R-:W-:-:S03]  /*3ed0*/  ULEA UR4, UR5, UR4, 0x18 ;  /* 0x0000000405047291 */ /* 0x000fc6000f8ec0ff */
[----:B------:R-:W2:Y:S03]  /*3ee0*/  LDS.U8 R21, [UR6+0x2000] ;  /* 0x00200006ff157984 */ /* 0x000ea60008000000 */
[C---:B------:R-:W-:Y:S02]  /*3ef0*/  LEA R24, R20.reuse, UR4, 0x2 ;  /* 0x0000000414187c11 */ /* 0x040fe4000f8e10ff */
[----:B--2---:R-:W-:-:S03]  /*3f00*/  ISETP.NE.AND P4, PT, R20, R21, PT ;  /* 0x000000151400720c */ /* 0x004fc60003f85270 */
[----:B------:R-:W2:Y:S10]  /*3f10*/  @P3 LDS R20, [R24+0x1ffc] ;  /* 0x001ffc0018143984 */ /* 0x000eb40000000800 */
[----:B------:R-:W4:Y:S01]  /*3f20*/  @P4 LDS R21, [R24+0x2000] ;  /* 0x0020000018154984 */ /* 0x000f220000000800 */
[----:B--2---:R-:W-:-:S02]  /*3f30*/  @P3 SHF.R.U32.HI R8, RZ, R15, R20 ;  /* 0x0000000fff083219 */ /* 0x004fc40000011614 */
[----:B----4-:R-:W-:-:S04]  /*3f40*/  @P4 SHF.L.U32 R9, R21, R14, RZ ;  /* 0x0000000e15094219 */ /* 0x010fc800000006ff */
[----:B------:R-:W-:Y:S02]  /*3f50*/  LOP3.LUT R15, R9, R8, RZ, 0xfc, !PT ;  /* 0x00000008090f7212 */ /* 0x000fe400078efcff */
[----:B-----5:R-:W-:-:S04]  /*3f60*/  LEA R8, P3, R13, R10, 0x2 ;  /* 0x0000000a0d087211 */ /* 0x020fc800078610ff */
        /* <DEDUP_REMOVED lines=10> */
[----:B------:R-:W-:-:S13]  /*4010*/  ISETP.EQ.U32.AND P0, PT, R12, 0x1, PT ;  /* 0x000000010c00780c */ /* 0x000fda0003f02070 */
.L_x_197:
[----:B------:R-:W-:Y:S05]  /*4020*/  BSYNC.RECONVERGENT B1 ;  /* 0x0000000000017941 */ /* 0x000fea0003800200 */
.L_x_193:
[----:B--234-:R-:W-:Y:S01]  /*4030*/  PRMT R8, R23, 0x8880, RZ ;  /* 0x0000888017087816 */ /* 0x01cfe200000000ff */
[----:B------:R-:W-:Y:S01]  /*4040*/  BSSY.RECONVERGENT B1, `(.L_x_204) ;  /* 0x0000013000017945 */ /* 0x000fe20003800200 */
[----:B------:R-:W-:Y:S02]  /*4050*/  PRMT R14, R6, 0x8880, RZ ;  /* 0x00008880060e7816 */ /* 0x000fe400000000ff */
[----:B------:R-:W-:-:S13]  /*4060*/  ISETP.GE.OR P3, PT, R8, R3, !P0 ;  /* 0x000000030800720c */ /* 0x000fda0004766670 */
[----:B------:R-:W-:Y:S05]  /*4070*/  @P3 BRA `(.L_x_205) ;  /* 0x00000000003c3947 */ /* 0x000fea0003800000 */
.L_x_206:
[----:B--2---:R-:W2:Y:S01]  /*4080*/  LDS.64 R8, [R2+0x8] ;  /* 0x0000080002087984 */ /* 0x004ea20000000a00 */
[----:B------:R-:W-:-:S05]  /*4090*/  LOP3.LUT R13, R23, 0xff, RZ, 0xc0, !PT ;  /* 0x000000ff170d7812 */ /* 0x000fca00078ec0ff */
[----:B--2---:R-:W-:-:S06]  /*40a0*/  IMAD.WIDE.U32 R8, R13, 0x4, R8 ;  /* 0x000000040d087825 */ /* 0x004fcc00078e0008 */
        /* <DEDUP_REMOVED lines=12> */
.L_x_205:
[----:B------:R-:W-:Y:S05]  /*4170*/  BSYNC.RECONVERGENT B1 ;  /* 0x0000000000017941 */ /* 0x000fea0003800200 */
.L_x_204:
[----:B------:R-:W-:Y:S01]  /*4180*/  IMAD.MOV.U32 R20, RZ, RZ, R14 ;  /* 0x000000ffff147224 */ /* 0x000fe200078e000e */
[----:B------:R-:W-:Y:S01]  /*4190*/  PRMT R9, R23, 0x8880, RZ ;  /* 0x0000888017097816 */ /* 0x000fe200000000ff */
[----:B------:R-:W-:Y:S03]  /*41a0*/  BSSY.RECONVERGENT B1, `(.L_x_207) ;  /* 0x000000e000017945 */ /* 0x000fe60003800200 */
[----:B------:R-:W-:-:S13]  /*41b0*/  ISETP.LT.OR P0, PT, R9, R20, P0 ;  /* 0x000000140900720c */ /* 0x000fda0000701670 */
[----:B------:R-:W-:Y:S05]  /*41c0*/  @P0 BRA `(.L_x_208) ;  /* 0x00000000002c0947 */ /* 0x000fea0003800000 */
.L_x_209:
[----:B------:R-:W-:Y:S01]  /*41d0*/  VIADD R14, R23, 0xffffffff ;  /* 0xffffffff170e7836 */ /* 0x000fe20000000000 */
[----:B--23--:R-:W2:Y:S04]  /*41e0*/  LDS.64 R12, [R2+0x8] ;  /* 0x00000800020c7984 */ /* 0x00cea80000000a00 */
[----:B------:R-:W-:-:S05]  /*41f0*/  LOP3.LUT R15, R14, 0xff, RZ, 0xc0, !PT ;  /* 0x000000ff0e0f7812 */ /* 0x000fca00078ec0ff */
[----:B-----5:R-:W-:-:S06]  /*4200*/  IMAD.WIDE.U32 R8, R15, 0x4, R10 ;  /* 0x000000040f087825 */ /* 0x020fcc00078e000a */
[----:B------:R-:W3:Y:S01]  /*4210*/  LD.E R9, desc[UR36][R8.64] ;  /* 0x0000002408097980 */ /* 0x000ee2000c101900 */
[----:B--2---:R-:W-:Y:S01]  /*4220*/  IMAD.WIDE.U32 R12, R15, 0x4, R12 ;  /* 0x000000040f0c7825 */ /* 0x004fe200078e000c */
[----:B------:R-:W-:Y:S02]  /*4230*/  PRMT R15, R23, 0x8880, RZ ;  /* 0x00008880170f7816 */ /* 0x000fe400000000ff */
[----:B------:R-:W-:Y:S02]  /*4240*/  PRMT R23, R14, 0x7610, R23 ;  /* 0x000076100e177816 */ /* 0x000fe40000000017 */
[----:B------:R-:W-:Y:S01]  /*4250*/  ISETP.GT.AND P0, PT, R15, R20, PT ;  /* 0x000000140f00720c */ /* 0x000fe20003f04270 */
[----:B---3--:R3:W-:-:S12]  /*4260*/  ST.E desc[UR36][R12.64], R9 ;  /* 0x000000090c007985 */ /* 0x0087d8000c101924 */
[----:B------:R-:W-:Y:S05]  /*4270*/  @P0 BRA `(.L_x_209) ;  /* 0xfffffffc00d40947 */ /* 0x000fea000383ffff */
.L_x_208:
[----:B------:R-:W-:Y:S05]  /*4280*/  BSYNC.RECONVERGENT B1 ;  /* 0x0000000000017941 */ /* 0x000fea0003800200 */
.L_x_207:
[----:B------:R-:W-:Y:S05]  /*4290*/  @P2 BRA `(.L_x_210) ;  /* 0xffffffd8001c2947 */ /* 0x000fea000383ffff */
[----:B------:R-:W-:Y:S05]  /*42a0*/  BSYNC.RECONVERGENT B2 ;  /* 0x0000000000027941 */ /* 0x000fea0003800200 */
.L_x_192:
[----:B------:R-:W-:-:S04]  /*42b0*/  PRMT R6, R6, 0x8880, RZ ;  /* 0x0000888006067816 */ /* 0x000fc800000000ff */
[----:B------:R-:W-:-:S13]  /*42c0*/  ISETP.GT.AND P0, PT, R6, 0x1, PT ;  /* 0x000000010600780c */ /* 0x000fda0003f04270 */
[----:B------:R-:W-:Y:S05]  /*42d0*/  @P0 BRA `(.L_x_211) ;  /* 0xffffffd400f80947 */ /* 0x000fea000383ffff */
[----:B------:R-:W-:Y:S05]  /*42e0*/  BSYNC.RECONVERGENT B3 ;  /* 0x0000000000037941 */ /* 0x000fea0003800200 */
.L_x_191:
[----:B------:R4:W0:Y:S02]  /*42f0*/  LDS.U8 R7, [R2] ;  /* 0x0000000002077984 */ /* 0x0008240000000000 */
.L_x_190:
[----:B------:R-:W-:Y:S05]  /*4300*/  BSYNC.RECONVERGENT B4 ;  /* 0x0000000000047941 */ /* 0x000fea0003800200 */
.L_x_189:
[----:B0-----:R-:W-:-:S04]  /*4310*/  PRMT R3, R7, 0x8880, RZ ;  /* 0x0000888007037816 */ /* 0x001fc800000000ff */
[----:B------:R-:W-:-:S13]  /*4320*/  ISETP.GE.AND P0, PT, R3, 0x1, PT ;  /* 0x000000010300780c */ /* 0x000fda0003f06270 */
[----:B------:R-:W-:Y:S05]  /*4330*/  @!P0 BRA `(.L_x_188) ;  /* 0x0000000000308947 */ /* 0x000fea0003800000 */
[----:B--2---:R0:W2:Y:S02]  /*4340*/  LDS.64 R4, [R2+0x8] ;  /* 0x0000080002047984 */ /* 0x0040a40000000a00 */
.L_x_212:
[----:B---3--:R-:W-:-:S05]  /*4350*/  LOP3.LUT R9, R7, 0xff, RZ, 0xc0, !PT ;  /* 0x000000ff07097812 */ /* 0x008fca00078ec0ff */
[----:B--2---:R-:W-:-:S06]  /*4360*/  IMAD.WIDE.U32 R8, R9, 0x4, R4 ;  /* 0x0000000409087825 */ /* 0x004fcc00078e0004 */
        /* <DEDUP_REMOVED lines=8> */
[----:B--2---:R-:W-:Y:S05]  /*43f0*/  @P0 BRA `(.L_x_212) ;  /* 0xfffffffc00d40947 */ /* 0x004fea000383ffff */
.L_x_188:
[----:B------:R-:W-:Y:S05]  /*4400*/  BSYNC.RECONVERGENT B5 ;  /* 0x0000000000057941 */ /* 0x000fea0003800200 */
.L_x_187:
[----:B------:R-:W0:Y:S01]  /*4410*/  S2R R3, SR_TID.X ;  /* 0x0000000000037919 */ /* 0x000e220000002100 */
[----:B------:R-:W1:Y:S01]  /*4420*/  S2UR UR5, SR_CgaCtaId ;  /* 0x00000000000579c3 */ /* 0x000e620000008800 */
[----:B------:R-:W-:Y:S02]  /*4430*/  UMOV UR4, 0x400 ;  /* 0x0000040000047882 */ /* 0x000fe40000000000 */
[----:B------:R-:W-:-:S04]  /*4440*/  UIADD3 UR4, UPT, UPT, UR4, 0x800, URZ ;  /* 0x0000080004047890 */ /* 0x000fc8000fffe0ff */
[----:B-1----:R-:W-:Y:S01]  /*4450*/  ULEA UR4, UR5, UR4, 0x18 ;  /* 0x0000000405047291 */ /* 0x002fe2000f8ec0ff */
[----:B0-----:R-:W-:Y:S02]  /*4460*/  IMAD.SHL.U32 R8, R3, 0x10, RZ ;  /* 0x0000001003087824 */ /* 0x001fe400078e00ff */
[----:B------:R-:W-:-:S06]  /*4470*/  VIADD R3, R0, 0xffffffff ;  /* 0xffffffff00037836 */ /* 0x000fcc0000000000 */
[----:B--2---:R-:W0:Y:S01]  /*4480*/  LDS.64 R4, [R8+UR4+0x8] ;  /* 0x0000080408047984 */ /* 0x004e220008000a00 */
[----:B------:R-:W-:-:S04]  /*4490*/  LOP3.LUT R6, R3, 0xffff, RZ, 0xc0, !PT ;  /* 0x0000ffff03067812 */ /* 0x000fc800078ec0ff */
[----:B------:R-:W-:-:S04]  /*44a0*/  SHF.R.U32.HI R6, RZ, 0x5, R6 ;  /* 0x00000005ff067819 */ /* 0x000fc80000011606 */
[----:B---3--:R-:W-:-:S05]  /*44b0*/  LOP3.LUT R9, R6, 0xffff, RZ, 0xc0, !PT ;  /* 0x0000ffff06097812 */ /* 0x008fca00078ec0ff */
[----:B0-----:R-:W-:-:S06]  /*44c0*/  IMAD.WIDE.U32 R4, R9, 0x4, R4 ;  /* 0x0000000409047825 */ /* 0x001fcc00078e0004 */
[----:B------:R-:W2:Y:S01]  /*44d0*/  LD.E R4, desc[UR36][R4.64] ;  /* 0x0000002404047980 */ /* 0x000ea2000c101900 */
[----:B------:R-:W-:Y:S01]  /*44e0*/  BSSY.RECONVERGENT B1, `(.L_x_213) ;  /* 0x000047c000017945 */ /* 0x000fe20003800200 */
[----:B--2---:R-:W-:-:S04]  /*44f0*/  SHF.R.W.U32.HI R3, RZ, R3, R4 ;  /* 0x00000003ff037219 */ /* 0x004fc80000011e04 */
[----:B------:R-:W-:-:S04]  /*4500*/  LOP3.LUT R3, R3, 0x1, RZ, 0xc0, !PT ;  /* 0x0000000103037812 */ /* 0x000fc800078ec0ff */
[----:B------:R-:W-:-:S13]  /*4510*/  ISETP.NE.U32.AND P0, PT, R3, 0x1, PT ;  /* 0x000000010300780c */ /* 0x000fda0003f05070 */
[----:B------:R-:W-:Y:S05]  /*4520*/  @P0 BRA `(.L_x_214) ;  /* 0x0000004400dc0947 */ /* 0x000fea0003800000 */
[----:B------:R-:W0:Y:S01]  /*4530*/  S2UR UR5, SR_CgaCtaId ;  /* 0x00000000000579c3 */ /* 0x000e220000008800 */
[----:B------:R-:W-:Y:S01]  /*4540*/  UMOV UR4, 0x400 ;  /* 0x0000040000047882 */ /* 0x000fe20000000000 */
[----:B------:R-:W-:Y:S01]  /*4550*/  LOP3.LUT P0, R6, R7, 0xff, RZ, 0xc0, !PT ;  /* 0x000000ff07067812 */ /* 0x000fe2000780c0ff */
[----:B------:R-:W-:Y:S01]  /*4560*/  BSSY.RECONVERGENT B2, `(.L_x_215) ;  /* 0x00001a4000027945 */ /* 0x000fe20003800200 */
[----:B0-----:R-:W-:-:S09]  /*4570*/  ULEA UR4, UR5, UR4, 0x18 ;  /* 0x0000000405047291 */ /* 0x001fd2000f8ec0ff */
[----:B------:R-:W0:Y:S02]  /*4580*/  LDS.U8 R3, [UR4+0x2008] ;  /* 0x00200804ff037984 */ /* 0x000e240008000000 */
[----:B0-----:R-:W-:-:S13]  /*4590*/  ISETP.NE.AND P0, PT, R3, RZ, P0 ;  /* 0x000000ff0300720c */ /* 0x001fda0000705270 */
[----:B------:R0:W-:Y:S01]  /*45a0*/  @!P0 ST.E.U8 desc[UR36][R16.64], RZ ;  /* 0x000000ff10008985 */ /* 0x0001e2000c101124 */
[----:B------:R-:W-:Y:S01]  /*45b0*/  @!P0 PRMT R7, RZ, 0x7610, R7 ;  /* 0x00007610ff078816 */ /* 0x000fe20000000007 */
[----:B------:R-:W-:Y:S06]  /*45c0*/  @!P0 BRA `(.L_x_216) ;  /* 0x0000001800748947 */ /* 0x000fec0003800000 */
[----:B------:R-:W-:Y:S01]  /*45d0*/  IMAD.IADD R9, R7, 0x1, R3 ;  /* 0x0000000107097824 */ /* 0x000fe200078e0203 */
[----:B------:R-:W-:Y:S04]  /*45e0*/  BSSY.RECONVERGENT B3, `(.L_x_217) ;  /* 0x0000034000037945 */ /* 0x000fe80003800200 */
[----:B------:R1:W-:Y:S01]  /*45f0*/  ST.E.U8 desc[UR36][R16.64], R9 ;  /* 0x0000000910007985 */ /* 0x0003e2000c101124 */
[----:B------:R-:W-:-:S04]  /*4600*/  PRMT R4, R9, 0x8880, RZ ;  /* 0x0000888009047816 */ /* 0x000fc800000000ff */
[----:B------:R-:W-:-:S13]  /*4610*/  ISETP.GE.AND P0, PT, R4, 0x1, PT ;  /* 0x000000010400780c */ /* 0x000fda0003f06270 */
[----:B-1----:R-:W-:Y:S05]  /*4620*/  @!P0 BRA `(.L_x_218) ;  /* 0x0000000000bc8947 */ /* 0x002fea0003800000 */
[C---:B------:R-:W-:Y:S01]  /*4630*/  LOP3.LUT R5, R9.reuse, 0xff, RZ, 0xc0, !PT ;  /* 0x000000ff09057812 */ /* 0x040fe200078ec0ff */
[----:B------:R-:W-:Y:S01]  /*4640*/  BSSY.RECONVERGENT B4, `(.L_x_219) ;  /* 0x000001a000047945 */ /* 0x000fe20003800200 */
[----:B------:R-:W-:Y:S02]  /*4650*/  LOP3.LUT R4, R9, 0x3, RZ, 0xc0, !PT ;  /* 0x0000000309047812 */ /* 0x000fe400078ec0ff */
[----:B------:R-:W-:Y:S02]  /*4660*/  ISETP.GE.U32.AND P0, PT, R5, 0x4, PT ;  /* 0x000000040500780c */ /* 0x000fe40003f06070 */
[----:B------:R-:W-:Y:S02]  /*4670*/  ISETP.NE.AND P1, PT, R4, RZ, PT ;  /* 0x000000ff0400720c */ /* 0x000fe40003f25270 */
[----:B------:R-:W-:-:S09]  /*4680*/  PRMT R5, RZ, 0x7610, R5 ;  /* 0x00007610ff057816 */ /* 0x000fd20000000005 */
[----:B------:R-:W-:Y:S05]  /*4690*/  @!P0 BRA `(.L_x_220) ;  /* 0x0000000000508947 */ /* 0x000fea0003800000 */
[----:B------:R-:W-:Y:S02]  /*46a0*/  LOP3.LUT R8, R9, 0x7c, RZ, 0xc0, !PT ;  /* 0x0000007c09087812 */ /* 0x000fe400078ec0ff */
[----:B------:R-:W-:Y:S02]  /*46b0*/  PRMT R9, RZ, 0x7610, R9 ;  /* 0x00007610ff097816 */ /* 0x000fe40000000009 */
[----:B------:R-:W-:-:S07]  /*46c0*/  PRMT R5, R8, 0x7610, R5 ;  /* 0x0000761008057816 */ /* 0x000fce0000000005 */
.L_x_221:
        /* <DEDUP_REMOVED lines=17> */
.L_x_220:
[----:B------:R-:W-:Y:S05]  /*47e0*/  BSYNC.RECONVERGENT B4 ;  /* 0x0000000000047941 */ /* 0x000fea0003800200 */
.L_x_219:
[----:B------:R-:W-:Y:S05]  /*47f0*/  @!P1 BRA `(.L_x_218) ;  /* 0x0000000000489947 */ /* 0x000fea0003800000 */
[----:B------:R-:W3:Y:S01]  /*4800*/  LD.E.64 R8, desc[UR36][R16.64+0x8] ;  /* 0x0000082410087980 */ /* 0x000ee2000c101b00 */
[----:B------:R-:W-:Y:S02]  /*4810*/  LOP3.LUT R5, R5, 0xffff, RZ, 0xc0, !PT ;  /* 0x0000ffff05057812 */ /* 0x000fe400078ec0ff */
[----:B------:R-:W-:-:S03]  /*4820*/  ISETP.NE.AND P0, PT, R4, 0x1, PT ;  /* 0x000000010400780c */ /* 0x000fc60003f05270 */
[----:B---3--:R-:W-:-:S05]  /*4830*/  IMAD.WIDE.U32 R8, R5, 0x4, R8 ;  /* 0x0000000405087825 */ /* 0x008fca00078e0008 */
[----:B------:R1:W-:Y:S05]  /*4840*/  ST.E desc[UR36][R8.64], RZ ;  /* 0x000000ff08007985 */ /* 0x0003ea000c101924 */
[----:B------:R-:W-:Y:S05]  /*4850*/  @!P0 BRA `(.L_x_218) ;  /* 0x0000000000308947 */ /* 0x000fea0003800000 */
[----:B-1----:R-:W3:Y:S01]  /*4860*/  LD.E.64 R8, desc[UR36][R16.64+0x8] ;  /* 0x0000082410087980 */ /* 0x002ee2000c101b00 */
[----:B------:R-:W-:Y:S01]  /*4870*/  IMAD.SHL.U32 R13, R5, 0x4, RZ ;  /* 0x00000004050d7824 */ /* 0x000fe200078e00ff */
[----:B--2---:R-:W-:-:S04]  /*4880*/  SHF.R.U32.HI R15, RZ, 0x1e, R5 ;  /* 0x0000001eff0f7819 */ /* 0x004fc80000011605 */
[----:B---3--:R-:W-:-:S05]  /*4890*/  IADD3 R8, P0, PT, R8, R13, RZ ;  /* 0x0000000d08087210 */ /* 0x008fca0007f1e0ff */
[----:B------:R-:W-:Y:S01]  /*48a0*/  IMAD.X R9, R9, 0x1, R15, P0 ;  /* 0x0000000109097824 */ /* 0x000fe200000e060f */
[----:B------:R-:W-:-:S04]  /*48b0*/  ISETP.NE.AND P0, PT, R4, 0x2, PT ;  /* 0x000000020400780c */ /* 0x000fc80003f05270 */
[----:B------:R3:W-:Y:S09]  /*48c0*/  ST.E desc[UR36][R8.64+0x4], RZ ;  /* 0x000004ff08007985 */ /* 0x0007f2000c101924 */
[----:B------:R-:W-:Y:S05]  /*48d0*/  @!P0 BRA `(.L_x_218) ;  /* 0x0000000000108947 */ /* 0x000fea0003800000 */
[----:B------:R-:W2:Y:S02]  /*48e0*/  LD.E.64 R4, desc[UR36][R16.64+0x8] ;  /* 0x0000082410047980 */ /* 0x000ea4000c101b00 */
[----:B--2---:R-:W-:-:S05]  /*48f0*/  IADD3 R4, P0, PT, R4, R13, RZ ;  /* 0x0000000d04047210 */ /* 0x004fca0007f1e0ff */
[----:B------:R-:W-:-:S05]  /*4900*/  IMAD.X R5, R5, 0x1, R15, P0 ;  /* 0x0000000105057824 */ /* 0x000fca00000e060f */
[----:B------:R1:W-:Y:S03]  /*4910*/  ST.E desc[UR36][R4.64+0x8], RZ ;  /* 0x000008ff04007985 */ /* 0x0003e6000c101924 */
.L_x_218:
[----:B------:R-:W-:Y:S05]  /*4920*/  BSYNC.RECONVERGENT B3 ;  /* 0x0000000000037941 */ /* 0x000fea0003800200 */
.L_x_217:
[----:B-1----:R-:W-:Y:S01]  /*4930*/  PRMT R4, R7, 0x8880, RZ ;  /* 0x0000888007047816 */ /* 0x002fe200000000ff */
[----:B------:R-:W-:Y:S03]  /*4940*/  BSSY.RECONVERGENT B3, `(.L_x_222) ;  /* 0x000015c000037945 */ /* 0x000fe60003800200 */
[----:B------:R-:W-:-:S13]  /*4950*/  ISETP.GE.AND P0, PT, R4, 0x1, PT ;  /* 0x000000010400780c */ /* 0x000fda0003f06270 */
[----:B------:R-:W-:Y:S05]  /*4960*/  @!P0 BRA `(.L_x_223) ;  /* 0x0000001400648947 */ /* 0x000fea0003800000 */
[C---:B------:R-:W-:Y:S02]  /*4970*/  PRMT R4, R3.reuse, 0x8880, RZ ;  /* 0x0000888003047816 */ /* 0x040fe400000000ff */
[----:B------:R-:W-:Y:S02]  /*4980*/  PRMT R5, R3, 0x8880, RZ ;  /* 0x0000888003057816 */ /* 0x000fe400000000ff */
[----:B------:R-:W-:-:S03]  /*4990*/  ISETP.GE.AND P0, PT, R4, 0x1, PT ;  /* 0x000000010400780c */ /* 0x000fc60003f06270 */
[----:B------:R-:W-:-:S05]  /*49a0*/  IMAD.MOV.U32 R4, RZ, RZ, R5 ;  /* 0x000000ffff047224 */ /* 0x000fca00078e0005 */
[----:B------:R-:W-:-:S05]  /*49b0*/  SHF.R.S32.HI R5, RZ, 0x1f, R4 ;  /* 0x0000001fff057819 */ /* 0x000fca0000011404 */
[----:B------:R-:W-:Y:S05]  /*49c0*/  @!P0 BRA `(.L_x_224) ;  /* 0x0000000c00a48947 */ /* 0x000fea0003800000 */
[C---:B------:R-:W-:Y:S01]  /*49d0*/  LOP3.LUT R6, R3.reuse, 0x7, RZ, 0xc0, !PT ;  /* 0x0000000703067812 */ /* 0x040fe200078ec0ff */
[----:B------:R-:W-:Y:S01]  /*49e0*/  BSSY.RECONVERGENT B4, `(.L_x_225) ;  /* 0x00000e6000047945 */ /* 0x000fe20003800200 */
[----:B---3--:R-:W-:Y:S01]  /*49f0*/  LOP3.LUT R8, R3, 0x78, RZ, 0xc0, !PT ;  /* 0x0000007803087812 */ /* 0x008fe200078ec0ff */
[----:B------:R-:W-:Y:S02]  /*4a00*/  IMAD.MOV.U32 R9, RZ, RZ, RZ ;  /* 0x000000ffff097224 */ /* 0x000fe400078e00ff */
[----:B------:R-:W-:-:S05]  /*4a10*/  VIADD R6, R6, 0xffffffff ;  /* 0xffffffff06067836 */ /* 0x000fca0000000000 */
[----:B------:R-:W-:-:S04]  /*4a20*/  LOP3.LUT R6, R6, 0xffff, RZ, 0xc0, !PT ;  /* 0x0000ffff06067812 */ /* 0x000fc800078ec0ff */
[----:B------:R-:W-:Y:S02]  /*4a30*/  ISETP.GE.U32.AND P0, PT, R6, 0x3, PT ;  /* 0x000000030600780c */ /* 0x000fe40003f06070 */
[----:B------:R-:W-:Y:S02]  /*4a40*/  LOP3.LUT R6, R7, 0xff, RZ, 0xc0, !PT ;  /* 0x000000ff07067812 */ /* 0x000fe400078ec0ff */
[----:B------:R-:W-:-:S09]  /*4a50*/  LOP3.LUT R7, R3, 0x3, RZ, 0xc0, !PT ;  /* 0x0000000303077812 */ /* 0x000fd200078ec0ff */
.L_x_234:
[----:B-1----:R-:W1:Y:S02]  /*4a60*/  LDS.64 R12, [R2+0x8] ;  /* 0x00000800020c7984 */ /* 0x002e640000000a00 */
[----:B-1----:R-:W-:-:S05]  /*4a70*/  IMAD.WIDE.U32 R12, R9, 0x4, R12 ;  /* 0x00000004090c7825 */ /* 0x002fca00078e000c */
[----:B--2---:R-:W2:Y:S01]  /*4a80*/  LD.E R20, desc[UR36][R12.64] ;  /* 0x000000240c147980 */ /* 0x004ea2000c101900 */
[----:B------:R-:W-:Y:S01]  /*4a90*/  BSSY.RECONVERGENT B5, `(.L_x_226) ;  /* 0x00000d7000057945 */ /* 0x000fe20003800200 */
[----:B--2---:R-:W-:-:S13]  /*4aa0*/  ISETP.NE.AND P1, PT, R20, RZ, PT ;  /* 0x000000ff1400720c */ /* 0x004fda0003f25270 */
[----:B------:R-:W-:Y:S05]  /*4ab0*/  @!P1 BRA `(.L_x_227) ;  /* 0x0000000c00509947 */ /* 0x000fea0003800000 */
[----:B------:R-:W-:Y:S01]  /*4ac0*/  ISETP.GE.U32.AND P1, PT, R3, 0x8, PT ;  /* 0x000000080300780c */ /* 0x000fe20003f26070 */
[----:B------:R-:W-:Y:S02]  /*4ad0*/  IMAD.MOV.U32 R24, RZ, RZ, RZ ;  /* 0x000000ffff187224 */ /* 0x000fe400078e00ff */
[----:B------:R-:W-:-:S10]  /*4ae0*/  IMAD.MOV.U32 R26, RZ, RZ, RZ ;  /* 0x000000ffff1a7224 */ /* 0x000fd400078e00ff */
[----:B------:R-:W-:Y:S05]  /*4af0*/  @!P1 BRA `(.L_x_228) ;  /* 0x0000000400789947 */ /* 0x000fea0003800000 */
[----:B------:R-:W1:Y:S01]  /*4b00*/  S2R R21, SR_CgaCtaId ;  /* 0x0000000000157919 */ /* 0x000e620000008800 */
[----:B------:R-:W-:Y:S01]  /*4b10*/  MOV R12, 0x400 ;  /* 0x00000400000c7802 */ /* 0x000fe20000000f00 */
[----:B------:R-:W-:Y:S01]  /*4b20*/  BSSY.RECONVERGENT B6, `(.L_x_229) ;  /* 0x000005a000067945 */ /* 0x000fe20003800200 */
[----:B------:R-:W-:Y:S02]  /*4b30*/  IMAD.MOV.U32 R24, RZ, RZ, RZ ;  /* 0x000000ffff187224 */ /* 0x000fe400078e00ff */
[----:B------:R-:W-:Y:S02]  /*4b40*/  IMAD.MOV.U32 R26, RZ, RZ, RZ ;  /* 0x000000ffff1a7224 */ /* 0x000fe400078e00ff */
[----:B------:R-:W-:-:S05]  /*4b50*/  VIADD R12, R12, 0x2014 ;  /* 0x000020140c0c7836 */ /* 0x000fca0000000000 */
[----:B-1----:R-:W-:-:S07]  /*4b60*/  LEA R21, R21, R12, 0x18 ;  /* 0x0000000c15157211 */ /* 0x002fce00078ec0ff */
.L_x_230:
[----:B------:R-:W2:Y:S01]  /*4b70*/  LD.E.64 R14, desc[UR36][R16.64+0x8] ;  /* 0x00000824100e7980 */ /* 0x000ea2000c101b00 */
[C---:B-1----:R-:W-:Y:S02]  /*4b80*/  IMAD.IADD R25, R24.reuse, 0x1, R9 ;  /* 0x0000000118197824 */ /* 0x042fe400078e0209 */
[----:B------:R-:W-:-:S05]  /*4b90*/  IMAD R23, R24, 0x4, R21 ;  /* 0x0000000418177824 */ /* 0x000fca00078e0215 */
[----:B------:R-:W1:Y:S01]  /*4ba0*/  LDS R13, [R23+0x2010] ;  /* 0x00201000170d7984 */ /* 0x000e620000000800 */
[----:B--2---:R-:W-:-:S05]  /*4bb0*/  IMAD.WIDE.U32 R14, R25, 0x4, R14 ;  /* 0x00000004190e7825 */ /* 0x004fca00078e000e */
[----:B------:R-:W1:Y:S02]  /*4bc0*/  LD.E R12, desc[UR36][R14.64] ;  /* 0x000000240e0c7980 */ /* 0x000e64000c101900 */
[----:B-1----:R-:W-:-:S04]  /*4bd0*/  IMAD R13, R20, R13, R12 ;  /* 0x0000000d140d7224 */ /* 0x002fc800078e020c */
[----:B------:R-:W-:-:S05]  /*4be0*/  IMAD.IADD R13, R13, 0x1, R26 ;  /* 0x000000010d0d7824 */ /* 0x000fca00078e021a */
[----:B------:R-:W-:-:S04]  /*4bf0*/  ISETP.NE.AND P1, PT, R13, -0x1, PT ;  /* 0xffffffff0d00780c */ /* 0x000fc80003f25270 */
[----:B------:R-:W-:-:S05]  /*4c00*/  SEL R27, R13, RZ, P1 ;  /* 0x000000ff0d1b7207 */ /* 0x000fca0000800000 */
[----:B------:R-:W-:Y:S04]  /*4c10*/  ST.E desc[UR36][R14.64], R27 ;  /* 0x0000001b0e007985 */ /* 0x000fe8000c101924 */
[----:B------:R-:W2:Y:S04]  /*4c20*/  LD.E.64 R12, desc[UR36][R16.64+0x8] ;  /* 0x00000824100c7980 */ /* 0x000ea8000c101b00 */
[----:B------:R-:W1:Y:S01]  /*4c30*/  LDS R29, [R23+0x2014] ;  /* 0x00201400171d7984 */ /* 0x000e620000000800 */
[----:B--2---:R-:W-:-:S05]  /*4c40*/  IMAD.WIDE.U32 R12, R25, 0x4, R12 ;  /* 0x00000004190c7825 */ /* 0x004fca00078e000c */
[----:B------:R-:W1:Y:S02]  /*4c50*/  LD.E R26, desc[UR36][R12.64+0x4] ;  /* 0x000004240c1a7980 */ /* 0x000e64000c101900 */
[----:B-1----:R-:W-:-:S04]  /*4c60*/  IMAD R26, R20, R29, R26 ;  /* 0x0000001d141a7224 */ /* 0x002fc800078e021a */
[----:B------:R-:W-:Y:S02]  /*4c70*/  VIADD R28, R26, 0x1 ;  /* 0x000000011a1c7836 */ /* 0x000fe40000000000 */
[----:B------:R-:W-:-:S05]  /*4c80*/  @P1 IMAD.MOV R28, RZ, RZ, R26 ;  /* 0x000000ffff1c1224 */ /* 0x000fca00078e021a */
        /* <DEDUP_REMOVED lines=53> */
[----:B------:R-:W2:Y:S02]  /*4fe0*/  LD.E.64 R12, desc[UR36][R16.64+0x8] ;  /* 0x00000824100c7980 */ /* 0x000ea4000c101b00 */
[----:B--2---:R-:W-:Y:S02]  /*4ff0*/  IMAD.WIDE.U32 R12, R25, 0x4, R12 ;  /* 0x00000004190c7825 */ /* 0x004fe400078e000c */
[----:B------:R-:W1:Y:S04]  /*5000*/  LDS R25, [R23+0x202c] ;  /* 0x00202c0017197984 */ /* 0x000e680000000800 */
[----:B------:R-:W1:Y:S01]  /*5010*/  LD.E R26, desc[UR36][R12.64+0x1c] ;  /* 0x00001c240c1a7980 */ /* 0x000e62000c101900 */
[----:B------:R-:W-:-:S05]  /*5020*/  VIADD R24, R24, 0x8 ;  /* 0x0000000818187836 */ /* 0x000fca0000000000 */
[----:B------:R-:W-:Y:S01]  /*5030*/  ISETP.NE.AND P2, PT, R24, R8, PT ;  /* 0x000000081800720c */ /* 0x000fe20003f45270 */
[----:B-1----:R-:W-:-:S04]  /*5040*/  IMAD R25, R20, R25, R26 ;  /* 0x0000001914197224 */ /* 0x002fc800078e021a */
[----:B------:R-:W-:Y:S02]  /*5050*/  VIADD R26, R25, 0x1 ;  /* 0x00000001191a7836 */ /* 0x000fe40000000000 */
[----:B------:R-:W-:-:S05]  /*5060*/  @P1 IMAD.MOV R26, RZ, RZ, R25 ;  /* 0x000000ffff1a1224 */ /* 0x000fca00078e0219 */
[----:B------:R-:W-:-:S04]  /*5070*/  ISETP.NE.AND P1, PT, R26, -0x1, PT ;  /* 0xffffffff1a00780c */ /* 0x000fc80003f25270 */
[----:B------:R-:W-:Y:S02]  /*5080*/  SEL R25, R26, RZ, P1 ;  /* 0x000000ff1a197207 */ /* 0x000fe40000800000 */
[----:B------:R-:W-:-:S03]  /*5090*/  SEL R26, RZ, 0x1, P1 ;  /* 0x00000001ff1a7807 */ /* 0x000fc60000800000 */
[----:B------:R1:W-:Y:S01]  /*50a0*/  ST.E desc[UR36][R12.64+0x1c], R25 ;  /* 0x00001c190c007985 */ /* 0x0003e2000c101924 */
[----:B------:R-:W-:Y:S05]  /*50b0*/  @P2 BRA `(.L_x_230) ;  /* 0xfffffff800ac2947 */ /* 0x000fea000383ffff */
[----:B------:R-:W-:Y:S05]  /*50c0*/  BSYNC.RECONVERGENT B6 ;  /* 0x0000000000067941 */ /* 0x000fea0003800200 */
.L_x_229:
[----:B------:R-:W-:-:S07]  /*50d0*/  IMAD.MOV.U32 R24, RZ, RZ, R8 ;  /* 0x000000ffff187224 */ /* 0x000fce00078e0008 */
.L_x_228:
[----:B------:R-:W-:-:S13]  /*50e0*/  LOP3.LUT P1, RZ, R3, 0x7, RZ, 0xc0, !PT ;  /* 0x0000000703ff7812 */ /* 0x000fda000782c0ff */
[----:B------:R-:W-:Y:S05]  /*50f0*/  @!P1 BRA `(.L_x_231) ;  /* 0x0000000400a89947 */ /* 0x000fea0003800000 */
[----:B------:R-:W-:Y:S01]  /*5100*/  ISETP.NE.AND P1, PT, R7, RZ, PT ;  /* 0x000000ff0700720c */ /* 0x000fe20003f25270 */
[----:B------:R-:W-:-:S12]  /*5110*/  @!P0 BRA `(.L_x_232) ;  /* 0x0000000000d88947 */ /* 0x000fd80003800000 */
[----:B------:R-:W2:Y:S01]  /*5120*/  LD.E.64 R14, desc[UR36][R16.64+0x8] ;  /* 0x00000824100e7980 */ /* 0x000ea2000c101b00 */
[----:B-1----:R-:W-:Y:S01]  /*5130*/  IMAD.IADD R13, R24, 0x1, R9 ;  /* 0x00000001180d7824 */ /* 0x002fe200078e0209 */
[----:B------:R-:W1:Y:S01]  /*5140*/  S2UR UR5, SR_CgaCtaId ;  /* 0x00000000000579c3 */ /* 0x000e620000008800 */
[----:B------:R-:W-:Y:S02]  /*5150*/  UMOV UR4, 0x400 ;  /* 0x0000040000047882 */ /* 0x000fe40000000000 */
[----:B------:R-:W-:-:S04]  /*5160*/  UIADD3 UR4, UPT, UPT, UR4, 0x2014, URZ ;  /* 0x0000201404047890 */ /* 0x000fc8000fffe0ff */
[----:B-1----:R-:W-:-:S06]  /*5170*/  ULEA UR4, UR5, UR4, 0x18 ;  /* 0x0000000405047291 */ /* 0x002fcc000f8ec0ff */
[----:B------:R-:W-:Y:S01]  /*5180*/  LEA R21, R24, UR4, 0x2 ;  /* 0x0000000418157c11 */ /* 0x000fe2000f8e10ff */
[----:B--2---:R-:W-:-:S04]  /*5190*/  IMAD.WIDE.U32 R14, R13, 0x4, R14 ;  /* 0x000000040d0e7825 */ /* 0x004fc800078e000e */
[----:B------:R-:W1:Y:S04]  /*51a0*/  LDS R13, [R21+0x2010] ;  /* 0x00201000150d7984 */ /* 0x000e680000000800 */
[----:B------:R-:W1:Y:S02]  /*51b0*/  LD.E R12, desc[UR36][R14.64] ;  /* 0x000000240e0c7980 */ /* 0x000e64000c101900 */
[----:B-1----:R-:W-:-:S04]  /*51c0*/  IMAD R13, R20, R13, R12 ;  /* 0x0000000d140d7224 */ /* 0x002fc800078e020c */
[----:B------:R-:W-:-:S05]  /*51d0*/  IMAD.IADD R13, R26, 0x1, R13 ;  /* 0x000000011a0d7824 */ /* 0x000fca00078e020d */
[----:B------:R-:W-:-:S04]  /*51e0*/  ISETP.NE.AND P2, PT, R13, -0x1, PT ;  /* 0xffffffff0d00780c */ /* 0x000fc80003f45270 */
[----:B------:R-:W-:-:S05]  /*51f0*/  SEL R27, R13, RZ, P2 ;  /* 0x000000ff0d1b7207 */ /* 0x000fca0001000000 */
[----:B------:R-:W-:Y:S04]  /*5200*/  ST.E desc[UR36][R14.64], R27 ;  /* 0x0000001b0e007985 */ /* 0x000fe8000c101924 */
[----:B------:R-:W2:Y:S01]  /*5210*/  LD.E.64 R12, desc[UR36][R16.64+0x8] ;  /* 0x00000824100c7980 */ /* 0x000ea2000c101b00 */
[----:B------:R-:W-:-:S03]  /*5220*/  IADD3 R25, P3, PT, R24, R9, RZ ;  /* 0x0000000918197210 */ /* 0x000fc60007f7e0ff */
[----:B------:R-:W1:Y:S02]  /*5230*/  LDS R29, [R21+0x2014] ;  /* 0x00201400151d7984 */ /* 0x000e640000000800 */
[----:B------:R-:W-:Y:S02]  /*5240*/  IMAD.X R26, RZ, RZ, RZ, P3 ;  /* 0x000000ffff1a7224 */ /* 0x000fe400018e06ff */
[----:B------:R-:W-:-:S03]  /*5250*/  IMAD.SHL.U32 R23, R25, 0x4, RZ ;  /* 0x0000000419177824 */ /* 0x000fc600078e00ff */
[----:B------:R-:W-:Y:S02]  /*5260*/  SHF.L.U64.HI R25, R25, 0x2, R26 ;  /* 0x0000000219197819 */ /* 0x000fe4000001021a */
[----:B--2---:R-:W-:-:S05]  /*5270*/  IADD3 R12, P3, PT, R12, R23, RZ ;  /* 0x000000170c0c7210 */ /* 0x004fca0007f7e0ff */
[----:B------:R-:W-:-:S05]  /*5280*/  IMAD.X R13, R13, 0x1, R25, P3 ;  /* 0x000000010d0d7824 */ /* 0x000fca00018e0619 */
        /* <DEDUP_REMOVED lines=22> */
[----:B------:R-:W1:Y:S01]  /*53f0*/  LD.E R23, desc[UR36][R12.64+0xc] ;  /* 0x00000c240c177980 */ /* 0x000e62000c101900 */
[----:B------:R-:W-:Y:S02]  /*5400*/  VIADD R24, R24, 0x4 ;  /* 0x0000000418187836 */ /* 0x000fe40000000000 */
[----:B-1----:R-:W-:-:S04]  /*5410*/  IMAD R23, R20, R21, R23 ;  /* 0x0000001514177224 */ /* 0x002fc800078e0217 */
[----:B------:R-:W-:Y:S02]  /*5420*/  VIADD R25, R23, 0x1 ;  /* 0x0000000117197836 */ /* 0x000fe40000000000 */
[----:B------:R-:W-:-:S05]  /*5430*/  @P2 IMAD.MOV R25, RZ, RZ, R23 ;  /* 0x000000ffff192224 */ /* 0x000fca00078e0217 */
[----:B------:R-:W-:-:S04]  /*5440*/  ISETP.NE.AND P2, PT, R25, -0x1, PT ;  /* 0xffffffff1900780c */ /* 0x000fc80003f45270 */
[----:B------:R-:W-:Y:S02]  /*5450*/  SEL R25, R25, RZ, P2 ;  /* 0x000000ff19197207 */ /* 0x000fe40001000000 */
[----:B------:R-:W-:-:S03]  /*5460*/  SEL R26, RZ, 0x1, P2 ;  /* 0x00000001ff1a7807 */ /* 0x000fc60001000000 */
[----:B------:R2:W-:Y:S04]  /*5470*/  ST.E desc[UR36][R12.64+0xc], R25 ;  /* 0x00000c190c007985 */ /* 0x0005e8000c101924 */
.L_x_232:
[----:B------:R-:W-:Y:S05]  /*5480*/  @!P1 BRA `(.L_x_231) ;  /* 0x0000000000c49947 */ /* 0x000fea0003800000 */
[----:B------:R-:W-:Y:S02]  /*5490*/  ISETP.NE.AND P1, PT, R7, 0x1, PT ;  /* 0x000000010700780c */ /* 0x000fe40003f25270 */
[----:B------:R-:W-:-:S11]  /*54a0*/  LOP3.LUT P2, RZ, R3, 0x1, RZ, 0xc0, !PT ;  /* 0x0000000103ff7812 */ /* 0x000fd6000784c0ff */
[----:B------:R-:W-:Y:S05]  /*54b0*/  @!P1 BRA `(.L_x_233) ;  /* 0x0000000000789947 */ /* 0x000fea0003800000 */
[----:B-12---:R-:W2:Y:S01]  /*54c0*/  LD.E.64 R12, desc[UR36][R16.64+0x8] ;  /* 0x00000824100c7980 */ /* 0x006ea2000c101b00 */
[----:B------:R-:W-:Y:S01]  /*54d0*/  IMAD.IADD R15, R24, 0x1, R9 ;  /* 0x00000001180f7824 */ /* 0x000fe200078e0209 */
        /* <DEDUP_REMOVED lines=16> */
[----:B------:R-:W-:Y:S01]  /*55e0*/  IMAD.X R26, RZ, RZ, RZ, P3 ;  /* 0x000000ffff1a7224 */ /* 0x000fe200018e06ff */
[----:B--2---:R-:W-:-:S04]  /*55f0*/  LEA R14, P3, R25, R14, 0x2 ;  /* 0x0000000e190e7211 */ /* 0x004fc800078610ff */
[----:B------:R-:W-:-:S05]  /*5600*/  LEA.HI.X R15, R25, R15, R26, 0x2, P3 ;  /* 0x0000000f190f7211 */ /* 0x000fca00018f141a */
        /* <DEDUP_REMOVED lines=9> */
.L_x_233:
[----:B------:R-:W-:Y:S05]  /*56a0*/  @!P2 BRA `(.L_x_231) ;  /* 0x00000000003ca947 */ /* 0x000fea0003800000 */
[----:B-123--:R-:W2:Y:S01]  /*56b0*/  LD.E.64 R12, desc[UR36][R16.64+0x8] ;  /* 0x00000824100c7980 */ /* 0x00eea2000c101b00 */
        /* <DEDUP_REMOVED lines=13> */
[----:B------:R1:W-:Y:S04]  /*5790*/  ST.E desc[UR36][R12.64], R15 ;  /* 0x0000000f0c007985 */ /* 0x0003e8000c101924 */
.L_x_231:
[----:B-123--:R-:W2:Y:S01]  /*57a0*/  LD.E.64 R12, desc[UR36][R16.64+0x8] ;  /* 0x00000824100c7980 */ /* 0x00eea2000c101b00 */
[----:B------:R-:W-:-:S05]  /*57b0*/  IADD3 R15, P1, PT, R9, R4, RZ ;  /* 0x00000004090f7210 */ /* 0x000fca0007f3e0ff */
[----:B------:R-:W-:Y:S01]  /*57c0*/  IMAD.X R14, RZ, RZ, R5, P1 ;  /* 0x000000ffff0e7224 */ /* 0x000fe200008e0605 */
[----:B--2---:R-:W-:-:S04]  /*57d0*/  LEA R12, P1, R15, R12, 0x2 ;  /* 0x0000000c0f0c7211 */ /* 0x004fc800078210ff */
[----:B------:R-:W-:-:S05]  /*57e0*/  LEA.HI.X R13, R15, R13, R14, 0x2, P1 ;  /* 0x0000000d0f0d7211 */ /* 0x000fca00008f140e */
[----:B------:R1:W-:Y:S04]  /*57f0*/  ST.E desc[UR36][R12.64], RZ ;  /* 0x000000ff0c007985 */ /* 0x0003e8000c101924 */
.L_x_227:
[----:B------:R-:W-:Y:S05]  /*5800*/  BSYNC.RECONVERGENT B5 ;  /* 0x0000000000057941 */ /* 0x000fea0003800200 */
.L_x_226:
[----:B------:R-:W-:-:S05]  /*5810*/  VIADD R9, R9, 0x1 ;  /* 0x0000000109097836 */ /* 0x000fca0000000000 */
[----:B------:R-:W-:-:S13]  /*5820*/  ISETP.NE.AND P1, PT, R9, R6, PT ;  /* 0x000000060900720c */ /* 0x000fda0003f25270 */
[----:B------:R-:W-:Y:S05]  /*5830*/  @P1 BRA `(.L_x_234) ;  /* 0xfffffff000881947 */ /* 0x000fea000383ffff */
[----:B------:R-:W-:Y:S05]  /*5840*/  BSYNC.RECONVERGENT B4 ;  /* 0x0000000000047941 */ /* 0x000fea0003800200 */
.L_x_225:
[----:B------:R-:W-:Y:S05]  /*5850*/  BRA `(.L_x_223) ;  /* 0x0000000400a87947 */ /* 0x000fea0003800000 */
.L_x_224:
[----:B------:R-:W-:Y:S01]  /*5860*/  ISETP.GE.U32.AND P1, PT, R6, 0x4, PT ;  /* 0x000000040600780c */ /* 0x000fe20003f26070 */
[----:B------:R-:W-:Y:S01]  /*5870*/  BSSY.RECONVERGENT B4, `(.L_x_235) ;  /* 0x000003a000047945 */ /* 0x000fe20003800200 */
[----:B------:R-:W-:Y:S02]  /*5880*/  LOP3.LUT R3, R7, 0x3, RZ, 0xc0, !PT ;  /* 0x0000000307037812 */ /* 0x000fe400078ec0ff */
[----:B------:R-:W-:Y:S02]  /*5890*/  PRMT R6, RZ, 0x7610, R6 ;  /* 0x00007610ff067816 */ /* 0x000fe40000000006 */
[----:B------:R-:W-:-:S07]  /*58a0*/  ISETP.NE.AND P0, PT, R3, RZ, PT ;  /* 0x000000ff0300720c */ /* 0x000fce0003f05270 */
[----:B------:R-:W-:Y:S06]  /*58b0*/  @!P1 BRA `(.L_x_236) ;  /* 0x0000000000d49947 */ /* 0x000fec0003800000 */
[----:B------:R-:W-:Y:S02]  /*58c0*/  LOP3.LUT R6, R7, 0x7c, RZ, 0xc0, !PT ;  /* 0x0000007c07067812 */ /* 0x000fe400078ec0ff */
[----:B------:R-:W-:-:S07]  /*58d0*/  PRMT R7, RZ, 0x7610, R7 ;  /* 0x00007610ff077816 */ /* 0x000fce0000000007 */
.L_x_237:
[----:B------:R-:W2:Y:S01]  /*58e0*/  LDS.64 R12, [R2+0x8] ;  /* 0x00000800020c7984 */ /* 0x000ea20000000a00 */
[----:B---3--:R-:W-:-:S05]  /*58f0*/  LOP3.LUT R9, R7, 0xff, RZ, 0xc0, !PT ;  /* 0x000000ff07097812 */ /* 0x008fca00078ec0ff */
[----:B--2---:R-:W-:-:S06]  /*5900*/  IMAD.WIDE.U32 R20, R9, 0x4, R12 ;  /* 0x0000000409147825 */ /* 0x004fcc00078e000c */
[----:B------:R-:W2:Y:S02]  /*5910*/  LD.E R20, desc[UR36][R20.64] ;  /* 0x0000002414147980 */ /* 0x000ea4000c101900 */
[----:B--2---:R-:W-:-:S13]  /*5920*/  ISETP.NE.AND P1, PT, R20, RZ, PT ;  /* 0x000000ff1400720c */ /* 0x004fda0003f25270 */
[----:B------:R-:W2:Y:S01]  /*5930*/  @P1 LD.E.64 R14, desc[UR36][R16.64+0x8] ;  /* 0x00000824100e1980 */ /* 0x000ea2000c101b00 */
[----:B------:R-:W-:Y:S01]  /*5940*/  @P1 IADD3 R23, P2, PT, R4, R9, RZ ;  /* 0x0000000904171210 */ /* 0x000fe20007f5e0ff */
[----:B------:R-:W-:-:S04]  /*5950*/  IMAD.SHL.U32 R27, R9, 0x4, RZ ;  /* 0x00000004091b7824 */ /* 0x000fc800078e00ff */
[----:B------:R-:W-:Y:S01]  /*5960*/  @P1 IMAD.X R8, RZ, RZ, R5, P2 ;  /* 0x000000ffff081224 */ /* 0x000fe200010e0605 */
[----:B--2---:R-:W-:-:S04]  /*5970*/  @P1 LEA R24, P2, R23, R14, 0x2 ;  /* 0x0000000e17181211 */ /* 0x004fc800078410ff */
[----:B------:R-:W-:Y:S02]  /*5980*/  @P1 LEA.HI.X R25, R23, R15, R8, 0x2, P2 ;  /* 0x0000000f17191211 */ /* 0x000fe400010f1408 */
[----:B------:R-:W-:-:S03]  /*5990*/  SHF.L.U64.HI R23, R9, 0x2, RZ ;  /* 0x0000000209177819 */ /* 0x000fc600000102ff */
[----:B------:R-:W-:Y:S04]  /*59a0*/  @P1 ST.E desc[UR36][R24.64], RZ ;  /* 0x000000ff18001985 */ /* 0x000fe8000c101924 */
[----:B------:R-:W1:Y:S02]  /*59b0*/  @P1 LDS.64 R12, [R2+0x8] ;  /* 0x00000800020c1984 */ /* 0x000e640000000a00 */
[----:B-1----:R-:W-:-:S05]  /*59c0*/  IADD3 R14, P1, PT, R12, R27, RZ ;  /* 0x0000001b0c0e7210 */ /* 0x002fca0007f3e0ff */
[----:B------:R-:W-:-:S05]  /*59d0*/  IMAD.X R15, R13, 0x1, R23, P1 ;  /* 0x000000010d0f7824 */ /* 0x000fca00008e0617 */
[----:B------:R-:W2:Y:S02]  /*59e0*/  LD.E R14, desc[UR36][R14.64+0x4] ;  /* 0x000004240e0e7980 */ /* 0x000ea4000c101900 */
[----:B--2---:R-:W-:-:S13]  /*59f0*/  ISETP.NE.AND P1, PT, R14, RZ, PT ;  /* 0x000000ff0e00720c */ /* 0x004fda0003f25270 */
[----:B------:R-:W2:Y:S01]  /*5a00*/  @P1 LD.E.64 R20, desc[UR36][R16.64+0x8] ;  /* 0x0000082410141980 */ /* 0x000ea2000c101b00 */
[----:B------:R-:W-:-:S05]  /*5a10*/  @P1 IADD3 R29, P2, PT, R4, R9, RZ ;  /* 0x00000009041d1210 */ /* 0x000fca0007f5e0ff */
[----:B------:R-:W-:Y:S01]  /*5a20*/  @P1 IMAD.X R8, RZ, RZ, R5, P2 ;  /* 0x000000ffff081224 */ /* 0x000fe200010e0605 */
[----:B--2---:R-:W-:-:S04]  /*5a30*/  @P1 LEA R20, P2, R29, R20, 0x2 ;  /* 0x000000141d141211 */ /* 0x004fc800078410ff */
[----:B------:R-:W-:-:S05]  /*5a40*/  @P1 LEA.HI.X R21, R29, R21, R8, 0x2, P2 ;  /* 0x000000151d151211 */ /* 0x000fca00010f1408 */
        /* <DEDUP_REMOVED lines=18> */
[----:B------:R-:W-:Y:S01]  /*5b70*/  @P1 IADD3 R9, P2, PT, R4, R9, RZ ;  /* 0x0000000904091210 */ /* 0x000fe20007f5e0ff */
[----:B------:R-:W-:-:S04]  /*5b80*/  VIADD R7, R7, 0x4 ;  /* 0x0000000407077836 */ /* 0x000fc80000000000 */
[----:B------:R-:W-:Y:S01]  /*5b90*/  @P1 IMAD.X R23, RZ, RZ, R5, P2 ;  /* 0x000000ffff171224 */ /* 0x000fe200010e0605 */
[----:B--2---:R-:W-:Y:S02]  /*5ba0*/  @P1 LEA R8, P2, R9, R12, 0x2 ;  /* 0x0000000c09081211 */ /* 0x004fe400078410ff */
[----:B------:R-:W-:Y:S02]  /*5bb0*/  LOP3.LUT R12, R7, 0xff, RZ, 0xc0, !PT ;  /* 0x000000ff070c7812 */ /* 0x000fe400078ec0ff */
[----:B------:R-:W-:Y:S02]  /*5bc0*/  @P1 LEA.HI.X R9, R9, R13, R23, 0x2, P2 ;  /* 0x0000000d09091211 */ /* 0x000fe400010f1417 */
[----:B------:R-:W-:-:S03]  /*5bd0*/  PRMT R13, R6, 0x9910, RZ ;  /* 0x00009910060d7816 */ /* 0x000fc600000000ff */
[----:B------:R1:W-:Y:S01]  /*5be0*/  @P1 ST.E desc[UR36][R8.64+0xc], RZ ;  /* 0x00000cff08001985 */ /* 0x0003e2000c101924 */
[----:B------:R-:W-:-:S13]  /*5bf0*/  ISETP.NE.AND P1, PT, R12, R13, PT ;  /* 0x0000000d0c00720c */ /* 0x000fda0003f25270 */
[----:B-1----:R-:W-:Y:S05]  /*5c00*/  @P1 BRA `(.L_x_237) ;  /* 0xfffffffc00341947 */ /* 0x002fea000383ffff */
.L_x_236:
[----:B------:R-:W-:Y:S05]  /*5c10*/  BSYNC.RECONVERGENT B4 ;  /* 0x0000000000047941 */ /* 0x000fea0003800200 */
.L_x_235:
[----:B------:R-:W-:Y:S05]  /*5c20*/  @!P0 BRA `(.L_x_223) ;  /* 0x0000000000b48947 */ /* 0x000fea0003800000 */
[----:B---3--:R-:W1:Y:S01]  /*5c30*/  LDS.64 R8, [R2+0x8] ;  /* 0x0000080002087984 */ /* 0x008e620000000a00 */
[----:B------:R-:W-:-:S05]  /*5c40*/  LOP3.LUT R7, R6, 0xffff, RZ, 0xc0, !PT ;  /* 0x0000ffff06077812 */ /* 0x000fca00078ec0ff */
[----:B-1----:R-:W-:-:S06]  /*5c50*/  IMAD.WIDE.U32 R8, R7, 0x4, R8 ;  /* 0x0000000407087825 */ /* 0x002fcc00078e0008 */
[----:B------:R-:W3:Y:S01]  /*5c60*/  LD.E R8, desc[UR36][R8.64] ;  /* 0x0000002408087980 */ /* 0x000ee2000c101900 */
[----:B------:R-:W-:Y:S01]  /*5c70*/  BSSY.RECONVERGENT B4, `(.L_x_238) ;  /* 0x000000a000047945 */ /* 0x000fe20003800200 */
[----:B------:R-:W-:Y:S02]  /*5c80*/  ISETP.NE.AND P1, PT, R3, 0x1, PT ;  /* 0x000000010300780c */ /* 0x000fe40003f25270 */
[----:B---3--:R-:W-:-:S13]  /*5c90*/  ISETP.NE.AND P0, PT, R8, RZ, PT ;  /* 0x000000ff0800720c */ /* 0x008fda0003f05270 */
[----:B------:R-:W-:Y:S05]  /*5ca0*/  @!P0 BRA `(.L_x_239) ;  /* 0x0000000000188947 */ /* 0x000fea0003800000 */
[----:B------:R-:W3:Y:S01]  /*5cb0*/  LD.E.64 R8, desc[UR36][R16.64+0x8] ;  /* 0x0000082410087980 */ /* 0x000ee2000c101b00 */
[----:B------:R-:W-:-:S05]  /*5cc0*/  IADD3 R13, P0, PT, R4, R7, RZ ;  /* 0x00000007040d7210 */ /* 0x000fca0007f1e0ff */
[----:B------:R-:W-:Y:S01]  /*5cd0*/  IMAD.X R6, RZ, RZ, R5, P0 ;  /* 0x000000ffff067224 */ /* 0x000fe200000e0605 */
[----:B---3--:R-:W-:-:S04]  /*5ce0*/  LEA R8, P0, R13, R8, 0x2 ;  /* 0x000000080d087211 */ /* 0x008fc800078010ff */
[----:B------:R-:W-:-:S05]  /*5cf0*/  LEA.HI.X R9, R13, R9, R6, 0x2, P0 ;  /* 0x000000090d097211 */ /* 0x000fca00000f1406 */
[----:B------:R1:W-:Y:S04]  /*5d00*/  ST.E desc[UR36][R8.64], RZ ;  /* 0x000000ff08007985 */ /* 0x0003e8000c101924 */
.L_x_239:
[----:B------:R-:W-:Y:S05]  /*5d10*/  BSYNC.RECONVERGENT B4 ;  /* 0x0000000000047941 */ /* 0x000fea0003800200 */
.L_x_238:
[----:B------:R-:W-:Y:S05]  /*5d20*/  @!P1 BRA `(.L_x_223) ;  /* 0x0000000000749947 */ /* 0x000fea0003800000 */
[----:B-1----:R-:W1:Y:S01]  /*5d30*/  LDS.64 R8, [R2+0x8] ;  /* 0x0000080002087984 */ /* 0x002e620000000a00 */
[----:B------:R-:W-:Y:S01]  /*5d40*/  IMAD.SHL.U32 R13, R7, 0x4, RZ ;  /* 0x00000004070d7824 */ /* 0x000fe200078e00ff */
[----:B------:R-:W-:-:S04]  /*5d50*/  SHF.R.U32.HI R6, RZ, 0x1e, R7 ;  /* 0x0000001eff067819 */ /* 0x000fc80000011607 */
[----:B-1----:R-:W-:-:S05]  /*5d60*/  IADD3 R8, P0, PT, R8, R13, RZ ;  /* 0x0000000d08087210 */ /* 0x002fca0007f1e0ff */
[----:B------:R-:W-:-:S05]  /*5d70*/  IMAD.X R9, R9, 0x1, R6, P0 ;  /* 0x0000000109097824 */ /* 0x000fca00000e0606 */
        /* <DEDUP_REMOVED lines=11> */
.L_x_241:
[----:B------:R-:W-:Y:S05]  /*5e30*/  BSYNC.RECONVERGENT B4 ;  /* 0x0000000000047941 */ /* 0x000fea0003800200 */
.L_x_240:
[----:B------:R-:W-:Y:S05]  /*5e40*/  @!P1 BRA `(.L_x_223) ;  /* 0x00000000002c9947 */ /* 0x000fea0003800000 */
[----:B-1----:R-:W1:Y:S02]  /*5e50*/  LDS.64 R8, [R2+0x8] ;  /* 0x0000080002087984 */ /* 0x002e640000000a00 */
[----:B-1----:R-:W-:-:S05]  /*5e60*/  IADD3 R12, P0, PT, R8, R13, RZ ;  /* 0x0000000d080c7210 */ /* 0x002fca0007f1e0ff */
[----:B------:R-:W-:-:S05]  /*5e70*/  IMAD.X R13, R9, 0x1, R6, P0 ;  /* 0x00000001090d7824 */ /* 0x000fca00000e0606 */
[----:B------:R-:W3:Y:S02]  /*5e80*/  LD.E R12, desc[UR36][R12.64+0x8] ;  /* 0x000008240c0c7980 */ /* 0x000ee4000c101900 */
[----:B---3--:R-:W-:-:S13]  /*5e90*/  ISETP.NE.AND P0, PT, R12, RZ, PT ;  /* 0x000000ff0c00720c */ /* 0x008fda0003f05270 */
[----:B------:R-:W3:Y:S01]  /*5ea0*/  @P0 LD.E.64 R8, desc[UR36][R16.64+0x8] ;  /* 0x0000082410080980 */ /* 0x000ee2000c101b00 */
[----:B------:R-:W-:-:S05]  /*5eb0*/  @P0 IADD3 R7, P1, PT, R4, R7, RZ ;  /* 0x0000000704070210 */ /* 0x000fca0007f3e0ff */
[----:B------:R-:W-:Y:S01]  /*5ec0*/  @P0 IMAD.X R5, RZ, RZ, R5, P1 ;  /* 0x000000ffff050224 */ /* 0x000fe200008e0605 */
[----:B---3--:R-:W-:-:S04]  /*5ed0*/  @P0 LEA R4, P1, R7, R8, 0x2 ;  /* 0x0000000807040211 */ /* 0x008fc800078210ff */
[----:B------:R-:W-:-:S05]  /*5ee0*/  @P0 LEA.HI.X R5, R7, R9, R5, 0x2, P1 ;  /* 0x0000000907050211 */ /* 0x000fca00008f1405 */
[----:B------:R1:W-:Y:S04]  /*5ef0*/  @P0 ST.E desc[UR36][R4.64+0x8], RZ ;  /* 0x000008ff04000985 */ /* 0x0003e8000c101924 */
.L_x_223:
[----:B------:R-:W-:Y:S05]  /*5f00*/  BSYNC.RECONVERGENT B3 ;  /* 0x0000000000037941 */ /* 0x000fea0003800200 */
.L_x_222:
[----:B------:R-:W2:Y:S04]  /*5f10*/  LD.E.U8 R7, desc[UR36][R16.64] ;  /* 0x0000002410077980 */ /* 0x000ea8000c101100 */
[----:B-1----:R-:W3:Y:S01]  /*5f20*/  LD.E.64 R4, desc[UR36][R16.64+0x8] ;  /* 0x0000082410047980 */ /* 0x002ee2000c101b00 */
[----:B--2---:R-:W-:-:S05]  /*5f30*/  PRMT R3, R7, 0x8880, RZ ;  /* 0x0000888007037816 */ /* 0x004fca00000000ff */
[----:B---3--:R-:W-:-:S06]  /*5f40*/  IMAD.WIDE R4, R3, 0x4, R4 ;  /* 0x0000000403047825 */ /* 0x008fcc00078e0204 */
[----:B------:R-:W2:Y:S02]  /*5f50*/  LD.E R4, desc[UR36][R4.64+-0x4] ;  /* 0xfffffc2404047980 */ /* 0x000ea4000c101900 */
[----:B--2---:R-:W-:-:S13]  /*5f60*/  ISETP.NE.AND P0, PT, R4, RZ, PT ;  /* 0x000000ff0400720c */ /* 0x004fda0003f05270 */
[----:B------:R-:W-:-:S05]  /*5f70*/  @!P0 VIADD R3, R7, 0xffffffff ;  /* 0xffffffff07038836 */ /* 0x000fca0000000000 */
[----:B------:R1:W-:Y:S01]  /*5f80*/  @!P0 ST.E.U8 desc[UR36][R16.64], R3 ;  /* 0x0000000310008985 */ /* 0x0003e2000c101124 */
[----:B------:R-:W-:-:S07]  /*5f90*/  @!P0 PRMT R7, R3, 0x7610, R7 ;  /* 0x0000761003078816 */ /* 0x000fce0000000007 */
.L_x_216:
[----:B------:R-:W-:Y:S05]  /*5fa0*/  BSYNC.RECONVERGENT B2 ;  /* 0x0000000000027941 */ /* 0x000fea0003800200 */
.L_x_215:
[----:B------:R2:W-:Y:S01]  /*5fb0*/  STS.U8 [R2], R7 ;  /* 0x0000000702007388 */ /* 0x0005e20000000000 */
[----:B-1----:R-:W-:Y:S01]  /*5fc0*/  PRMT R3, R7, 0x8880, RZ ;  /* 0x0000888007037816 */ /* 0x002fe200000000ff */
[----:B------:R-:W-:Y:S03]  /*5fd0*/  BSSY.RECONVERGENT B2, `(.L_x_242) ;  /* 0x0000015000027945 */ /* 0x000fe60003800200 */
[----:B------:R-:W-:-:S13]  /*5fe0*/  ISETP.GE.AND P0, PT, R3, 0x1, PT ;  /* 0x000000010300780c */ /* 0x000fda0003f06270 */
[----:B--2---:R-:W-:Y:S05]  /*5ff0*/  @!P0 BRA `(.L_x_243) ;  /* 0x0000000000488947 */ /* 0x004fea0003800000 */
[----:B------:R-:W-:Y:S01]  /*6000*/  BSSY.RECONVERGENT B3, `(.L_x_244) ;  /* 0x0000010000037945 */ /* 0x000fe20003800200 */
[----:B------:R-:W-:-:S07]  /*6010*/  PRMT R3, RZ, 0x7610, R3 ;  /* 0x00007610ff037816 */ /* 0x000fce0000000003 */
.L_x_245:
[----:B------:R-:W2:Y:S01]  /*6020*/  LD.E.64 R4, desc[UR36][R16.64+0x8] ;  /* 0x0000082410047980 */ /* 0x000ea2000c101b00 */
[----:B------:R-:W-:-:S03]  /*6030*/  LOP3.LUT R9, R3, 0xff, RZ, 0xc0, !PT ;  /* 0x000000ff03097812 */ /* 0x000fc600078ec0ff */
        /* <DEDUP_REMOVED lines=13> */
.L_x_244:
[----:B------:R-:W-:-:S07]  /*6110*/  PRMT R7, R8, 0x7610, R7 ;  /* 0x0000761008077816 */ /* 0x000fce0000000007 */
.L_x_243:
[----:B------:R-:W-:Y:S05]  /*6120*/  BSYNC.RECONVERGENT B2 ;  /* 0x0000000000027941 */ /* 0x000fea0003800200 */
.L_x_242:
[----:B------:R-:W2:Y:S01]  /*6130*/  LD.E.S8 R3, desc[UR36][R16.64] ;  /* 0x0000002410037980 */ /* 0x000ea2000c101300 */
[----:B------:R-:W1:Y:S01]  /*6140*/  S2UR UR5, SR_CgaCtaId ;  /* 0x00000000000579c3 */ /* 0x000e620000008800 */
[----:B------:R-:W-:Y:S02]  /*6150*/  UMOV UR4, 0x400 ;  /* 0x0000040000047882 */ /* 0x000fe40000000000 */
[----:B-1----:R-:W-:-:S09]  /*6160*/  ULEA UR4, UR5, UR4, 0x18 ;  /* 0x0000000405047291 */ /* 0x002fd2000f8ec0ff */
[----:B------:R-:W2:Y:S02]  /*6170*/  LDS.S8 R4, [UR4+0x2000] ;  /* 0x00200004ff047984 */ /* 0x000ea40008000200 */
[----:B--2---:R-:W-:-:S13]  /*6180*/  ISETP.GE.AND P0, PT, R3, R4, PT ;  /* 0x000000040300720c */ /* 0x004fda0003f06270 */
[----:B------:R-:W-:Y:S05]  /*6190*/  @!P0 BRA `(.L_x_214) ;  /* 0x0000002800c08947 */ /* 0x000fea0003800000 */
[----:B------:R-:W1:Y:S01]  /*61a0*/  LDS.64 R8, [R2+0x8] ;  /* 0x0000080002087984 */ /* 0x000e620000000a00 */
        /* <DEDUP_REMOVED lines=9> */
[----:B-1----:R-:W-:-:S05]  /*6240*/  IMAD.WIDE R8, R5, 0x4, R8 ;  /* 0x0000000405087825 */ /* 0x002fca00078e0208 */
[----:B------:R-:W-:Y:S04]  /*6250*/  ST.E desc[UR36][R8.64], RZ ;  /* 0x000000ff08007985 */ /* 0x000fe8000c101924 */
[----:B------:R-:W1:Y:S02]  /*6260*/  LDS.U8 R5, [R2] ;  /* 0x0000000002057984 */ /* 0x000e640000000000 */
[----:B-1----:R-:W-:-:S05]  /*6270*/  VIADD R5, R5, 0x1 ;  /* 0x0000000105057836 */ /* 0x002fca0000000000 */
[----:B------:R1:W-:Y:S01]  /*6280*/  STS.U8 [R2], R5 ;  /* 0x0000000502007388 */ /* 0x0003e20000000000 */
[----:B------:R-:W-:Y:S01]  /*6290*/  PRMT R7, R5, 0x7610, R7 ;  /* 0x0000761005077816 */ /* 0x000fe20000000007 */
[----:B------:R-:W-:Y:S06]  /*62a0*/  @P0 BRA `(.L_x_247) ;  /* 0x0000002800300947 */ /* 0x000fec0003800000 */
[----:B-1----:R-:W-:Y:S01]  /*62b0*/  VIADD R5, R4, 0x1 ;  /* 0x0000000104057836 */ /* 0x002fe20000000000 */
[----:B------:R-:W-:Y:S01]  /*62c0*/  PRMT R6, R6, 0x8880, RZ ;  /* 0x0000888006067816 */ /* 0x000fe200000000ff */
[----:B------:R-:W-:Y:S03]  /*62d0*/  BSSY.RECONVERGENT B4, `(.L_x_248) ;  /* 0x0000288000047945 */ /* 0x000fe60003800200 */
[----:B------:R-:W-:-:S05]  /*62e0*/  LOP3.LUT R5, R5, 0x7, RZ, 0xc0, !PT ;  /* 0x0000000705057812 */ /* 0x000fca00078ec0ff */
[----:B------:R-:W-:-:S05]  /*62f0*/  VIADD R5, R5, 0xffffffff ;  /* 0xffffffff05057836 */ /* 0x000fca0000000000 */
[----:B------:R-:W-:-:S04]  /*6300*/  LOP3.LUT R5, R5, 0xffff, RZ, 0xc0, !PT ;  /* 0x0000ffff05057812 */ /* 0x000fc800078ec0ff */
[----:B------:R-:W-:Y:S02]  /*6310*/  ISETP.GE.U32.AND P1, PT, R5, 0x3, PT ;  /* 0x000000030500780c */ /* 0x000fe40003f26070 */
[----:B------:R-:W-:-:S11]  /*6320*/  PRMT R5, R6, 0x7710, RZ ;  /* 0x0000771006057816 */ /* 0x000fd600000000ff */
.L_x_268:
[C---:B------:R-:W-:Y:S01]  /*6330*/  VIADD R8, R5.reuse, 0xffffffff ;  /* 0xffffffff05087836 */ /* 0x040fe20000000000 */
[----:B------:R-:W-:Y:S01]  /*6340*/  BSSY.RECONVERGENT B3, `(.L_x_249) ;  /* 0x000027d000037945 */ /* 0x000fe20003800200 */
[----:B------:R-:W-:Y:S01]  /*6350*/  PRMT R6, R5, 0x7610, R6 ;  /* 0x0000761005067816 */ /* 0x000fe20000000006 */
[----:B------:R-:W-:Y:S02]  /*6360*/  IMAD.MOV.U32 R7, RZ, RZ, 0x20 ;  /* 0x00000020ff077424 */ /* 0x000fe400078e00ff */
[----:B-12---:R-:W-:-:S07]  /*6370*/  PRMT R5, R8, 0x7610, R5 ;  /* 0x0000761008057816 */ /* 0x006fce0000000005 */
.L_x_267:
[C---:B------:R-:W-:Y:S01]  /*6380*/  VIADD R14, R7.reuse, 0xffffffff ;  /* 0xffffffff070e7836 */ /* 0x040fe20000000000 */
[----:B------:R-:W-:Y:S01]  /*6390*/  BSSY.RECONVERGENT B2, `(.L_x_250) ;  /* 0x0000250000027945 */ /* 0x000fe20003800200 */
[C---:B------:R-:W-:Y:S02]  /*63a0*/  ISETP.GT.U32.AND P2, PT, R7.reuse, 0x1, PT ;  /* 0x000000010700780c */ /* 0x040fe40003f44070 */
[----:B-1----:R-:W-:Y:S01]  /*63b0*/  IADD3 R15, PT, PT, -R7, 0x21, RZ ;  /* 0x00000021070f7810 */ /* 0x002fe20007ffe1ff */
[----:B------:R-:W-:Y:S01]  /*63c0*/  IMAD.MOV.U32 R7, RZ, RZ, R14 ;  /* 0x000000ffff077224 */ /* 0x000fe200078e000e */
[----:B------:R-:W-:-:S13]  /*63d0*/  ISETP.NE.AND P0, PT, R14, RZ, PT ;  /* 0x000000ff0e00720c */ /* 0x000fda0003f05270 */
[----:B--2---:R-:W-:Y:S05]  /*63e0*/  @P0 BRA `(.L_x_251) ;  /* 0x0000001400a40947 */ /* 0x004fea0003800000 */
        /* <DEDUP_REMOVED lines=12> */
[----:B------:R-:W-:Y:S01]  /*64b0*/  VIADD R8, R20, 0x2014 ;  /* 0x0000201414087836 */ /* 0x000fe20000000000 */
[----:B------:R-:W-:Y:S02]  /*64c0*/  PRMT R23, R5, 0x7610, R23 ;  /* 0x0000761005177816 */ /* 0x000fe40000000017 */
[C---:B-1----:R-:W-:Y:S02]  /*64d0*/  LEA R20, R21.reuse, R20, 0x18 ;  /* 0x0000001415147211 */ /* 0x042fe400078ec0ff */
[----:B------:R-:W-:Y:S01]  /*64e0*/  LEA R21, R21, R8, 0x18 ;  /* 0x0000000815157211 */ /* 0x000fe200078ec0ff */
[----:B------:R-:W-:Y:S01]  /*64f0*/  IMAD.MOV.U32 R8, RZ, RZ, RZ ;  /* 0x000000ffff087224 */ /* 0x000fe200078e00ff */
[----:B--2---:R-:W-:-:S07]  /*6500*/  LEA R9, R12, R9, 0x18 ;  /* 0x000000090c097211 */ /* 0x004fce00078ec0ff */
.L_x_253:
[----:B-1----:R-:W1:Y:S01]  /*6510*/  LDS.64 R12, [R2+0x8] ;  /* 0x00000800020c7984 */ /* 0x002e620000000a00 */
[----:B------:R-:W-:-:S03]  /*6520*/  LOP3.LUT R25, R23, 0xff, RZ, 0xc0, !PT ;  /* 0x000000ff17197812 */ /* 0x000fc600078ec0ff */
[----:B------:R-:W2:Y:S02]  /*6530*/  LDS.U8 R15, [R20+0x2000] ;  /* 0x00200000140f7984 */ /* 0x000ea40000000000 */
[----:B-1----:R-:W-:-:S05]  /*6540*/  IMAD.WIDE.U32 R12, R25, 0x4, R12 ;  /* 0x00000004190c7825 */ /* 0x002fca00078e000c */
[----:B------:R1:W3:Y:S01]  /*6550*/  LD.E R14, desc[UR36][R12.64] ;  /* 0x000000240c0e7980 */ /* 0x0002e2000c101900 */
[C---:B--2---:R-:W-:Y:S01]  /*6560*/  ISETP.NE.AND P3, PT, R8.reuse, R15, PT ;  /* 0x0000000f0800720c */ /* 0x044fe20003f65270 */
[----:B------:R-:W-:Y:S02]  /*6570*/  IMAD.MOV.U32 R15, RZ, RZ, RZ ;  /* 0x000000ffff0f7224 */ /* 0x000fe400078e00ff */
[----:B------:R-:W-:Y:S02]  /*6580*/  IMAD R24, R8, 0x4, R21 ;  /* 0x0000000408187824 */ /* 0x000fe400078e0215 */
[C---:B------:R-:W-:Y:S01]  /*6590*/  IMAD.SHL.U32 R27, R25.reuse, 0x4, RZ ;  /* 0x00000004191b7824 */ /* 0x040fe200078e00ff */
[----:B------:R-:W-:-:S04]  /*65a0*/  SHF.L.U64.HI R25, R25, 0x2, RZ ;  /* 0x0000000219197819 */ /* 0x000fc800000102ff */
[----:B-1---5:R-:W-:-:S03]  /*65b0*/  IADD3 R12, P4, PT, R10, R27, RZ ;  /* 0x0000001b0a0c7210 */ /* 0x022fc60007f9e0ff */
[----:B------:R-:W3:Y:S02]  /*65c0*/  @P3 LDS R15, [R24+0x2000] ;  /* 0x00200000180f3984 */ /* 0x000ee40000000800 */
[----:B------:R-:W-:Y:S02]  /*65d0*/  IMAD.X R13, R11, 0x1, R25, P4 ;  /* 0x000000010b0d7824 */ /* 0x000fe400020e0619 */
[C---:B---3--:R-:W-:Y:S01]  /*65e0*/  IMAD.IADD R26, R14.reuse, 0x1, -R15 ;  /* 0x000000010e1a7824 */ /* 0x048fe200078e0a0f */
        /* <DEDUP_REMOVED lines=8> */
[----:B------:R-:W1:Y:S02]  /*6670*/  LDS.64 R14, [R2+0x8] ;  /* 0x00000800020e7984 */ /* 0x000e640000000a00 */
[----:B------:R-:W-:Y:S02]  /*6680*/  ISETP.NE.U32.AND P4, PT, R20, 0x1, PT ;  /* 0x000000011400780c */ /* 0x000fe40003f85070 */
[----:B-1----:R-:W-:-:S05]  /*6690*/  IADD3 R14, P0, PT, R14, R27, RZ ;  /* 0x0000001b0e0e7210 */ /* 0x002fca0007f1e0ff */
[----:B------:R-:W-:-:S05]  /*66a0*/  IMAD.X R15, R15, 0x1, R25, P0 ;  /* 0x000000010f0f7824 */ /* 0x000fca00000e0619 */
[----:B------:R-:W2:Y:S01]  /*66b0*/  LD.E R14, desc[UR36][R14.64+0x4] ;  /* 0x000004240e0e7980 */ /* 0x000ea2000c101900 */
[----:B------:R-:W-:Y:S02]  /*66c0*/  IMAD.MOV.U32 R20, RZ, RZ, R9 ;  /* 0x000000ffff147224 */ /* 0x000fe400078e0009 */
[----:B------:R-:W-:Y:S02]  /*66d0*/  VIADD R26, R8, 0x1 ;  /* 0x00000001081a7836 */ /* 0x000fe40000000000 */
[----:B------:R-:W-:Y:S01]  /*66e0*/  IMAD.MOV.U32 R29, RZ, RZ, RZ ;  /* 0x000000ffff1d7224 */ /* 0x000fe200078e00ff */
[----:B------:R-:W1:Y:S02]  /*66f0*/  LDS.U8 R28, [R20+0x2000] ;  /* 0x00200000141c7984 */ /* 0x000e640000000000 */
[----:B-1----:R-:W-:-:S13]  /*6700*/  ISETP.NE.AND P0, PT, R26, R28, PT ;  /* 0x0000001c1a00720c */ /* 0x002fda0003f05270 */
        /* <DEDUP_REMOVED lines=12> */
[----:B------:R-:W1:Y:S02]  /*67d0*/  LDS.64 R14, [R2+0x8] ;  /* 0x00000800020e7984 */ /* 0x000e640000000a00 */
[----:B-1----:R-:W-:-:S05]  /*67e0*/  IADD3 R14, P0, PT, R14, R27, RZ ;  /* 0x0000001b0e0e7210 */ /* 0x002fca0007f1e0ff */
        /* <DEDUP_REMOVED lines=96> */
[----:B------:R1:W2:Y:S01]  /*6df0*/  LD.E R14, desc[UR36][R14.64+0x1c] ;  /* 0x00001c240e0e7980 */ /* 0x0002a2000c101900 */
[C---:B------:R-:W-:Y:S02]  /*6e00*/  VIADD R25, R8.reuse, 0x7 ;  /* 0x0000000708197836 */ /* 0x040fe40000000000 */
[----:B------:R-:W-:Y:S02]  /*6e10*/  VIADD R8, R8, 0x8 ;  /* 0x0000000808087836 */ /* 0x000fe40000000000 */
[----:B------:R-:W-:Y:S01]  /*6e20*/  VIADD R23, R23, 0x8 ;  /* 0x0000000817177836 */ /* 0x000fe20000000000 */
[----:B------:R-:W-:Y:S01]  /*6e30*/  ISETP.NE.AND P0, PT, R25, R26, PT ;  /* 0x0000001a1900720c */ /* 0x000fe20003f05270 */
[----:B------:R-:W-:Y:S02]  /*6e40*/  IMAD.MOV.U32 R25, RZ, RZ, RZ ;  /* 0x000000ffff197224 */ /* 0x000fe400078e00ff */
[----:B-1----:R-:W-:-:S05]  /*6e50*/  VIADD R15, R4, 0x1 ;  /* 0x00000001040f7836 */ /* 0x002fca0000000000 */
[----:B------:R-:W-:-:S05]  /*6e60*/  LOP3.LUT R15, R15, 0xffff, RZ, 0xc0, !PT ;  /* 0x0000ffff0f0f7812 */ /* 0x000fca00078ec0ff */
[----:B------:R-:W2:Y:S01]  /*6e70*/  @P0 LDS R25, [R24+0x201c] ;  /* 0x00201c0018190984 */ /* 0x000ea20000000800 */
[----:B------:R-:W-:Y:S01]  /*6e80*/  LOP3.LUT R15, R15, 0xf8, RZ, 0xc0, !PT ;  /* 0x000000f80f0f7812 */ /* 0x000fe200078ec0ff */
        /* <DEDUP_REMOVED lines=13> */
.L_x_252:
[----:B------:R-:W-:-:S05]  /*6f60*/  VIADD R14, R4, 0x1 ;  /* 0x00000001040e7836 */ /* 0x000fca0000000000 */
[----:B------:R-:W-:-:S04]  /*6f70*/  LOP3.LUT R8, R14, 0xffff, RZ, 0xc0, !PT ;  /* 0x0000ffff0e087812 */ /* 0x000fc800078ec0ff */
[----:B------:R-:W-:-:S13]  /*6f80*/  LOP3.LUT P3, RZ, R8, 0x7, RZ, 0xc0, !PT ;  /* 0x0000000708ff7812 */ /* 0x000fda000786c0ff */
[----:B------:R-:W-:Y:S05]  /*6f90*/  @!P3 BRA `(.L_x_254) ;  /* 0x00000018003cb947 */ /* 0x000fea0003800000 */
[----:B------:R-:W-:-:S04]  /*6fa0*/  LOP3.LUT R14, R14, 0x3, RZ, 0xc0, !PT ;  /* 0x000000030e0e7812 */ /* 0x000fc800078ec0ff */
[----:B------:R-:W-:Y:S01]  /*6fb0*/  ISETP.NE.AND P3, PT, R14, RZ, PT ;  /* 0x000000ff0e00720c */ /* 0x000fe20003f65270 */
[----:B------:R-:W-:-:S12]  /*6fc0*/  @!P1 BRA `(.L_x_255) ;  /* 0x00000004005c9947 */ /* 0x000fd80003800000 */
[----:B------:R-:W2:Y:S01]  /*6fd0*/  LDS.64 R8, [R2+0x8] ;  /* 0x0000080002087984 */ /* 0x000ea20000000a00 */
[----:B------:R-:W-:-:S05]  /*6fe0*/  LOP3.LUT R25, R23, 0xff, RZ, 0xc0, !PT ;  /* 0x000000ff17197812 */ /* 0x000fca00078ec0ff */
[----:B--2---:R-:W-:-:S05]  /*6ff0*/  IMAD.WIDE.U32 R8, R25, 0x4, R8 ;  /* 0x0000000419087825 */ /* 0x004fca00078e0008 */
[----:B------:R2:W3:Y:S01]  /*7000*/  LD.E R24, desc[UR36][R8.64] ;  /* 0x0000002408187980 */ /* 0x0004e2000c101900 */
[----:B------:R-:W0:Y:S01]  /*7010*/  S2UR UR5, SR_CgaCtaId ;  /* 0x00000000000579c3 */ /* 0x000e220000008800 */
[----:B------:R-:W-:Y:S01]  /*7020*/  UMOV UR4, 0x400 ;  /* 0x0000040000047882 */ /* 0x000fe20000000000 */
[----:B-1----:R-:W-:Y:S02]  /*7030*/  IMAD.MOV.U32 R27, RZ, RZ, RZ ;  /* 0x000000ffff1b7224 */ /* 0x002fe400078e00ff */
[C---:B------:R-:W-:Y:S01]  /*7040*/  IMAD.SHL.U32 R21, R25.reuse, 0x4, RZ ;  /* 0x0000000419157824 */ /* 0x040fe200078e00ff */
[----:B------:R-:W-:-:S04]  /*7050*/  SHF.L.U64.HI R25, R25, 0x2, RZ ;  /* 0x0000000219197819 */ /* 0x000fc800000102ff */
[----:B--2--5:R-:W-:Y:S01]  /*7060*/  IADD3 R8, P5, PT, R10, R21, RZ ;  /* 0x000000150a087210 */ /* 0x024fe20007fbe0ff */
[----:B0-----:R-:W-:Y:S02]  /*7070*/  ULEA UR6, UR5, UR4, 0x18 ;  /* 0x0000000405067291 */ /* 0x001fe4000f8ec0ff */
[----:B------:R-:W-:-:S04]  /*7080*/  UIADD3 UR4, UPT, UPT, UR4, 0x2014, URZ ;  /* 0x0000201404047890 */ /* 0x000fc8000fffe0ff */
[----:B------:R-:W-:-:S03]  /*7090*/  ULEA UR4, UR5, UR4, 0x18 ;  /* 0x0000000405047291 */ /* 0x000fc6000f8ec0ff */
[----:B------:R-:W0:Y:S03]  /*70a0*/  LDS.U8 R12, [UR6+0x2000] ;  /* 0x00200006ff0c7984 */ /* 0x000e260008000000 */
[C---:B------:R-:W-:Y:S02]  /*70b0*/  LEA R20, R15.reuse, UR4, 0x2 ;  /* 0x000000040f147c11 */ /* 0x040fe4000f8e10ff */
[----:B0-----:R-:W-:-:S13]  /*70c0*/  ISETP.NE.AND P4, PT, R15, R12, PT ;  /* 0x0000000c0f00720c */ /* 0x001fda0003f85270 */
[----:B------:R-:W3:Y:S02]  /*70d0*/  @P4 LDS R27, [R20+0x2000] ;  /* 0x00200000141b4984 */ /* 0x000ee40000000800 */
[----:B---3--:R-:W-:-:S04]  /*70e0*/  IMAD.IADD R9, R24, 0x1, -R27 ;  /* 0x0000000118097824 */ /* 0x008fc800078e0a1b */
[----:B------:R-:W-:-:S05]  /*70f0*/  VIADD R29, R9, 0xffffffff ;  /* 0xffffffff091d7836 */ /* 0x000fca0000000000 */
[----:B------:R-:W-:Y:S01]  /*7100*/  ISETP.GE.U32.AND P4, PT, R29, R24, PT ;  /* 0x000000181d00720c */ /* 0x000fe20003f86070 */
[----:B------:R-:W-:Y:S02]  /*7110*/  @!P0 IMAD.MOV R29, RZ, RZ, R9 ;  /* 0x000000ffff1d8224 */ /* 0x000fe400078e0209 */
[----:B------:R-:W-:Y:S01]  /*7120*/  IMAD.X R9, R11, 0x1, R25, P5 ;  /* 0x000000010b097824 */ /* 0x000fe200028e0619 */
[----:B------:R-:W-:-:S04]  /*7130*/  ISETP.GE.U32.AND P5, PT, R24, R27, PT ;  /* 0x0000001b1800720c */ /* 0x000fc80003fa6070 */
        /* <DEDUP_REMOVED lines=8> */
[----:B------:R-:W-:Y:S01]  /*71c0*/  IMAD.MOV.U32 R27, RZ, RZ, RZ ;  /* 0x000000ffff1b7224 */ /* 0x000fe200078e00ff */
[----:B------:R-:W-:Y:S02]  /*71d0*/  SEL R26, RZ, 0xffffffff, P5 ;  /* 0xffffffffff1a7807 */ /* 0x000fe40002800000 */
[----:B------:R-:W-:-:S04]  /*71e0*/  @P0 SEL R26, RZ, 0xffffffff, !P4 ;  /* 0xffffffffff1a0807 */ /* 0x000fc80006000000 */
[----:B------:R-:W-:-:S04]  /*71f0*/  LOP3.LUT R26, R26, 0x1, RZ, 0xc0, !PT ;  /* 0x000000011a1a7812 */ /* 0x000fc800078ec0ff */
[----:B------:R-:W-:Y:S01]  /*7200*/  ISETP.NE.U32.AND P4, PT, R26, 0x1, PT ;  /* 0x000000011a00780c */ /* 0x000fe20003f85070 */
[----:B------:R-:W2:Y:S02]  /*7210*/  @P6 LDS R27, [R20+0x2004] ;  /* 0x00200400141b6984 */ /* 0x000ea40000000800 */
[C---:B--2---:R-:W-:Y:S01]  /*7220*/  IMAD.IADD R26, R24.reuse, 0x1, -R27 ;  /* 0x00000001181a7824 */ /* 0x044fe200078e0a1b */
[----:B------:R-:W-:-:S03]  /*7230*/  ISETP.GE.U32.AND P5, PT, R24, R27, PT ;  /* 0x0000001b1800720c */ /* 0x000fc60003fa6070 */
        /* <DEDUP_REMOVED lines=13> */
[----:B------:R-:W-:-:S04]  /*7310*/  @!P4 SEL R26, RZ, 0xffffffff, !P0 ;  /* 0xffffffffff1ac807 */ /* 0x000fc80004000000 */
[----:B------:R-:W-:-:S04]  /*7320*/  LOP3.LUT R26, R26, 0x1, RZ, 0xc0, !PT ;  /* 0x000000011a1a7812 */ /* 0x000fc800078ec0ff */
[----:B------:R-:W-:Y:S01]  /*7330*/  ISETP.NE.U32.AND P4, PT, R26, 0x1, PT ;  /* 0x000000011a00780c */ /* 0x000fe20003f85070 */
[----:B------:R-:W2:Y:S02]  /*7340*/  @P6 LDS R24, [R20+0x2008] ;  /* 0x0020080014186984 */ /* 0x000ea40000000800 */
        /* <DEDUP_REMOVED lines=10> */
[----:B------:R-:W-:Y:S02]  /*73f0*/  VIADD R21, R15, 0x3 ;  /* 0x000000030f157836 */ /* 0x000fe40000000000 */
[----:B------:R-:W-:Y:S02]  /*7400*/  IMAD.MOV.U32 R25, RZ, RZ, RZ ;  /* 0x000000ffff197224 */ /* 0x000fe400078e00ff */
[----:B------:R-:W-:Y:S01]  /*7410*/  VIADD R23, R23, 0x4 ;  /* 0x0000000417177836 */ /* 0x000fe20000000000 */
[----:B-1----:R-:W-:Y:S01]  /*7420*/  ISETP.NE.AND P5, PT, R21, R26, PT ;  /* 0x0000001a1500720c */ /* 0x002fe20003fa5270 */
[----:B------:R-:W-:-:S12]  /*7430*/  VIADD R15, R15, 0x4 ;  /* 0x000000040f0f7836 */ /* 0x000fd80000000000 */
        /* <DEDUP_REMOVED lines=16> */
.L_x_255:
[----:B------:R-:W-:Y:S05]  /*7540*/  @!P3 BRA `(.L_x_254) ;  /* 0x0000001000d0b947 */ /* 0x000fea0003800000 */
[C---:B--2---:R-:W-:Y:S01]  /*7550*/  VIADD R8, R14.reuse, 0xffffffff ;  /* 0xffffffff0e087836 */ /* 0x044fe20000000000 */
        /* <DEDUP_REMOVED lines=8> */
[----:B------:R-:W0:Y:S01]  /*75e0*/  S2UR UR5, SR_CgaCtaId ;  /* 0x00000000000579c3 */ /* 0x000e220000008800 */
[----:B------:R-:W-:Y:S01]  /*75f0*/  UMOV UR4, 0x400 ;  /* 0x0000040000047882 */ /* 0x000fe20000000000 */
[----:B------:R-:W-:Y:S02]  /*7600*/  IMAD.MOV.U32 R21, RZ, RZ, RZ ;  /* 0x000000ffff157224 */ /* 0x000fe400078e00ff */
[C---:B-1----:R-:W-:Y:S01]  /*7610*/  IMAD.SHL.U32 R27, R25.reuse, 0x4, RZ ;  /* 0x00000004191b7824 */ /* 0x042fe200078e00ff */
[----:B------:R-:W-:Y:S01]  /*7620*/  SHF.L.U64.HI R25, R25, 0x2, RZ ;  /* 0x0000000219197819 */ /* 0x000fe200000102ff */
[----:B------:R-:W-:-:S03]  /*7630*/  VIADD R13, R15, 0x1 ;  /* 0x000000010f0d7836 */ /* 0x000fc60000000000 */
        /* <DEDUP_REMOVED lines=39> */
.L_x_256:
[----:B------:R-:W-:Y:S05]  /*78b0*/  @!P3 BRA `(.L_x_254) ;  /* 0x0000000c00f4b947 */ /* 0x000fea0003800000 */
[----:B--2---:R-:W2:Y:S01]  /*78c0*/  LDS.64 R8, [R2+0x8] ;  /* 0x0000080002087984 */ /* 0x004ea20000000a00 */
[----:B-1----:R-:W-:-:S05]  /*78d0*/  LOP3.LUT R13, R23, 0xff, RZ, 0xc0, !PT ;  /* 0x000000ff170d7812 */ /* 0x002fca00078ec0ff */
[----:B--2---:R-:W-:-:S05]  /*78e0*/  IMAD.WIDE.U32 R8, R13, 0x4, R8 ;  /* 0x000000040d087825 */ /* 0x004fca00078e0008 */
[----:B------:R1:W2:Y:S01]  /*78f0*/  LD.E R12, desc[UR36][R8.64] ;  /* 0x00000024080c7980 */ /* 0x0002a2000c101900 */
[----:B------:R-:W-:Y:S01]  /*7900*/  MOV R20, 0x400 ;  /* 0x0000040000147802 */ /* 0x000fe20000000f00 */
[----:B------:R-:W-:Y:S01]  /*7910*/  VIADD R23, R23, 0x1 ;  /* 0x0000000117177836 */ /* 0x000fe20000000000 */
[----:B------:R-:W3:Y:S02]  /*7920*/  S2R R21, SR_CgaCtaId ;  /* 0x0000000000157919 */ /* 0x000ee40000008800 */
[----:B---3--:R-:W-:-:S05]  /*7930*/  LEA R24, R21, R20, 0x18 ;  /* 0x0000001415187211 */ /* 0x008fca00078ec0ff */
[----:B------:R-:W3:Y:S02]  /*7940*/  LDS.U8 R14, [R24+0x2000] ;  /* 0x00200000180e7984 */ /* 0x000ee40000000000 */
[----:B---3--:R-:W-:-:S13]  /*7950*/  ISETP.NE.AND P3, PT, R15, R14, PT ;  /* 0x0000000e0f00720c */ /* 0x008fda0003f65270 */
        /* <DEDUP_REMOVED lines=18> */
.L_x_251:
        /* <DEDUP_REMOVED lines=10> */
[----:B------:R-:W-:Y:S01]  /*7b20*/  IMAD.MOV.U32 R20, RZ, RZ, RZ ;  /* 0x000000ffff147224 */ /* 0x000fe200078e00ff */
[----:B------:R-:W-:Y:S01]  /*7b30*/  PRMT R23, R5, 0x7610, R23 ;  /* 0x0000761005177816 */ /* 0x000fe20000000017 */
[----:B------:R-:W-:-:S05]  /*7b40*/  VIADD R8, R8, 0x2014 ;  /* 0x0000201408087836 */ /* 0x000fca0000000000 */
[----:B-1----:R-:W-:-:S07]  /*7b50*/  LEA R21, R21, R8, 0x18 ;  /* 0x0000000815157211 */ /* 0x002fce00078ec0ff */
.L_x_259:
[----:B------:R-:W1:Y:S01]  /*7b60*/  LDS.64 R8, [R2+0x8] ;  /* 0x0000080002087984 */ /* 0x000e620000000a00 */
[----:B------:R-:W-:-:S05]  /*7b70*/  LOP3.LUT R25, R23, 0xff, RZ, 0xc0, !PT ;  /* 0x000000ff17197812 */ /* 0x000fca00078ec0ff */
[----:B-1----:R-:W-:-:S06]  /*7b80*/  IMAD.WIDE.U32 R8, R25, 0x4, R8 ;  /* 0x0000000419087825 */ /* 0x002fcc00078e0008 */
        /* <DEDUP_REMOVED lines=12> */
[----:B-1----:R-:W-:Y:S01]  /*7c50*/  @P3 SHF.R.U32.HI R12, RZ, R15, R26 ;  /* 0x0000000fff0c3219 */ /* 0x002fe2000001161a */
[----:B------:R-:W-:Y:S01]  /*7c60*/  IMAD.MOV.U32 R26, RZ, RZ, RZ ;  /* 0x000000ffff1a7224 */ /* 0x000fe200078e00ff */
[----:B---3--:R-:W-:-:S13]  /*7c70*/  ISETP.NE.AND P4, PT, R20, R13, PT ;  /* 0x0000000d1400720c */ /* 0x008fda0003f85270 */
[----:B------:R-:W1:Y:S02]  /*7c80*/  @P4 LDS R13, [R24+0x2000] ;  /* 0x00200000180d4984 */ /* 0x000e640000000800 */
[----:B-1----:R-:W-:-:S04]  /*7c90*/  @P4 SHF.L.U32 R9, R13, R14, RZ ;  /* 0x0000000e0d094219 */ /* 0x002fc800000006ff */
[----:B------:R-:W-:-:S05]  /*7ca0*/  LOP3.LUT R9, R9, R12, RZ, 0xfc, !PT ;  /* 0x0000000c09097212 */ /* 0x000fca00078efcff */
[C---:B--2---:R-:W-:Y:S01]  /*7cb0*/  IMAD.IADD R12, R8.reuse, 0x1, -R9 ;  /* 0x00000001080c7824 */ /* 0x044fe200078e0a09 */
        /* <DEDUP_REMOVED lines=12> */
[----:B------:R-:W1:Y:S04]  /*7d80*/  LDS.U8 R29, [UR4+0x2000] ;  /* 0x00200004ff1d7984 */ /* 0x000e680008000000 */
[----:B------:R-:W-:Y:S01]  /*7d90*/  LDS R28, [R24+0x2000] ;  /* 0x00200000181c7984 */ /* 0x000fe20000000800 */
[----:B-1----:R-:W-:-:S03]  /*7da0*/  ISETP.NE.AND P0, PT, R12, R29, PT ;  /* 0x0000001d0c00720c */ /* 0x002fc60003f05270 */
[----:B------:R-:W-:Y:S10]  /*7db0*/  LDS.64 R12, [R2+0x8] ;  /* 0x00000800020c7984 */ /* 0x000ff40000000a00 */
[----:B------:R-:W1:Y:S02]  /*7dc0*/  @P0 LDS R29, [R24+0x2004] ;  /* 0x00200400181d0984 */ /* 0x000e640000000800 */
[----:B-1----:R-:W-:-:S02]  /*7dd0*/  @P0 SHF.L.U32 R26, R29, R14, RZ ;  /* 0x0000000e1d1a0219 */ /* 0x002fc400000006ff */
        /* <DEDUP_REMOVED lines=14> */
[----:B------:R-:W1:Y:S02]  /*7ec0*/  LDS.U8 R26, [UR4+0x2000] ;  /* 0x00200004ff1a7984 */ /* 0x000e640008000000 */
[----:B------:R-:W-:Y:S01]  /*7ed0*/  ISETP.NE.U32.AND P4, PT, R12, 0x1, PT ;  /* 0x000000010c00780c */ /* 0x000fe20003f85070 */
[----:B------:R-:W-:Y:S01]  /*7ee0*/  VIADD R12, R20, 0x2 ;  /* 0x00000002140c7836 */ /* 0x000fe20000000000 */
[----:B------:R-:W-:Y:S04]  /*7ef0*/  LDS R28, [R24+0x2004] ;  /* 0x00200400181c7984 */ /* 0x000fe80000000800 */
[----:B-1----:R-:W-:Y:S01]  /*7f00*/  ISETP.NE.AND P0, PT, R12, R26, PT ;  /* 0x0000001a0c00720c */ /* 0x002fe20003f05270 */
[----:B------:R-:W-:-:S12]  /*7f10*/  IMAD.MOV.U32 R26, RZ, RZ, RZ ;  /* 0x000000ffff1a7224 */ /* 0x000fd800078e00ff */
[----:B------:R-:W1:Y:S02]  /*7f20*/  @P0 LDS R13, [R24+0x2008] ;  /* 0x00200800180d0984 */ /* 0x000e640000000800 */
[----:B-1----:R-:W-:Y:S02]  /*7f30*/  @P0 SHF.L.U32 R26, R13, R14, RZ ;  /* 0x0000000e0d1a0219 */ /* 0x002fe400000006ff */
[----:B------:R-:W1:Y:S02]  /*7f40*/  LDS.64 R12, [R2+0x8] ;  /* 0x00000800020c7984 */ /* 0x000e640000000a00 */
[----:B-1----:R-:W-:-:S05]  /*7f50*/  IADD3 R12, P0, PT, R12, R27, RZ ;  /* 0x0000001b0c0c7210 */ /* 0x002fca0007f1e0ff */
        /* <DEDUP_REMOVED lines=13> */
[----:B------:R-:W1:Y:S02]  /*8030*/  LDS.64 R12, [R2+0x8] ;  /* 0x00000800020c7984 */ /* 0x000e640000000a00 */
[----:B------:R-:W-:-:S02]  /*8040*/  ISETP.NE.U32.AND P4, PT, R26, 0x1, PT ;  /* 0x000000011a00780c */ /* 0x000fc40003f85070 */
[----:B------:R-:W2:Y:S01]  /*8050*/  LDS.U8 R26, [UR4+0x2000] ;  /* 0x00200004ff1a7984 */ /* 0x000ea20008000000 */
[----:B-1----:R-:W-:-:S05]  /*8060*/  IADD3 R12, P0, PT, R12, R27, RZ ;  /* 0x0000001b0c0c7210 */ /* 0x002fca0007f1e0ff */
[----:B------:R-:W-:-:S05]  /*8070*/  IMAD.X R13, R13, 0x1, R25, P0 ;  /* 0x000000010d0d7824 */ /* 0x000fca00000e0619 */
[----:B------:R-:W3:Y:S01]  /*8080*/  LD.E R12, desc[UR36][R12.64+0xc] ;  /* 0x00000c240c0c7980 */ /* 0x000ee2000c101900 */
[C---:B------:R-:W-:Y:S02]  /*8090*/  VIADD R25, R20.reuse, 0x3 ;  /* 0x0000000314197836 */ /* 0x040fe40000000000 */
[----:B------:R-:W-:Y:S02]  /*80a0*/  VIADD R20, R20, 0x4 ;  /* 0x0000000414147836 */ /* 0x000fe40000000000 */
[----:B------:R-:W-:Y:S01]  /*80b0*/  VIADD R23, R23, 0x4 ;  /* 0x0000000417177836 */ /* 0x000fe20000000000 */
[----:B--2---:R-:W-:Y:S01]  /*80c0*/  ISETP.NE.AND P0, PT, R25, R26, PT ;  /* 0x0000001a1900720c */ /* 0x004fe20003f05270 */
[----:B------:R-:W-:Y:S01]  /*80d0*/  IMAD.MOV.U32 R25, RZ, RZ, RZ ;  /* 0x000000ffff197224 */ /* 0x000fe200078e00ff */
[----:B------:R-:W1:Y:S11]  /*80e0*/  LDS R26, [R24+0x2008] ;  /* 0x00200800181a7984 */ /* 0x000e760000000800 */
[----:B------:R-:W2:Y:S01]  /*80f0*/  @P0 LDS R27, [R24+0x200c] ;  /* 0x00200c00181b0984 */ /* 0x000ea20000000800 */
[----:B-1----:R-:W-:-:S02]  /*8100*/  SHF.R.U32.HI R26, RZ, R15, R26 ;  /* 0x0000000fff1a7219 */ /* 0x002fc4000001161a */
[----:B--2---:R-:W-:-:S04]  /*8110*/  @P0 SHF.L.U32 R25, R27, R14, RZ ;  /* 0x0000000e1b190219 */ /* 0x004fc800000006ff */
[----:B------:R-:W-:-:S05]  /*8120*/  LOP3.LUT R25, R25, R26, RZ, 0xfc, !PT ;  /* 0x0000001a19197212 */ /* 0x000fca00078efcff */
[C---:B---3--:R-:W-:Y:S01]  /*8130*/  IMAD.IADD R26, R12.reuse, 0x1, -R25 ;  /* 0x000000010c1a7824 */ /* 0x048fe200078e0a19 */
        /* <DEDUP_REMOVED lines=13> */
[----:B-1----:R-:W-:Y:S10]  /*8210*/  @P3 BRA `(.L_x_259) ;  /* 0xfffffff800503947 */ /* 0x002ff4000383ffff */
[----:B------:R-:W-:Y:S05]  /*8220*/  BSYNC.RECONVERGENT B6 ;  /* 0x0000000000067941 */ /* 0x000fea0003800200 */
.L_x_258:
[----:B------:R-:W-:-:S07]  /*8230*/  IMAD.MOV.U32 R20, RZ, RZ, R25 ;  /* 0x000000ffff147224 */ /* 0x000fce00078e0019 */
.L_x_257:
        /* <DEDUP_REMOVED lines=10> */
[----:B------:R-:W1:Y:S01]  /*82e0*/  LDS.64 R8, [R2+0x8] ;  /* 0x0000080002087984 */ /* 0x000e620000000a00 */
[----:B------:R-:W-:-:S05]  /*82f0*/  LOP3.LUT R13, R23, 0xff, RZ, 0xc0, !PT ;  /* 0x000000ff170d7812 */ /* 0x000fca00078ec0ff */
[----:B-1----:R-:W-:-:S05]  /*8300*/  IMAD.WIDE.U32 R8, R13, 0x4, R8 ;  /* 0x000000040d087825 */ /* 0x002fca00078e0008 */
[----:B------:R1:W2:Y:S01]  /*8310*/  LD.E R12, desc[UR36][R8.64] ;  /* 0x00000024080c7980 */ /* 0x0002a2000c101900 */
[----:B------:R-:W3:Y:S01]  /*8320*/  S2UR UR5, SR_CgaCtaId ;  /* 0x00000000000579c3 */ /* 0x000ee20000008800 */
[----:B------:R-:W-:Y:S01]  /*8330*/  UMOV UR4, 0x400 ;  /* 0x0000040000047882 */ /* 0x000fe20000000000 */
[----:B------:R-:W-:Y:S01]  /*8340*/  ISETP.NE.AND P4, PT, R20, RZ, PT ;  /* 0x000000ff1400720c */ /* 0x000fe20003f85270 */
[----:B------:R-:W-:Y:S01]  /*8350*/  IMAD.SHL.U32 R27, R13, 0x4, RZ ;  /* 0x000000040d1b7824 */ /* 0x000fe200078e00ff */
        /* <DEDUP_REMOVED lines=9> */
[----:B-1----:R-:W-:Y:S01]  /*83f0*/  @P4 SHF.R.U32.HI R8, RZ, R15, R24 ;  /* 0x0000000fff084219 */ /* 0x002fe20000011618 */
[----:B------:R-:W-:Y:S01]  /*8400*/  IMAD.MOV.U32 R24, RZ, RZ, RZ ;  /* 0x000000ffff187224 */ /* 0x000fe200078e00ff */
[----:B---3--:R-:W-:Y:S02]  /*8410*/  @P5 SHF.L.U32 R9, R25, R14, RZ ;  /* 0x0000000e19095219 */ /* 0x008fe400000006ff */
[----:B------:R-:W-:-:S02]  /*8420*/  SHF.L.U64.HI R25, R13, 0x2, RZ ;  /* 0x000000020d197819 */ /* 0x000fc400000102ff */
[----:B------:R-:W-:-:S05]  /*8430*/  LOP3.LUT R29, R9, R8, RZ, 0xfc, !PT ;  /* 0x00000008091d7212 */ /* 0x000fca00078efcff */
[C---:B--2---:R-:W-:Y:S01]  /*8440*/  IMAD.IADD R8, R12.reuse, 0x1, -R29 ;  /* 0x000000010c087824 */ /* 0x044fe200078e0a1d */
        /* <DEDUP_REMOVED lines=8> */
[----:B------:R-:W1:Y:S04]  /*84d0*/  LDS.U8 R13, [UR6+0x2000] ;  /* 0x00200006ff0d7984 */ /* 0x000e680008000000 */
[----:B------:R-:W-:Y:S01]  /*84e0*/  LDS R26, [R21+0x2000] ;  /* 0x00200000151a7984 */ /* 0x000fe20000000800 */
[----:B-1----:R-:W-:Y:S02]  /*84f0*/  ISETP.NE.AND P4, PT, R12, R13, PT ;  /* 0x0000000d0c00720c */ /* 0x002fe40003f85270 */
[----:B------:R-:W-:-:S02]  /*8500*/  SEL R12, RZ, 0xffffffff, P6 ;  /* 0xffffffffff0c7807 */ /* 0x000fc40003000000 */
[----:B------:R-:W-:-:S04]  /*8510*/  @P0 SEL R12, RZ, 0xffffffff, !P5 ;  /* 0xffffffffff0c0807 */ /* 0x000fc80006800000 */
[----:B------:R-:W-:-:S04]  /*8520*/  LOP3.LUT R12, R12, 0x1, RZ, 0xc0, !PT ;  /* 0x000000010c0c7812 */ /* 0x000fc800078ec0ff */
[----:B------:R-:W-:Y:S01]  /*8530*/  ISETP.NE.U32.AND P0, PT, R12, 0x1, PT ;  /* 0x000000010c00780c */ /* 0x000fe20003f05070 */
[----:B------:R-:W1:Y:S02]  /*8540*/  @P4 LDS R13, [R21+0x2004] ;  /* 0x00200400150d4984 */ /* 0x000e640000000800 */
[----:B-1----:R-:W-:Y:S02]  /*8550*/  @P4 SHF.L.U32 R24, R13, R14, RZ ;  /* 0x0000000e0d184219 */ /* 0x002fe400000006ff */
[----:B------:R-:W1:Y:S02]  /*8560*/  LDS.64 R12, [R2+0x8] ;  /* 0x00000800020c7984 */ /* 0x000e640000000a00 */
[----:B-1----:R-:W-:-:S05]  /*8570*/  IADD3 R12, P4, PT, R12, R27, RZ ;  /* 0x0000001b0c0c7210 */ /* 0x002fca0007f9e0ff */
        /* <DEDUP_REMOVED lines=16> */
.L_x_260:
[----:B------:R-:W-:Y:S05]  /*8680*/  @!P3 BRA `(.L_x_254) ;  /* 0x000000000080b947 */ /* 0x000fea0003800000 */
        /* <DEDUP_REMOVED lines=18> */
[----:B---3--:R-:W-:-:S04]  /*87b0*/  @P4 SHF.L.U32 R9, R21, R14, RZ ;  /* 0x0000000e15094219 */ /* 0x008fc800000006ff */
[----:B------:R-:W-:Y:S02]  /*87c0*/  LOP3.LUT R15, R9, R8, RZ, 0xfc, !PT ;  /* 0x00000008090f7212 */ /* 0x000fe400078efcff */
[----:B-----5:R-:W-:-:S04]  /*87d0*/  LEA R8, P3, R13, R10, 0x2 ;  /* 0x0000000a0d087211 */ /* 0x020fc800078610ff */
        /* <DEDUP_REMOVED lines=11> */
.L_x_254:
[----:B------:R-:W-:Y:S05]  /*8890*/  BSYNC.RECONVERGENT B2 ;  /* 0x0000000000027941 */ /* 0x000fea0003800200 */
.L_x_250:
[----:B-123--:R-:W-:Y:S01]  /*88a0*/  PRMT R8, R23, 0x8880, RZ ;  /* 0x0000888017087816 */ /* 0x00efe200000000ff */
[----:B------:R-:W-:Y:S01]  /*88b0*/  BSSY.RECONVERGENT B2, `(.L_x_261) ;  /* 0x0000013000027945 */ /* 0x000fe20003800200 */
[----:B------:R-:W-:Y:S02]  /*88c0*/  PRMT R14, R6, 0x8880, RZ ;  /* 0x00008880060e7816 */ /* 0x000fe400000000ff */
[----:B------:R-:W-:-:S13]  /*88d0*/  ISETP.GE.OR P3, PT, R8, R3, !P0 ;  /* 0x000000030800720c */ /* 0x000fda0004766670 */
[----:B------:R-:W-:Y:S05]  /*88e0*/  @P3 BRA `(.L_x_262) ;  /* 0x00000000003c3947 */ /* 0x000fea0003800000 */
.L_x_263:
[----:B-1----:R-:W1:Y:S01]  /*88f0*/  LDS.64 R8, [R2+0x8] ;  /* 0x0000080002087984 */ /* 0x002e620000000a00 */
        /* <DEDUP_REMOVED lines=14> */
.L_x_262:
[----:B------:R-:W-:Y:S05]  /*89e0*/  BSYNC.RECONVERGENT B2 ;  /* 0x0000000000027941 */ /* 0x000fea0003800200 */
.L_x_261:
[----:B------:R-:W-:Y:S01]  /*89f0*/  IMAD.MOV.U32 R20, RZ, RZ, R14 ;  /* 0x000000ffff147224 */ /* 0x000fe200078e000e */
[----:B------:R-:W-:Y:S01]  /*8a00*/  PRMT R9, R23, 0x8880, RZ ;  /* 0x0000888017097816 */ /* 0x000fe200000000ff */
[----:B------:R-:W-:Y:S03]  /*8a10*/  BSSY.RECONVERGENT B2, `(.L_x_264) ;  /* 0x000000e000027945 */ /* 0x000fe60003800200 */
[----:B------:R-:W-:-:S13]  /*8a20*/  ISETP.LT.OR P0, PT, R9, R20, P0 ;  /* 0x000000140900720c */ /* 0x000fda0000701670 */
[----:B------:R-:W-:Y:S05]  /*8a30*/  @P0 BRA `(.L_x_265) ;  /* 0x00000000002c0947 */ /* 0x000fea0003800000 */
.L_x_266:
[----:B------:R-:W-:Y:S01]  /*8a40*/  VIADD R14, R23, 0xffffffff ;  /* 0xffffffff170e7836 */ /* 0x000fe20000000000 */
[----:B-12---:R-:W1:Y:S04]  /*8a50*/  LDS.64 R12, [R2+0x8] ;  /* 0x00000800020c7984 */ /* 0x006e680000000a00 */
[----:B------:R-:W-:-:S05]  /*8a60*/  LOP3.LUT R15, R14, 0xff, RZ, 0xc0, !PT ;  /* 0x000000ff0e0f7812 */ /* 0x000fca00078ec0ff */
[----:B-----5:R-:W-:-:S06]  /*8a70*/  IMAD.WIDE.U32 R8, R15, 0x4, R10 ;  /* 0x000000040f087825 */ /* 0x020fcc00078e000a */
[----:B------:R-:W2:Y:S01]  /*8a80*/  LD.E R9, desc[UR36][R8.64] ;  /* 0x0000002408097980 */ /* 0x000ea2000c101900 */
[----:B-1----:R-:W-:Y:S01]  /*8a90*/  IMAD.WIDE.U32 R12, R15, 0x4, R12 ;  /* 0x000000040f0c7825 */ /* 0x002fe200078e000c */
[----:B------:R-:W-:Y:S02]  /*8aa0*/  PRMT R15, R23, 0x8880, RZ ;  /* 0x00008880170f7816 */ /* 0x000fe400000000ff */
[----:B------:R-:W-:Y:S02]  /*8ab0*/  PRMT R23, R14, 0x7610, R23 ;  /* 0x000076100e177816 */ /* 0x000fe40000000017 */
[----:B------:R-:W-:Y:S01]  /*8ac0*/  ISETP.GT.AND P0, PT, R15, R20, PT ;  /* 0x000000140f00720c */ /* 0x000fe20003f04270 */
[----:B--2---:R2:W-:-:S12]  /*8ad0*/  ST.E desc[UR36][R12.64], R9 ;  /* 0x000000090c007985 */ /* 0x0045d8000c101924 */
[----:B------:R-:W-:Y:S05]  /*8ae0*/  @P0 BRA `(.L_x_266) ;  /* 0xfffffffc00d40947 */ /* 0x000fea000383ffff */
.L_x_265:
[----:B------:R-:W-:Y:S05]  /*8af0*/  BSYNC.RECONVERGENT B2 ;  /* 0x0000000000027941 */ /* 0x000fea0003800200 */
.L_x_264:
[----:B------:R-:W-:Y:S05]  /*8b00*/  @P2 BRA `(.L_x_267) ;  /* 0xffffffd8001c2947 */ /* 0x000fea000383ffff */
[----:B------:R-:W-:Y:S05]  /*8b10*/  BSYNC.RECONVERGENT B3 ;  /* 0x0000000000037941 */ /* 0x000fea0003800200 */
.L_x_249:
[----:B------:R-:W-:-:S04]  /*8b20*/  PRMT R6, R6, 0x8880, RZ ;  /* 0x0000888006067816 */ /* 0x000fc800000000ff */
[----:B------:R-:W-:-:S13]  /*8b30*/  ISETP.GT.AND P0, PT, R6, 0x1, PT ;  /* 0x000000010600780c */ /* 0x000fda0003f04270 */
[----:B------:R-:W-:Y:S05]  /*8b40*/  @P0 BRA `(.L_x_268) ;  /* 0xffffffd400f80947 */ /* 0x000fea000383ffff */
[----:B------:R-:W-:Y:S05]  /*8b50*/  BSYNC.RECONVERGENT B4 ;  /* 0x0000000000047941 */ /* 0x000fea0003800200 */
.L_x_248:
[----:B------:R3:W0:Y:S02]  /*8b60*/  LDS.U8 R7, [R2] ;  /* 0x0000000002077984 */ /* 0x0006240000000000 */
.L_x_247:
[----:B------:R-:W-:Y:S05]  /*8b70*/  BSYNC.RECONVERGENT B5 ;  /* 0x0000000000057941 */ /* 0x000fea0003800200 */
.L_x_246:
[----:B0-----:R-:W-:-:S04]  /*8b80*/  PRMT R3, R7, 0x8880, RZ ;  /* 0x0000888007037816 */ /* 0x001fc800000000ff */
[----:B------:R-:W-:-:S13]  /*8b90*/  ISETP.GE.AND P0, PT, R3, 0x1, PT ;  /* 0x000000010300780c */ /* 0x000fda0003f06270 */
[----:B------:R-:W-:Y:S05]  /*8ba0*/  @!P0 BRA `(.L_x_214) ;  /* 0x00000000003c8947 */ /* 0x000fea0003800000 */
[----:B-1----:R0:W1:Y:S01]  /*8bb0*/  LDS.64 R4, [R2+0x8] ;  /* 0x0000080002047984 */ /* 0x0020620000000a00 */
[----:B------:R-:W-:-:S07]  /*8bc0*/  PRMT R3, R7, 0x7610, R3 ;  /* 0x0000761007037816 */ /* 0x000fce0000000003 */
.L_x_269:
[----:B--2---:R-:W-:-:S05]  /*8bd0*/  LOP3.LUT R9, R3, 0xff, RZ, 0xc0, !PT ;  /* 0x000000ff03097812 */ /* 0x004fca00078ec0ff */
[----:B-1----:R-:W-:-:S06]  /*8be0*/  IMAD.WIDE.U32 R8, R9, 0x4, R4 ;  /* 0x0000000409087825 */ /* 0x002fcc00078e0004 */
        /* <DEDUP_REMOVED lines=9> */
[----:B-1----:R-:W-:Y:S05]  /*8c80*/  @P0 BRA `(.L_x_269) ;  /* 0xfffffffc00d00947 */ /* 0x002fea000383ffff */
[----:B------:R-:W-:-:S07]  /*8c90*/  PRMT R7, RZ, 0x7610, R7 ;  /* 0x00007610ff077816 */ /* 0x000fce0000000007 */
.L_x_214:
[----:B------:R-:W-:Y:S05]  /*8ca0*/  BSYNC.RECONVERGENT B1 ;  /* 0x0000000000017941 */ /* 0x000fea0003800200 */
.L_x_213:
[C---:B------:R-:W-:Y:S01]  /*8cb0*/  PRMT R3, R0.reuse, 0x9910, RZ ;  /* 0x0000991000037816 */ /* 0x040fe200000000ff */
[----:B------:R-:W-:-:S03]  /*8cc0*/  VIADD R0, R0, 0xffffffff ;  /* 0xffffffff00007836 */ /* 0x000fc60000000000 */
[----:B------:R-:W-:-:S13]  /*8cd0*/  ISETP.GT.AND P0, PT, R3, 0x1, PT ;  /* 0x000000010300780c */ /* 0x000fda0003f04270 */
[----:B------:R-:W-:Y:S05]  /*8ce0*/  @P0 BRA `(.L_x_270) ;  /* 0xffffff7c00440947 */ /* 0x000fea000383ffff */
.L_x_164:
[----:B------:R-:W-:Y:S05]  /*8cf0*/  BSYNC.RECONVERGENT B0 ;  /* 0x0000000000007941 */ /* 0x000fea0003800200 */
.L_x_163:
[----:B-1----:R-:W1:Y:S01]  /*8d00*/  LDS.64 R4, [R2+0x18] ;  /* 0x0000180002047984 */ /* 0x002e620000000a00 */
[----:B------:R-:W0:Y:S01]  /*8d10*/  S2UR UR5, SR_CgaCtaId ;  /* 0x00000000000579c3 */ /* 0x000e220000008800 */
[----:B------:R-:W-:Y:S01]  /*8d20*/  UMOV UR4, 0x400 ;  /* 0x0000040000047882 */ /* 0x000fe20000000000 */
[----:B------:R-:W-:Y:S01]  /*8d30*/  IMAD.MOV.U32 R7, RZ, RZ, 0x1 ;  /* 0x00000001ff077424 */ /* 0x000fe200078e00ff */
[----:B------:R-:W3:Y:S01]  /*8d40*/  S2R R0, SR_TID.X ;  /* 0x0000000000007919 */ /* 0x000ee20000002100 */
[----:B------:R-:W-:Y:S01]  /*8d50*/  UIADD3 UR4, UPT, UPT, UR4, 0x800, URZ ;  /* 0x0000080004047890 */ /* 0x000fe2000fffe0ff */
[----:B--2---:R-:W-:Y:S01]  /*8d60*/  IMAD.MOV.U32 R9, RZ, RZ, 0x1 ;  /* 0x00000001ff097424 */ /* 0x004fe200078e00ff */
[----:B-----5:R2:W5:Y:S04]  /*8d70*/  LD.E.64 R10, desc[UR36][R18.64+0x8] ;  /* 0x00000824120a7980 */ /* 0x020568000c101b00 */
[----:B------:R-:W-:Y:S01]  /*8d80*/  STS.U8 [R2+0x10], R7 ;  /* 0x0000100702007388 */ /* 0x000fe20000000000 */
[----:B0-----:R-:W-:Y:S01]  /*8d90*/  ULEA UR4, UR5, UR4, 0x18 ;  /* 0x0000000405047291 */ /* 0x001fe2000f8ec0ff */
[----:B---3--:R-:W-:-:S02]  /*8da0*/  IMAD.SHL.U32 R12, R0, 0x10, RZ ;  /* 0x00000010000c7824 */ /* 0x008fc400078e00ff */
[----:B-1----:R-:W-:Y:S06]  /*8db0*/  ST.E desc[UR36][R4.64], R9 ;  /* 0x0000000904007985 */ /* 0x002fec000c101924 */
[----:B------:R-:W-:Y:S04]  /*8dc0*/  LDS.S8 R3, [R12+UR4] ;  /* 0x000000040c037984 */ /* 0x000fe80008000200 */
[----:B------:R-:W0:Y:S04]  /*8dd0*/  LDS.64 R6, [R12+UR4+0x8] ;  /* 0x000008040c067984 */ /* 0x000e280008000a00 */
[----:B------:R-:W1:Y:S01]  /*8de0*/  LDS.U8 R8, [R2+0x10] ;  /* 0x0000100002087984 */ /* 0x000e620000000000 */
[----:B0-----:R-:W-:-:S06]  /*8df0*/  IMAD.WIDE R6, R3, 0x4, R6 ;  /* 0x0000000403067825 */ /* 0x001fcc00078e0206 */
[----:B------:R-:W3:Y:S01]  /*8e00*/  LD.E R6, desc[UR36][R6.64+-0x4] ;  /* 0xfffffc2406067980 */ /* 0x000ee2000c101900 */
[----:B------:R-:W-:Y:S01]  /*8e10*/  BSSY.RECONVERGENT B0, `(.L_x_271) ;  /* 0x000083d000007945 */ /* 0x000fe20003800200 */
[----:B-1----:R-:W-:Y:S01]  /*8e20*/  PRMT R5, R8, 0x7610, R5 ;  /* 0x0000761008057816 */ /* 0x002fe20000000005 */
        /* <DEDUP_REMOVED lines=12> */
.L_x_378:
[C---:B------:R-:W-:Y:S01]  /*8ef0*/  LOP3.LUT P0, R7, R5.reuse, 0xff, RZ, 0xc0, !PT ;  /* 0x000000ff05077812 */ /* 0x040fe2000780c0ff */
[----:B------:R-:W-:Y:S01]  /*8f00*/  BSSY.RECONVERGENT B1, `(.L_x_273) ;  /* 0x00000d1000017945 */ /* 0x000fe20003800200 */
[----:B------:R-:W-:-:S11]  /*8f10*/  PRMT R3, R5, 0x7610, R3 ;  /* 0x0000761005037816 */ /* 0x000fd60000000003 */
[----:B------:R0:W-:Y:S01]  /*8f20*/  @!P0 ST.E.U8 desc[UR36][R16.64], RZ ;  /* 0x000000ff10008985 */ /* 0x0001e2000c101124 */
[----:B------:R-:W-:Y:S01]  /*8f30*/  @!P0 PRMT R5, RZ, 0x7610, R5 ;  /* 0x00007610ff058816 */ /* 0x000fe20000000005 */
[----:B-123--:R-:W-:Y:S06]  /*8f40*/  @!P0 BRA `(.L_x_274) ;  /* 0x0000000c00308947 */ /* 0x00efec0003800000 */
        /* <DEDUP_REMOVED lines=16> */
.L_x_279:
        /* <DEDUP_REMOVED lines=17> */
.L_x_278:
[----:B------:R-:W-:Y:S05]  /*9160*/  BSYNC.RECONVERGENT B3 ;  /* 0x0000000000037941 */ /* 0x000fea0003800200 */
.L_x_277:
        /* <DEDUP_REMOVED lines=8> */
.L_x_276:
[----:B------:R-:W-:Y:S05]  /*91f0*/  BSYNC.RECONVERGENT B2 ;  /* 0x0000000000027941 */ /* 0x000fea0003800200 */
.L_x_275:
[----:B-1----:R-:W-:Y:S01]  /*9200*/  PRMT R4, R3, 0x8880, RZ ;  /* 0x0000888003047816 */ /* 0x002fe200000000ff */
[----:B------:R-:W-:Y:S03]  /*9210*/  BSSY.RECONVERGENT B2, `(.L_x_280) ;  /* 0x0000096000027945 */ /* 0x000fe60003800200 */
[----:B------:R-:W-:-:S13]  /*9220*/  ISETP.GE.AND P0, PT, R4, 0x1, PT ;  /* 0x000000010400780c */ /* 0x000fda0003f06270 */
[----:B------:R-:W-:Y:S05]  /*9230*/  @!P0 BRA `(.L_x_281) ;  /* 0x00000008004c8947 */ /* 0x000fea0003800000 */
[----:B------:R-:W-:Y:S02]  /*9240*/  ISETP.GE.U32.AND P0, PT, R7, 0x4, PT ;  /* 0x000000040700780c */ /* 0x000fe40003f06070 */
[C---:B------:R-:W-:Y:S02]  /*9250*/  LOP3.LUT R4, R3.reuse, 0x3, RZ, 0xc0, !PT ;  /* 0x0000000303047812 */ /* 0x040fe400078ec0ff */
[----:B------:R-:W-:Y:S02]  /*9260*/  LOP3.LUT R5, R3, 0x7c, RZ, 0xc0, !PT ;  /* 0x0000007c03057812 */ /* 0x000fe400078ec0ff */
[----:B------:R-:W-:-:S07]  /*9270*/  PRMT R6, RZ, 0x7610, R6 ;  /* 0x00007610ff067816 */ /* 0x000fce0000000006 */
.L_x_290:
        /* <DEDUP_REMOVED lines=14> */
.L_x_287:
[----:B-1----:R-:W2:Y:S01]  /*9360*/  LD.E.64 R12, desc[UR36][R16.64+0x8] ;  /* 0x00000824100c7980 */ /* 0x002ea2000c101b00 */
        /* <DEDUP_REMOVED lines=55> */
.L_x_286:
[----:B------:R-:W-:-:S07]  /*96e0*/  PRMT R23, R5, 0x7610, R23 ;  /* 0x0000761005177816 */ /* 0x000fce0000000017 */
.L_x_285:
[----:B------:R-:W-:Y:S05]  /*96f0*/  BSYNC.RECONVERGENT B4 ;  /* 0x0000000000047941 */ /* 0x000fea0003800200 */
.L_x_284:
[----:B------:R-:W-:Y:S01]  /*9700*/  ISETP.NE.AND P1, PT, R4, RZ, PT ;  /* 0x000000ff0400720c */ /* 0x000fe20003f25270 */
[----:B------:R-:W-:-:S12]  /*9710*/  BSSY.RECONVERGENT B4, `(.L_x_288) ;  /* 0x0000038000047945 */ /* 0x000fd80003800200 */
[----:B------:R-:W-:Y:S05]  /*9720*/  @!P1 BRA `(.L_x_289) ;  /* 0x0000000000d89947 */ /* 0x000fea0003800000 */
        /* <DEDUP_REMOVED lines=16> */
[----:B------:R-:W3:Y:S01]  /*9830*/  LD.E.64 R14, desc[UR36][R16.64+0x8] ;  /* 0x00000824100e7980 */ /* 0x000ee2000c101b00 */
[C---:B------:R-:W-:Y:S01]  /*9840*/  IADD3 R27, P2, PT, R23.reuse, R8, RZ ;  /* 0x00000008171b7210 */ /* 0x040fe20007f5e0ff */
[----:B------:R-:W-:Y:S01]  /*9850*/  IMAD.SHL.U32 R8, R23, 0x4, RZ ;  /* 0x0000000417087824 */ /* 0x000fe200078e00ff */
[----:B------:R-:W-:Y:S01]  /*9860*/  SHF.R.U32.HI R23, RZ, 0x1e, R23 ;  /* 0x0000001eff177819 */ /* 0x000fe20000011617 */
[----:B--2---:R-:W1:Y:S02]  /*9870*/  LDS.64 R12, [R2+0x18] ;  /* 0x00001800020c7984 */ /* 0x004e640000000a00 */
[----:B------:R-:W-:Y:S02]  /*9880*/  IMAD.X R20, RZ, RZ, RZ, P2 ;  /* 0x000000ffff147224 */ /* 0x000fe400010e06ff */
[----:B------:R-:W-:-:S03]  /*9890*/  IMAD.SHL.U32 R9, R27, 0x4, RZ ;  /* 0x000000041b097824 */ /* 0x000fc600078e00ff */
[----:B------:R-:W-:Y:S02]  /*98a0*/  SHF.L.U64.HI R27, R27, 0x2, R20 ;  /* 0x000000021b1b7819 */ /* 0x000fe40000010214 */
[----:B-1----:R-:W-:-:S05]  /*98b0*/  IADD3 R12, P2, PT, R12, R8, RZ ;  /* 0x000000080c0c7210 */ /* 0x002fca0007f5e0ff */
[----:B------:R-:W-:-:S05]  /*98c0*/  IMAD.X R13, R13, 0x1, R23, P2 ;  /* 0x000000010d0d7824 */ /* 0x000fca00010e0617 */
[----:B------:R-:W2:Y:S01]  /*98d0*/  LD.E R12, desc[UR36][R12.64+0x4] ;  /* 0x000004240c0c7980 */ /* 0x000ea2000c101900 */
[----:B---3--:R-:W-:-:S05]  /*98e0*/  IADD3 R14, P3, PT, R14, R9, RZ ;  /* 0x000000090e0e7210 */ /* 0x008fca0007f7e0ff */
[----:B------:R-:W-:-:S05]  /*98f0*/  IMAD.X R15, R15, 0x1, R27, P3 ;  /* 0x000000010f0f7824 */ /* 0x000fca00018e061b */
[----:B------:R-:W2:Y:S02]  /*9900*/  LD.E R20, desc[UR36][R14.64+0x4] ;  /* 0x000004240e147980 */ /* 0x000ea4000c101900 */
[----:B--2---:R-:W-:-:S04]  /*9910*/  IMAD R20, R7, R12, R20 ;  /* 0x0000000c07147224 */ /* 0x004fc800078e0214 */
        /* <DEDUP_REMOVED lines=23> */
.L_x_289:
[----:B------:R-:W-:Y:S05]  /*9a90*/  BSYNC.RECONVERGENT B4 ;  /* 0x0000000000047941 */ /* 0x000fea0003800200 */
.L_x_288:
[----:B--2---:R-:W2:Y:S01]  /*9aa0*/  LD.E.64 R8, desc[UR36][R16.64+0x8] ;  /* 0x0000082410087980 */ /* 0x004ea2000c101b00 */
[----:B---3--:R-:W-:-:S05]  /*9ab0*/  IMAD.IADD R7, R6, 0x1, R3 ;  /* 0x0000000106077824 */ /* 0x008fca00078e0203 */
[----:B------:R-:W-:-:S05]  /*9ac0*/  LOP3.LUT R7, R7, 0xff, RZ, 0xc0, !PT ;  /* 0x000000ff07077812 */ /* 0x000fca00078ec0ff */
[----:B--2---:R-:W-:-:S05]  /*9ad0*/  IMAD.WIDE.U32 R8, R7, 0x4, R8 ;  /* 0x0000000407087825 */ /* 0x004fca00078e0008 */
[----:B------:R2:W-:Y:S02]  /*9ae0*/  ST.E desc[UR36][R8.64], RZ ;  /* 0x000000ff08007985 */ /* 0x0005e4000c101924 */
.L_x_283:
[----:B------:R-:W-:Y:S05]  /*9af0*/  BSYNC.RECONVERGENT B3 ;  /* 0x0000000000037941 */ /* 0x000fea0003800200 */
.L_x_282:
[----:B------:R-:W-:Y:S01]  /*9b00*/  VIADD R6, R6, 0x1 ;  /* 0x0000000106067836 */ /* 0x000fe20000000000 */
[----:B--2---:R-:W-:-:S04]  /*9b10*/  PRMT R8, R3, 0x8880, RZ ;  /* 0x0000888003087816 */ /* 0x004fc800000000ff */
[C---:B------:R-:W-:Y:S02]  /*9b20*/  PRMT R7, R6.reuse, 0x8880, RZ ;  /* 0x0000888006077816 */ /* 0x040fe400000000ff */
[----:B------:R-:W-:Y:S02]  /*9b30*/  PRMT R6, R6, 0x8880, RZ ;  /* 0x0000888006067816 */ /* 0x000fe400000000ff */
[----:B------:R-:W-:Y:S02]  /*9b40*/  ISETP.GE.AND P1, PT, R7, R8, PT ;  /* 0x000000080700720c */ /* 0x000fe40003f26270 */
[----:B------:R-:W-:-:S11]  /*9b50*/  PRMT R6, R6, 0x7710, RZ ;  /* 0x0000771006067816 */ /* 0x000fd600000000ff */
[----:B------:R-:W-:Y:S05]  /*9b60*/  @!P1 BRA `(.L_x_290) ;  /* 0xfffffff400c49947 */ /* 0x000fea000383ffff */
.L_x_281:
[----:B------:R-:W-:Y:S05]  /*9b70*/  BSYNC.RECONVERGENT B2 ;  /* 0x0000000000027941 */ /* 0x000fea0003800200 */
.L_x_280:
[----:B------:R-:W3:Y:S04]  /*9b80*/  LD.E.U8 R5, desc[UR36][R16.64] ;  /* 0x0000002410057980 */ /* 0x000ee8000c101100 */
[----:B------:R-:W2:Y:S01]  /*9b90*/  LD.E.64 R6, desc[UR36][R16.64+0x8] ;  /* 0x0000082410067980 */ /* 0x000ea2000c101b00 */
[----:B---3--:R-:W-:-:S05]  /*9ba0*/  PRMT R3, R5, 0x8880, RZ ;  /* 0x0000888005037816 */ /* 0x008fca00000000ff */
[----:B--2---:R-:W-:-:S06]  /*9bb0*/  IMAD.WIDE R6, R3, 0x4, R6 ;  /* 0x0000000403067825 */ /* 0x004fcc00078e0206 */
[----:B------:R-:W2:Y:S02]  /*9bc0*/  LD.E R6, desc[UR36][R6.64+-0x4] ;  /* 0xfffffc2406067980 */ /* 0x000ea4000c101900 */
[----:B--2---:R-:W-:-:S13]  /*9bd0*/  ISETP.NE.AND P0, PT, R6, RZ, PT ;  /* 0x000000ff0600720c */ /* 0x004fda0003f05270 */
[----:B------:R-:W-:-:S05]  /*9be0*/  @!P0 VIADD R3, R5, 0xffffffff ;  /* 0xffffffff05038836 */ /* 0x000fca0000000000 */
[----:B------:R2:W-:Y:S01]  /*9bf0*/  @!P0 ST.E.U8 desc[UR36][R16.64], R3 ;  /* 0x0000000310008985 */ /* 0x0005e2000c101124 */
[----:B------:R-:W-:-:S07]  /*9c00*/  @!P0 PRMT R5, R3, 0x7610, R5 ;  /* 0x0000761003058816 */ /* 0x000fce0000000005 */
.L_x_274:
[----:B------:R-:W-:Y:S05]  /*9c10*/  BSYNC.RECONVERGENT B1 ;  /* 0x0000000000017941 */ /* 0x000fea0003800200 */
.L_x_273:
[----:B------:R3:W-:Y:S01]  /*9c20*/  STS.U8 [R2+0x10], R5 ;  /* 0x0000100502007388 */ /* 0x0007e20000000000 */
[----:B--2---:R-:W-:Y:S01]  /*9c30*/  PRMT R3, R5, 0x8880, RZ ;  /* 0x0000888005037816 */ /* 0x004fe200000000ff */
[----:B------:R-:W-:Y:S03]  /*9c40*/  BSSY.RECONVERGENT B1, `(.L_x_291) ;  /* 0x0000015000017945 */ /* 0x000fe60003800200 */
[----:B------:R-:W-:-:S13]  /*9c50*/  ISETP.GE.AND P0, PT, R3, 0x1, PT ;  /* 0x000000010300780c */ /* 0x000fda0003f06270 */
[----:B---3--:R-:W-:Y:S05]  /*9c60*/  @!P0 BRA `(.L_x_292) ;  /* 0x0000000000488947 */ /* 0x008fea0003800000 */
[----:B------:R-:W-:Y:S01]  /*9c70*/  BSSY.RECONVERGENT B2, `(.L_x_293) ;  /* 0x0000010000027945 */ /* 0x000fe20003800200 */
[----:B------:R-:W-:-:S07]  /*9c80*/  PRMT R3, RZ, 0x7610, R3 ;  /* 0x00007610ff037816 */ /* 0x000fce0000000003 */
.L_x_294:
[----:B------:R-:W2:Y:S01]  /*9c90*/  LD.E.64 R4, desc[UR36][R16.64+0x8] ;  /* 0x0000082410047980 */ /* 0x000ea2000c101b00 */
[----:B------:R-:W-:-:S03]  /*9ca0*/  LOP3.LUT R9, R3, 0xff, RZ, 0xc0, !PT ;  /* 0x000000ff03097812 */ /* 0x000fc600078ec0ff */
[----:B------:R-:W3:Y:S02]  /*9cb0*/  LDS.64 R6, [R2+0x18] ;  /* 0x0000180002067984 */ /* 0x000ee40000000a00 */
[----:B--2---:R-:W-:-:S06]  /*9cc0*/  IMAD.WIDE.U32 R4, R9, 0x4, R4 ;  /* 0x0000000409047825 */ /* 0x004fcc00078e0004 */
[----:B------:R-:W2:Y:S01]  /*9cd0*/  LD.E R5, desc[UR36][R4.64] ;  /* 0x0000002404057980 */ /* 0x000ea2000c101900 */
[----:B---3--:R-:W-:-:S04]  /*9ce0*/  IMAD.WIDE.U32 R6, R9, 0x4, R6 ;  /* 0x0000000409067825 */ /* 0x008fc800078e0006 */
[----:B------:R-:W-:-:S05]  /*9cf0*/  VIADD R3, R3, 0x1 ;  /* 0x0000000103037836 */ /* 0x000fca0000000000 */
[C---:B------:R-:W-:Y:S02]  /*9d00*/  PRMT R9, R3.reuse, 0x8880, RZ ;  /* 0x0000888003097816 */ /* 0x040fe400000000ff */
[----:B------:R-:W-:-:S04]  /*9d10*/  PRMT R3, R3, 0x8880, RZ ;  /* 0x0000888003037816 */ /* 0x000fc800000000ff */
[----:B------:R-:W-:Y:S01]  /*9d20*/  PRMT R3, R3, 0x7710, RZ ;  /* 0x0000771003037816 */ /* 0x000fe200000000ff */
[----:B--2---:R-:W-:Y:S04]  /*9d30*/  ST.E desc[UR36][R6.64], R5 ;  /* 0x0000000506007985 */ /* 0x004fe8000c101924 */
[----:B------:R-:W2:Y:S02]  /*9d40*/  LDS.S8 R8, [R2+0x10] ;  /* 0x0000100002087984 */ /* 0x000ea40000000200 */
[----:B--2---:R-:W-:-:S13]  /*9d50*/  ISETP.GE.AND P0, PT, R9, R8, PT ;  /* 0x000000080900720c */ /* 0x004fda0003f06270 */
[----:B------:R-:W-:Y:S05]  /*9d60*/  @!P0 BRA `(.L_x_294) ;  /* 0xfffffffc00c88947 */ /* 0x000fea000383ffff */
[----:B------:R-:W-:Y:S05]  /*9d70*/  BSYNC.RECONVERGENT B2 ;  /* 0x0000000000027941 */ /* 0x000fea0003800200 */
.L_x_293:
[----:B------:R-:W-:-:S07]  /*9d80*/  PRMT R5, R8, 0x7610, R5 ;  /* 0x0000761008057816 */ /* 0x000fce0000000005 */
.L_x_292:
[----:B------:R-:W-:Y:S05]  /*9d90*/  BSYNC.RECONVERGENT B1 ;  /* 0x0000000000017941 */ /* 0x000fea0003800200 */
.L_x_291:
        /* <DEDUP_REMOVED lines=15> */
[----:B------:R-:W-:Y:S01]  /*9e90*/  IADD3 R8, PT, PT, R3, 0x1, R8 ;  /* 0x0000000103087810 */ /* 0x000fe20007ffe008 */
[----:B--2---:R-:W-:-:S05]  /*9ea0*/  IMAD.WIDE R6, R5, 0x4, R6 ;  /* 0x0000000405067825 */ /* 0x004fca00078e0206 */
[----:B------:R-:W-:Y:S04]  /*9eb0*/  ST.E desc[UR36][R6.64], RZ ;  /* 0x000000ff06007985 */ /* 0x000fe8000c101924 */
[----:B------:R-:W2:Y:S02]  /*9ec0*/  LDS.U8 R5, [R2+0x10] ;  /* 0x0000100002057984 */ /* 0x000ea40000000000 */
[----:B--2---:R-:W-:Y:S01]  /*9ed0*/  VIADD R9, R5, 0x1 ;  /* 0x0000000105097836 */ /* 0x004fe20000000000 */
[----:B------:R-:W-:-:S04]  /*9ee0*/  PRMT R5, R8, 0x8880, RZ ;  /* 0x0000888008057816 */ /* 0x000fc800000000ff */
[----:B------:R2:W-:Y:S01]  /*9ef0*/  STS.U8 [R2+0x10], R9 ;  /* 0x0000100902007388 */ /* 0x0005e20000000000 */
[----:B------:R-:W-:Y:S02]  /*9f00*/  ISETP.LT.OR P0, PT, R5, 0x1, !P0 ;  /* 0x000000010500780c */ /* 0x000fe40004701670 */
[----:B------:R-:W-:-:S11]  /*9f10*/  PRMT R5, R9, 0x7610, R5 ;  /* 0x0000761009057816 */ /* 0x000fd60000000005 */
[----:B--2---:R-:W-:Y:S05]  /*9f20*/  @P0 BRA `(.L_x_298) ;  /* 0x0000002800300947 */ /* 0x004fea0003800000 */
[----:B------:R-:W-:Y:S01]  /*9f30*/  VIADD R5, R4, 0x1 ;  /* 0x0000000104057836 */ /* 0x000fe20000000000 */
[----:B------:R-:W-:Y:S01]  /*9f40*/  PRMT R8, R8, 0x8880, RZ ;  /* 0x0000888008087816 */ /* 0x000fe200000000ff */
[----:B------:R-:W-:Y:S03]  /*9f50*/  BSSY.RECONVERGENT B3, `(.L_x_299) ;  /* 0x0000288000037945 */ /* 0x000fe60003800200 */
[----:B------:R-:W-:-:S05]  /*9f60*/  LOP3.LUT R5, R5, 0x7, RZ, 0xc0, !PT ;  /* 0x0000000705057812 */ /* 0x000fca00078ec0ff */
[----:B------:R-:W-:-:S05]  /*9f70*/  VIADD R5, R5, 0xffffffff ;  /* 0xffffffff05057836 */ /* 0x000fca0000000000 */
[----:B------:R-:W-:-:S04]  /*9f80*/  LOP3.LUT R5, R5, 0xffff, RZ, 0xc0, !PT ;  /* 0x0000ffff05057812 */ /* 0x000fc800078ec0ff */
[----:B------:R-:W-:Y:S02]  /*9f90*/  ISETP.GE.U32.AND P1, PT, R5, 0x3, PT ;  /* 0x000000030500780c */ /* 0x000fe40003f26070 */
[----:B------:R-:W-:-:S11]  /*9fa0*/  PRMT R5, R8, 0x7710, RZ ;  /* 0x0000771008057816 */ /* 0x000fd600000000ff */
.L_x_319:
[C---:B------:R-:W-:Y:S01]  /*9fb0*/  VIADD R8, R5.reuse, 0xffffffff ;  /* 0xffffffff05087836 */ /* 0x040fe20000000000 */
[----:B------:R-:W-:Y:S01]  /*9fc0*/  BSSY.RECONVERGENT B2, `(.L_x_300) ;  /* 0x000027d000027945 */ /* 0x000fe20003800200 */
[----:B------:R-:W-:Y:S01]  /*9fd0*/  PRMT R6, R5, 0x7610, R6 ;  /* 0x0000761005067816 */ /* 0x000fe20000000006 */
[----:B------:R-:W-:Y:S02]  /*9fe0*/  IMAD.MOV.U32 R7, RZ, RZ, 0x20 ;  /* 0x00000020ff077424 */ /* 0x000fe400078e00ff */
[----:B-12---:R-:W-:-:S07]  /*9ff0*/  PRMT R5, R8, 0x7610, R5 ;  /* 0x0000761008057816 */ /* 0x006fce0000000005 */
.L_x_318:
        /* <DEDUP_REMOVED lines=13> */
[----:B-1----:R-:W1:Y:S01]  /*a0d0*/  S2R R21, SR_CgaCtaId ;  /* 0x0000000000157919 */ /* 0x002e620000008800 */
        /* <DEDUP_REMOVED lines=11> */
.L_x_304:
        /* <DEDUP_REMOVED lines=165> */
.L_x_303:
        /* <DEDUP_REMOVED lines=94> */
.L_x_306:
        /* <DEDUP_REMOVED lines=55> */
.L_x_307:
        /* <DEDUP_REMOVED lines=29> */
.L_x_302:
        /* <DEDUP_REMOVED lines=9> */
[----:B------:R-:W-:Y:S01]  /*b790*/  PLOP3.LUT P0, PT, PT, PT, PT, 0x8, 0x80 ;  /* 0x000000000080781c */ /* 0x000fe20003f0e170 */
[----:B------:R-:W-:Y:S01]  /*b7a0*/  IMAD.MOV.U32 R20, RZ, RZ, RZ ;  /* 0x000000ffff147224 */ /* 0x000fe200078e00ff */
[----:B------:R-:W-:Y:S01]  /*b7b0*/  PRMT R23, R5, 0x7610, R23 ;  /* 0x0000761005177816 */ /* 0x000fe20000000017 */
[----:B------:R-:W-:-:S05]  /*b7c0*/  VIADD R8, R8, 0x2014 ;  /* 0x0000201408087836 */ /* 0x000fca0000000000 */
[----:B-1----:R-:W-:-:S07]  /*b7d0*/  LEA R21, R21, R8, 0x18 ;  /* 0x0000000815157211 */ /* 0x002fce00078ec0ff */
.L_x_310:
        /* <DEDUP_REMOVED lines=109> */
.L_x_309:
[----:B------:R-:W-:-:S07]  /*beb0*/  IMAD.MOV.U32 R20, RZ, RZ, R25 ;  /* 0x000000ffff147224 */ /* 0x000fce00078e0019 */
.L_x_308:
        /* <DEDUP_REMOVED lines=11> */
[----:B-1----:R-:W-:-:S05]  /*bf70*/  LOP3.LUT R13, R23, 0xff, RZ, 0xc0, !PT ;  /* 0x000000ff170d7812 */ /* 0x002fca00078ec0ff */
[----:B--2---:R-:W-:-:S05]  /*bf80*/  IMAD.WIDE.U32 R8, R13, 0x4, R8 ;  /* 0x000000040d087825 */ /* 0x004fca00078e0008 */
        /* <DEDUP_REMOVED lines=55> */
.L_x_311:
[----:B------:R-:W-:Y:S05]  /*c300*/  @!P3 BRA `(.L_x_305) ;  /* 0x000000000080b947 */ /* 0x000fea0003800000 */
[----:B--2---:R-:W2:Y:S01]  /*c310*/  LDS.64 R8, [R2+0x18] ;  /* 0x0000180002087984 */ /* 0x004ea20000000a00 */
[----:B-1----:R-:W-:-:S05]  /*c320*/  LOP3.LUT R13, R23, 0xff, RZ, 0xc0, !PT ;  /* 0x000000ff170d7812 */ /* 0x002fca00078ec0ff */
[----:B--2---:R-:W-:-:S05]  /*c330*/  IMAD.WIDE.U32 R8, R13, 0x4, R8 ;  /* 0x000000040d087825 */ /* 0x004fca00078e0008 */
        /* <DEDUP_REMOVED lines=29> */
.L_x_305:
[----:B------:R-:W-:Y:S05]  /*c510*/  BSYNC.RECONVERGENT B1 ;  /* 0x0000000000017941 */ /* 0x000fea0003800200 */
.L_x_301:
[----:B-123--:R-:W-:Y:S01]  /*c520*/  PRMT R8, R23, 0x8880, RZ ;  /* 0x0000888017087816 */ /* 0x00efe200000000ff */
[----:B------:R-:W-:Y:S01]  /*c530*/  BSSY.RECONVERGENT B1, `(.L_x_312) ;  /* 0x0000013000017945 */ /* 0x000fe20003800200 */
[----:B------:R-:W-:Y:S02]  /*c540*/  PRMT R14, R6, 0x8880, RZ ;  /* 0x00008880060e7816 */ /* 0x000fe400000000ff */
[----:B------:R-:W-:-:S13]  /*c550*/  ISETP.GE.OR P3, PT, R8, R3, !P0 ;  /* 0x000000030800720c */ /* 0x000fda0004766670 */
[----:B------:R-:W-:Y:S05]  /*c560*/  @P3 BRA `(.L_x_313) ;  /* 0x00000000003c3947 */ /* 0x000fea0003800000 */
.L_x_314:
        /* <DEDUP_REMOVED lines=15> */
.L_x_313:
[----:B------:R-:W-:Y:S05]  /*c660*/  BSYNC.RECONVERGENT B1 ;  /* 0x0000000000017941 */ /* 0x000fea0003800200 */
.L_x_312:
[----:B------:R-:W-:Y:S01]  /*c670*/  IMAD.MOV.U32 R20, RZ, RZ, R14 ;  /* 0x000000ffff147224 */ /* 0x000fe200078e000e */
[----:B------:R-:W-:Y:S01]  /*c680*/  PRMT R9, R23, 0x8880, RZ ;  /* 0x0000888017097816 */ /* 0x000fe200000000ff */
[----:B------:R-:W-:Y:S03]  /*c690*/  BSSY.RECONVERGENT B1, `(.L_x_315) ;  /* 0x000000e000017945 */ /* 0x000fe60003800200 */
[----:B------:R-:W-:-:S13]  /*c6a0*/  ISETP.LT.OR P0, PT, R9, R20, P0 ;  /* 0x000000140900720c */ /* 0x000fda0000701670 */
[----:B------:R-:W-:Y:S05]  /*c6b0*/  @P0 BRA `(.L_x_316) ;  /* 0x00000000002c0947 */ /* 0x000fea0003800000 */
.L_x_317:
        /* <DEDUP_REMOVED lines=11> */
.L_x_316:
[----:B------:R-:W-:Y:S05]  /*c770*/  BSYNC.RECONVERGENT B1 ;  /* 0x0000000000017941 */ /* 0x000fea0003800200 */
.L_x_315:
[----:B------:R-:W-:Y:S05]  /*c780*/  @P2 BRA `(.L_x_318) ;  /* 0xffffffd8001c2947 */ /* 0x000fea000383ffff */
[----:B------:R-:W-:Y:S05]  /*c790*/  BSYNC.RECONVERGENT B2 ;  /* 0x0000000000027941 */ /* 0x000fea0003800200 */
.L_x_300:
[----:B------:R-:W-:-:S04]  /*c7a0*/  PRMT R6, R6, 0x8880, RZ ;  /* 0x0000888006067816 */ /* 0x000fc800000000ff */
[----:B------:R-:W-:-:S13]  /*c7b0*/  ISETP.GT.AND P0, PT, R6, 0x1, PT ;  /* 0x000000010600780c */ /* 0x000fda0003f04270 */
[----:B------:R-:W-:Y:S05]  /*c7c0*/  @P0 BRA `(.L_x_319) ;  /* 0xffffffd400f80947 */ /* 0x000fea000383ffff */
[----:B------:R-:W-:Y:S05]  /*c7d0*/  BSYNC.RECONVERGENT B3 ;  /* 0x0000000000037941 */ /* 0x000fea0003800200 */
.L_x_299:
[----:B------:R3:W0:Y:S02]  /*c7e0*/  LDS.U8 R5, [R2+0x10] ;  /* 0x0000100002057984 */ /* 0x0006240000000000 */
.L_x_298:
[----:B------:R-:W-:Y:S05]  /*c7f0*/  BSYNC.RECONVERGENT B4 ;  /* 0x0000000000047941 */ /* 0x000fea0003800200 */
.L_x_297:
[----:B0-----:R-:W-:-:S04]  /*c800*/  PRMT R3, R5, 0x8880, RZ ;  /* 0x0000888005037816 */ /* 0x001fc800000000ff */
[----:B------:R-:W-:-:S13]  /*c810*/  ISETP.GE.AND P0, PT, R3, 0x1, PT ;  /* 0x000000010300780c */ /* 0x000fda0003f06270 */
[----:B------:R-:W-:Y:S05]  /*c820*/  @!P0 BRA `(.L_x_296) ;  /* 0x0000000000308947 */ /* 0x000fea0003800000 */
[----:B------:R0:W0:Y:S02]  /*c830*/  LDS.64 R6, [R2+0x18] ;  /* 0x0000180002067984 */ /* 0x0000240000000a00 */
.L_x_320:
[----:B--2---:R-:W-:-:S05]  /*c840*/  LOP3.LUT R9, R5, 0xff, RZ, 0xc0, !PT ;  /* 0x000000ff05097812 */ /* 0x004fca00078ec0ff */
[----:B0-----:R-:W-:-:S06]  /*c850*/  IMAD.WIDE.U32 R8, R9, 0x4, R6 ;  /* 0x0000000409087825 */ /* 0x001fcc00078e0006 */
[----:B------:R-:W2:Y:S02]  /*c860*/  LD.E R8, desc[UR36][R8.64+-0x4] ;  /* 0xfffffc2408087980 */ /* 0x000ea4000c101900 */
[----:B--2---:R-:W-:-:S13]  /*c870*/  ISETP.NE.AND P0, PT, R8, RZ, PT ;  /* 0x000000ff0800720c */ /* 0x004fda0003f05270 */
[----:B------:R-:W-:Y:S05]  /*c880*/  @P0 BRA `(.L_x_296) ;  /* 0x0000000000180947 */ /* 0x000fea0003800000 */
[C---:B------:R-:W-:Y:S01]  /*c890*/  VIADD R3, R5.reuse, 0xffffffff ;  /* 0xffffffff05037836 */ /* 0x040fe20000000000 */
[----:B------:R-:W-:-:S04]  /*c8a0*/  PRMT R4, R5, 0x8880, RZ ;  /* 0x0000888005047816 */ /* 0x000fc800000000ff */
[----:B------:R0:W-:Y:S01]  /*c8b0*/  STS.U8 [R2+0x10], R3 ;  /* 0x0000100302007388 */ /* 0x0001e20000000000 */
[----:B------:R-:W-:Y:S02]  /*c8c0*/  ISETP.GT.AND P0, PT, R4, 0x1, PT ;  /* 0x000000010400780c */ /* 0x000fe40003f04270 */
[----:B------:R-:W-:-:S11]  /*c8d0*/  PRMT R5, R3, 0x7610, R5 ;  /* 0x0000761003057816 */ /* 0x000fd60000000005 */
[----:B0-----:R-:W-:Y:S05]  /*c8e0*/  @P0 BRA `(.L_x_320) ;  /* 0xfffffffc00d40947 */ /* 0x001fea000383ffff */
.L_x_296:
[----:B------:R-:W-:Y:S05]  /*c8f0*/  BSYNC.RECONVERGENT B5 ;  /* 0x0000000000057941 */ /* 0x000fea0003800200 */
.L_x_295:
[----:B------:R-:W0:Y:S01]  /*c900*/  S2R R3, SR_TID.X ;  /* 0x0000000000037919 */ /* 0x000e220000002100 */
[----:B------:R-:W1:Y:S01]  /*c910*/  S2UR UR5, SR_CgaCtaId ;  /* 0x00000000000579c3 */ /* 0x000e620000008800 */
[----:B------:R-:W-:Y:S02]  /*c920*/  UMOV UR4, 0x400 ;  /* 0x0000040000047882 */ /* 0x000fe40000000000 */
[----:B------:R-:W-:-:S04]  /*c930*/  UIADD3 UR4, UPT, UPT, UR4, 0x800, URZ ;  /* 0x0000080004047890 */ /* 0x000fc8000fffe0ff */
[----:B-1----:R-:W-:Y:S01]  /*c940*/  ULEA UR4, UR5, UR4, 0x18 ;  /* 0x0000000405047291 */ /* 0x002fe2000f8ec0ff */
[----:B0-----:R-:W-:Y:S02]  /*c950*/  IMAD.SHL.U32 R8, R3, 0x10, RZ ;  /* 0x0000001003087824 */ /* 0x001fe400078e00ff */
[----:B------:R-:W-:-:S06]  /*c960*/  VIADD R3, R0, 0xffffffff ;  /* 0xffffffff00037836 */ /* 0x000fcc0000000000 */
[----:B------:R-:W0:Y:S01]  /*c970*/  LDS.64 R6, [R8+UR4+0x8] ;  /* 0x0000080408067984 */ /* 0x000e220008000a00 */
[----:B------:R-:W-:-:S04]  /*c980*/  LOP3.LUT R4, R3, 0xffff, RZ, 0xc0, !PT ;  /* 0x0000ffff03047812 */ /* 0x000fc800078ec0ff */
[----:B------:R-:W-:-:S04]  /*c990*/  SHF.R.U32.HI R4, RZ, 0x5, R4 ;  /* 0x00000005ff047819 */ /* 0x000fc80000011604 */
[----:B--2---:R-:W-:-:S05]  /*c9a0*/  LOP3.LUT R9, R4, 0xffff, RZ, 0xc0, !PT ;  /* 0x0000ffff04097812 */ /* 0x004fca00078ec0ff */
        /* <DEDUP_REMOVED lines=33> */
.L_x_329:
        /* <DEDUP_REMOVED lines=17> */
.L_x_328:
[----:B------:R-:W-:Y:S05]  /*ccd0*/  BSYNC.RECONVERGENT B4 ;  /* 0x0000000000047941 */ /* 0x000fea0003800200 */
.L_x_327:
[----:B------:R-:W-:Y:S05]  /*cce0*/  @!P1 BRA `(.L_x_326) ;  /* 0x0000000000489947 */ /* 0x000fea0003800000 */
[----:B------:R-:W2:Y:S01]  /*ccf0*/  LD.E.64 R8, desc[UR36][R16.64+0x8] ;  /* 0x0000082410087980 */ /* 0x000ea2000c101b00 */
[----:B------:R-:W-:Y:S02]  /*cd00*/  LOP3.LUT R13, R6, 0xffff, RZ, 0xc0, !PT ;  /* 0x0000ffff060d7812 */ /* 0x000fe400078ec0ff */
[----:B------:R-:W-:-:S03]  /*cd10*/  ISETP.NE.AND P0, PT, R3, 0x1, PT ;  /* 0x000000010300780c */ /* 0x000fc60003f05270 */
[----:B--2---:R-:W-:-:S05]  /*cd20*/  IMAD.WIDE.U32 R8, R13, 0x4, R8 ;  /* 0x000000040d087825 */ /* 0x004fca00078e0008 */
[----:B------:R1:W-:Y:S05]  /*cd30*/  ST.E desc[UR36][R8.64], RZ ;  /* 0x000000ff08007985 */ /* 0x0003ea000c101924 */
[----:B------:R-:W-:Y:S05]  /*cd40*/  @!P0 BRA `(.L_x_326) ;  /* 0x0000000000308947 */ /* 0x000fea0003800000 */
[----:B-1----:R-:W2:Y:S01]  /*cd50*/  LD.E.64 R8, desc[UR36][R16.64+0x8] ;  /* 0x0000082410087980 */ /* 0x002ea2000c101b00 */
[----:B------:R-:W-:Y:S01]  /*cd60*/  IMAD.SHL.U32 R15, R13, 0x4, RZ ;  /* 0x000000040d0f7824 */ /* 0x000fe200078e00ff */
[----:B------:R-:W-:-:S04]  /*cd70*/  SHF.R.U32.HI R13, RZ, 0x1e, R13 ;  /* 0x0000001eff0d7819 */ /* 0x000fc8000001160d */
[----:B--2---:R-:W-:-:S05]  /*cd80*/  IADD3 R8, P0, PT, R8, R15, RZ ;  /* 0x0000000f08087210 */ /* 0x004fca0007f1e0ff */
[----:B------:R-:W-:Y:S01]  /*cd90*/  IMAD.X R9, R9, 0x1, R13, P0 ;  /* 0x0000000109097824 */ /* 0x000fe200000e060d */
[----:B------:R-:W-:-:S04]  /*cda0*/  ISETP.NE.AND P0, PT, R3, 0x2, PT ;  /* 0x000000020300780c */ /* 0x000fc80003f05270 */
[----:B------:R1:W-:Y:S09]  /*cdb0*/  ST.E desc[UR36][R8.64+0x4], RZ ;  /* 0x000004ff08007985 */ /* 0x0003f2000c101924 */
[----:B------:R-:W-:Y:S05]  /*cdc0*/  @!P0 BRA `(.L_x_326) ;  /* 0x0000000000108947 */ /* 0x000fea0003800000 */
[----:B-1----:R-:W2:Y:S02]  /*cdd0*/  LD.E.64 R8, desc[UR36][R16.64+0x8] ;  /* 0x0000082410087980 */ /* 0x002ea4000c101b00 */
[----:B--2---:R-:W-:-:S05]  /*cde0*/  IADD3 R8, P0, PT, R8, R15, RZ ;  /* 0x0000000f08087210 */ /* 0x004fca0007f1e0ff */
[----:B------:R-:W-:-:S05]  /*cdf0*/  IMAD.X R9, R9, 0x1, R13, P0 ;  /* 0x0000000109097824 */ /* 0x000fca00000e060d */
[----:B------:R1:W-:Y:S03]  /*ce00*/  ST.E desc[UR36][R8.64+0x8], RZ ;  /* 0x000008ff08007985 */ /* 0x0003e6000c101924 */
.L_x_326:
[----:B------:R-:W-:Y:S05]  /*ce10*/  BSYNC.RECONVERGENT B3 ;  /* 0x0000000000037941 */ /* 0x000fea0003800200 */
.L_x_325:
[----:B------:R-:W-:Y:S01]  /*ce20*/  PRMT R3, R5, 0x8880, RZ ;  /* 0x0000888005037816 */ /* 0x000fe200000000ff */
        /* <DEDUP_REMOVED lines=11> */
[----:B------:R-:W-:Y:S01]  /*cee0*/  LOP3.LUT R5, R5, 0xff, RZ, 0xc0, !PT ;  /* 0x000000ff05057812 */ /* 0x000fe200078ec0ff */
[----:B------:R-:W-:Y:S01]  /*cef0*/  IMAD.MOV.U32 R12, RZ, RZ, RZ ;  /* 0x000000ffff0c7224 */ /* 0x000fe200078e00ff */
[----:B-1----:R-:W-:Y:S01]  /*cf00*/  LOP3.LUT R8, R4, 0x78, RZ, 0xc0, !PT ;  /* 0x0000007804087812 */ /* 0x002fe200078ec0ff */
[----:B------:R-:W-:-:S05]  /*cf10*/  VIADD R7, R7, 0xffffffff ;  /* 0xffffffff07077836 */ /* 0x000fca0000000000 */
[----:B------:R-:W-:-:S04]  /*cf20*/  LOP3.LUT R7, R7, 0xffff, RZ, 0xc0, !PT ;  /* 0x0000ffff07077812 */ /* 0x000fc800078ec0ff */
[----:B------:R-:W-:Y:S02]  /*cf30*/  ISETP.GE.U32.AND P0, PT, R7, 0x3, PT ;  /* 0x000000030700780c */ /* 0x000fe40003f06070 */
[----:B------:R-:W-:-:S11]  /*cf40*/  LOP3.LUT R7, R4, 0x3, RZ, 0xc0, !PT ;  /* 0x0000000304077812 */ /* 0x000fd600078ec0ff */
.L_x_342:
[----:B-12---:R-:W1:Y:S02]  /*cf50*/  LDS.64 R14, [R2+0x18] ;  /* 0x00001800020e7984 */ /* 0x006e640000000a00 */
[----:B-1----:R-:W-:-:S05]  /*cf60*/  IMAD.WIDE.U32 R14, R12, 0x4, R14 ;  /* 0x000000040c0e7825 */ /* 0x002fca00078e000e */
[----:B------:R-:W2:Y:S01]  /*cf70*/  LD.E R9, desc[UR36][R14.64] ;  /* 0x000000240e097980 */ /* 0x000ea2000c101900 */
        /* <DEDUP_REMOVED lines=14> */
.L_x_338:
        /* <DEDUP_REMOVED lines=86> */
.L_x_337:
[----:B------:R-:W-:-:S07]  /*d5c0*/  IMAD.MOV.U32 R13, RZ, RZ, R8 ;  /* 0x000000ffff0d7224 */ /* 0x000fce00078e0008 */
.L_x_336:
        /* <DEDUP_REMOVED lines=10> */
[----:B------:R-:W-:-:S05]  /*d670*/  LEA R23, R13, UR4, 0x2 ;  /* 0x000000040d177c11 */ /* 0x000fca000f8e10ff */
        /* <DEDUP_REMOVED lines=8> */
[----:B------:R-:W2:Y:S01]  /*d700*/  LD.E.64 R14, desc[UR36][R16.64+0x8] ;  /* 0x00000824100e7980 */ /* 0x000ea2000c101b00 */
[----:B------:R-:W-:-:S05]  /*d710*/  IADD3 R27, P3, PT, R13, R12, RZ ;  /* 0x0000000c0d1b7210 */ /* 0x000fca0007f7e0ff */
[----:B------:R-:W-:Y:S02]  /*d720*/  IMAD.X R24, RZ, RZ, RZ, P3 ;  /* 0x000000ffff187224 */ /* 0x000fe400018e06ff */
[----:B------:R-:W-:-:S03]  /*d730*/  IMAD.SHL.U32 R25, R27, 0x4, RZ ;  /* 0x000000041b197824 */ /* 0x000fc600078e00ff */
[----:B------:R-:W-:Y:S02]  /*d740*/  SHF.L.U64.HI R27, R27, 0x2, R24 ;  /* 0x000000021b1b7819 */ /* 0x000fe40000010218 */
        /* <DEDUP_REMOVED lines=34> */
.L_x_340:
        /* <DEDUP_REMOVED lines=21> */
[----:B------:R-:W-:Y:S01]  /*dac0*/  IMAD.X R24, RZ, RZ, RZ, P3 ;  /* 0x000000ffff187224 */ /* 0x000fe200018e06ff */
[----:B--2---:R-:W-:-:S04]  /*dad0*/  LEA R20, P3, R27, R20, 0x2 ;  /* 0x000000141b147211 */ /* 0x004fc800078610ff */
[----:B------:R-:W-:Y:S02]  /*dae0*/  LEA.HI.X R21, R27, R21, R24, 0x2, P3 ;  /* 0x000000151b157211 */ /* 0x000fe400018f1418 */
[----:B------:R-:W1:Y:S04]  /*daf0*/  LDS R24, [R23+0x2024] ;  /* 0x0020240017187984 */ /* 0x000e680000000800 */
        /* <DEDUP_REMOVED lines=9> */
.L_x_341:
        /* <DEDUP_REMOVED lines=15> */
[----:B------:R1:W-:Y:S04]  /*dc80*/  ST.E desc[UR36][R14.64], R21 ;  /* 0x000000150e007985 */ /* 0x0003e8000c101924 */
.L_x_339:
[----:B-12---:R-:W2:Y:S01]  /*dc90*/  LD.E.64 R14, desc[UR36][R16.64+0x8] ;  /* 0x00000824100e7980 */ /* 0x006ea2000c101b00 */
[----:B------:R-:W-:-:S05]  /*dca0*/  IADD3 R9, P1, PT, R12, R3, RZ ;  /* 0x000000030c097210 */ /* 0x000fca0007f3e0ff */
[----:B------:R-:W-:Y:S01]  /*dcb0*/  IMAD.X R13, RZ, RZ, R6, P1 ;  /* 0x000000ffff0d7224 */ /* 0x000fe200008e0606 */
[----:B--2---:R-:W-:-:S04]  /*dcc0*/  LEA R14, P1, R9, R14, 0x2 ;  /* 0x0000000e090e7211 */ /* 0x004fc800078210ff */
[----:B------:R-:W-:-:S05]  /*dcd0*/  LEA.HI.X R15, R9, R15, R13, 0x2, P1 ;  /* 0x0000000f090f7211 */ /* 0x000fca00008f140d */
[----:B------:R1:W-:Y:S04]  /*dce0*/  ST.E desc[UR36][R14.64], RZ ;  /* 0x000000ff0e007985 */ /* 0x0003e8000c101924 */
.L_x_335:
[----:B------:R-:W-:Y:S05]  /*dcf0*/  BSYNC.RECONVERGENT B5 ;  /* 0x0000000000057941 */ /* 0x000fea0003800200 */
.L_x_334:
[----:B------:R-:W-:-:S05]  /*dd00*/  VIADD R12, R12, 0x1 ;  /* 0x000000010c0c7836 */ /* 0x000fca0000000000 */
[----:B------:R-:W-:-:S13]  /*dd10*/  ISETP.NE.AND P1, PT, R12, R5, PT ;  /* 0x000000050c00720c */ /* 0x000fda0003f25270 */
[----:B------:R-:W-:Y:S05]  /*dd20*/  @P1 BRA `(.L_x_342) ;  /* 0xfffffff000881947 */ /* 0x000fea000383ffff */
[----:B------:R-:W-:Y:S05]  /*dd30*/  BSYNC.RECONVERGENT B4 ;  /* 0x0000000000047941 */ /* 0x000fea0003800200 */
.L_x_333:
[----:B------:R-:W-:Y:S05]  /*dd40*/  BRA `(.L_x_331) ;  /* 0x0000000400a87947 */ /* 0x000fea0003800000 */
.L_x_332:
        /* <DEDUP_REMOVED lines=8> */
.L_x_345:
[----:B------:R-:W2:Y:S01]  /*ddd0*/  LDS.64 R12, [R2+0x18] ;  /* 0x00001800020c7984 */ /* 0x000ea20000000a00 */
[----:B-1----:R-:W-:-:S05]  /*dde0*/  LOP3.LUT R8, R5, 0xff, RZ, 0xc0, !PT ;  /* 0x000000ff05087812 */ /* 0x002fca00078ec0ff */
[----:B--2---:R-:W-:-:S06]  /*ddf0*/  IMAD.WIDE.U32 R20, R8, 0x4, R12 ;  /* 0x0000000408147825 */ /* 0x004fcc00078e000c */
[----:B------:R-:W2:Y:S02]  /*de00*/  LD.E R20, desc[UR36][R20.64] ;  /* 0x0000002414147980 */ /* 0x000ea4000c101900 */
[----:B--2---:R-:W-:-:S13]  /*de10*/  ISETP.NE.AND P1, PT, R20, RZ, PT ;  /* 0x000000ff1400720c */ /* 0x004fda0003f25270 */
[----:B------:R-:W2:Y:S01]  /*de20*/  @P1 LD.E.64 R14, desc[UR36][R16.64+0x8] ;  /* 0x00000824100e1980 */ /* 0x000ea2000c101b00 */
[----:B------:R-:W-:-:S05]  /*de30*/  @P1 IADD3 R9, P2, PT, R3, R8, RZ ;  /* 0x0000000803091210 */ /* 0x000fca0007f5e0ff */
[----:B------:R-:W-:Y:S01]  /*de40*/  @P1 IMAD.X R23, RZ, RZ, R6, P2 ;  /* 0x000000ffff171224 */ /* 0x000fe200010e0606 */
[----:B--2---:R-:W-:-:S04]  /*de50*/  @P1 LEA R24, P2, R9, R14, 0x2 ;  /* 0x0000000e09181211 */ /* 0x004fc800078410ff */
[----:B------:R-:W-:Y:S01]  /*de60*/  @P1 LEA.HI.X R25, R9, R15, R23, 0x2, P2 ;  /* 0x0000000f09191211 */ /* 0x000fe200010f1417 */
[C---:B------:R-:W-:Y:S01]  /*de70*/  IMAD.SHL.U32 R23, R8.reuse, 0x4, RZ ;  /* 0x0000000408177824 */ /* 0x040fe200078e00ff */
        /* <DEDUP_REMOVED lines=40> */
.L_x_344:
[----:B------:R-:W-:Y:S05]  /*e100*/  BSYNC.RECONVERGENT B4 ;  /* 0x0000000000047941 */ /* 0x000fea0003800200 */
.L_x_343:
[----:B------:R-:W-:Y:S05]  /*e110*/  @!P0 BRA `(.L_x_331) ;  /* 0x0000000000b48947 */ /* 0x000fea0003800000 */
[----:B------:R-:W0:Y:S01]  /*e120*/  LDS.64 R12, [R2+0x18] ;  /* 0x00001800020c7984 */ /* 0x000e220000000a00 */
[----:B-1----:R-:W-:-:S05]  /*e130*/  LOP3.LUT R8, R7, 0xffff, RZ, 0xc0, !PT ;  /* 0x0000ffff07087812 */ /* 0x002fca00078ec0ff */
[----:B0-----:R-:W-:-:S06]  /*e140*/  IMAD.WIDE.U32 R12, R8, 0x4, R12 ;  /* 0x00000004080c7825 */ /* 0x001fcc00078e000c */
[----:B------:R-:W2:Y:S01]  /*e150*/  LD.E R12, desc[UR36][R12.64] ;  /* 0x000000240c0c7980 */ /* 0x000ea2000c101900 */
[----:B------:R-:W-:Y:S01]  /*e160*/  BSSY.RECONVERGENT B4, `(.L_x_346) ;  /* 0x000000a000047945 */ /* 0x000fe20003800200 */
[----:B------:R-:W-:Y:S02]  /*e170*/  ISETP.NE.AND P1, PT, R4, 0x1, PT ;  /* 0x000000010400780c */ /* 0x000fe40003f25270 */
[----:B--2---:R-:W-:-:S13]  /*e180*/  ISETP.NE.AND P0, PT, R12, RZ, PT ;  /* 0x000000ff0c00720c */ /* 0x004fda0003f05270 */
[----:B------:R-:W-:Y:S05]  /*e190*/  @!P0 BRA `(.L_x_347) ;  /* 0x0000000000188947 */ /* 0x000fea0003800000 */
[----:B------:R-:W2:Y:S01]  /*e1a0*/  LD.E.64 R12, desc[UR36][R16.64+0x8] ;  /* 0x00000824100c7980 */ /* 0x000ea2000c101b00 */
[----:B------:R-:W-:-:S05]  /*e1b0*/  IADD3 R5, P0, PT, R3, R8, RZ ;  /* 0x0000000803057210 */ /* 0x000fca0007f1e0ff */
[----:B------:R-:W-:Y:S01]  /*e1c0*/  IMAD.X R7, RZ, RZ, R6, P0 ;  /* 0x000000ffff077224 */ /* 0x000fe200000e0606 */
[----:B--2---:R-:W-:-:S04]  /*e1d0*/  LEA R12, P0, R5, R12, 0x2 ;  /* 0x0000000c050c7211 */ /* 0x004fc800078010ff */
[----:B------:R-:W-:-:S05]  /*e1e0*/  LEA.HI.X R13, R5, R13, R7, 0x2, P0 ;  /* 0x0000000d050d7211 */ /* 0x000fca00000f1407 */
[----:B------:R0:W-:Y:S04]  /*e1f0*/  ST.E desc[UR36][R12.64], RZ ;  /* 0x000000ff0c007985 */ /* 0x0001e8000c101924 */
.L_x_347:
[----:B------:R-:W-:Y:S05]  /*e200*/  BSYNC.RECONVERGENT B4 ;  /* 0x0000000000047941 */ /* 0x000fea0003800200 */
.L_x_346:
[----:B------:R-:W-:Y:S05]  /*e210*/  @!P1 BRA `(.L_x_331) ;  /* 0x0000000000749947 */ /* 0x000fea0003800000 */
[----:B0-----:R-:W0:Y:S01]  /*e220*/  LDS.64 R12, [R2+0x18] ;  /* 0x00001800020c7984 */ /* 0x001e220000000a00 */
[----:B------:R-:W-:Y:S01]  /*e230*/  IMAD.SHL.U32 R7, R8, 0x4, RZ ;  /* 0x0000000408077824 */ /* 0x000fe200078e00ff */
[----:B------:R-:W-:-:S04]  /*e240*/  SHF.R.U32.HI R5, RZ, 0x1e, R8 ;  /* 0x0000001eff057819 */ /* 0x000fc80000011608 */
[----:B0-----:R-:W-:-:S05]  /*e250*/  IADD3 R12, P0, PT, R12, R7, RZ ;  /* 0x000000070c0c7210 */ /* 0x001fca0007f1e0ff */
[----:B------:R-:W-:-:S05]  /*e260*/  IMAD.X R13, R13, 0x1, R5, P0 ;  /* 0x000000010d0d7824 */ /* 0x000fca00000e0605 */
        /* <DEDUP_REMOVED lines=11> */
.L_x_349:
[----:B------:R-:W-:Y:S05]  /*e320*/  BSYNC.RECONVERGENT B4 ;  /* 0x0000000000047941 */ /* 0x000fea0003800200 */
.L_x_348:
[----:B------:R-:W-:Y:S05]  /*e330*/  @!P1 BRA `(.L_x_331) ;  /* 0x00000000002c9947 */ /* 0x000fea0003800000 */
[----:B0-----:R-:W0:Y:S02]  /*e340*/  LDS.64 R12, [R2+0x18] ;  /* 0x00001800020c7984 */ /* 0x001e240000000a00 */
[----:B0-----:R-:W-:-:S05]  /*e350*/  IADD3 R12, P0, PT, R12, R7, RZ ;  /* 0x000000070c0c7210 */ /* 0x001fca0007f1e0ff */
        /* <DEDUP_REMOVED lines=8> */
[----:B------:R0:W-:Y:S04]  /*e3e0*/  @P0 ST.E desc[UR36][R4.64+0x8], RZ ;  /* 0x000008ff04000985 */ /* 0x0001e8000c101924 */
.L_x_331:
[----:B------:R-:W-:Y:S05]  /*e3f0*/  BSYNC.RECONVERGENT B3 ;  /* 0x0000000000037941 */ /* 0x000fea0003800200 */
.L_x_330:
        /* <DEDUP_REMOVED lines=9> */
.L_x_324:
[----:B------:R-:W-:Y:S05]  /*e490*/  BSYNC.RECONVERGENT B2 ;  /* 0x0000000000027941 */ /* 0x000fea0003800200 */
.L_x_323:
[----:B------:R0:W-:Y:S01]  /*e4a0*/  STS.U8 [R2+0x10], R5 ;  /* 0x0000100502007388 */ /* 0x0001e20000000000 */
[----:B--2---:R-:W-:Y:S01]  /*e4b0*/  PRMT R3, R5, 0x8880, RZ ;  /* 0x0000888005037816 */ /* 0x004fe200000000ff */
[----:B------:R-:W-:Y:S03]  /*e4c0*/  BSSY.RECONVERGENT B2, `(.L_x_350) ;  /* 0x0000015000027945 */ /* 0x000fe60003800200 */
[----:B------:R-:W-:-:S13]  /*e4d0*/  ISETP.GE.AND P0, PT, R3, 0x1, PT ;  /* 0x000000010300780c */ /* 0x000fda0003f06270 */
[----:B0-----:R-:W-:Y:S05]  /*e4e0*/  @!P0 BRA `(.L_x_351) ;  /* 0x0000000000488947 */ /* 0x001fea0003800000 */
[----:B------:R-:W-:Y:S01]  /*e4f0*/  BSSY.RECONVERGENT B3, `(.L_x_352) ;  /* 0x0000010000037945 */ /* 0x000fe20003800200 */
[----:B------:R-:W-:-:S07]  /*e500*/  PRMT R3, RZ, 0x7610, R3 ;  /* 0x00007610ff037816 */ /* 0x000fce0000000003 */
.L_x_353:
        /* <DEDUP_REMOVED lines=11> */
[----:B------:R-:W0:Y:S02]  /*e5c0*/  LDS.S8 R8, [R2+0x10] ;  /* 0x0000100002087984 */ /* 0x000e240000000200 */
[----:B0-----:R-:W-:-:S13]  /*e5d0*/  ISETP.GE.AND P0, PT, R9, R8, PT ;  /* 0x000000080900720c */ /* 0x001fda0003f06270 */
[----:B------:R-:W-:Y:S05]  /*e5e0*/  @!P0 BRA `(.L_x_353) ;  /* 0xfffffffc00c88947 */ /* 0x000fea000383ffff */
[----:B------:R-:W-:Y:S05]  /*e5f0*/  BSYNC.RECONVERGENT B3 ;  /* 0x0000000000037941 */ /* 0x000fea0003800200 */
.L_x_352:
[----:B------:R-:W-:-:S07]  /*e600*/  PRMT R5, R8, 0x7610, R5 ;  /* 0x0000761008057816 */ /* 0x000fce0000000005 */
.L_x_351:
[----:B------:R-:W-:Y:S05]  /*e610*/  BSYNC.RECONVERGENT B2 ;  /* 0x0000000000027941 */ /* 0x000fea0003800200 */
.L_x_350:
        /* <DEDUP_REMOVED lines=17> */
[----:B------:R-:W0:Y:S02]  /*e730*/  LDS.U8 R5, [R2+0x10] ;  /* 0x0000100002057984 */ /* 0x000e240000000000 */
[----:B0-----:R-:W-:Y:S01]  /*e740*/  VIADD R9, R5, 0x1 ;  /* 0x0000000105097836 */ /* 0x001fe20000000000 */
[----:B------:R-:W-:-:S04]  /*e750*/  PRMT R5, R8, 0x8880, RZ ;  /* 0x0000888008057816 */ /* 0x000fc800000000ff */
[----:B------:R0:W-:Y:S01]  /*e760*/  STS.U8 [R2+0x10], R9 ;  /* 0x0000100902007388 */ /* 0x0001e20000000000 */
[----:B------:R-:W-:Y:S02]  /*e770*/  ISETP.LT.OR P0, PT, R5, 0x1, !P0 ;  /* 0x000000010500780c */ /* 0x000fe40004701670 */
[----:B------:R-:W-:-:S11]  /*e780*/  PRMT R5, R9, 0x7610, R5 ;  /* 0x0000761009057816 */ /* 0x000fd60000000005 */
[----:B0-----:R-:W-:Y:S05]  /*e790*/  @P0 BRA `(.L_x_355) ;  /* 0x0000002800300947 */ /* 0x001fea0003800000 */
        /* <DEDUP_REMOVED lines=8> */
.L_x_376:
[C---:B------:R-:W-:Y:S01]  /*e820*/  VIADD R8, R5.reuse, 0xffffffff ;  /* 0xffffffff05087836 */ /* 0x040fe20000000000 */
[----:B------:R-:W-:Y:S01]  /*e830*/  BSSY.RECONVERGENT B3, `(.L_x_357) ;  /* 0x000027d000037945 */ /* 0x000fe20003800200 */
[----:B------:R-:W-:Y:S01]  /*e840*/  PRMT R6, R5, 0x7610, R6 ;  /* 0x0000761005067816 */ /* 0x000fe20000000006 */
[----:B------:R-:W-:Y:S02]  /*e850*/  IMAD.MOV.U32 R7, RZ, RZ, 0x20 ;  /* 0x00000020ff077424 */ /* 0x000fe400078e00ff */
[----:B01----:R-:W-:-:S07]  /*e860*/  PRMT R5, R8, 0x7610, R5 ;  /* 0x0000761008057816 */ /* 0x003fce0000000005 */
.L_x_375:
[C---:B------:R-:W-:Y:S01]  /*e870*/  VIADD R14, R7.reuse, 0xffffffff ;  /* 0xffffffff070e7836 */ /* 0x040fe20000000000 */
[----:B------:R-:W-:Y:S01]  /*e880*/  BSSY.RECONVERGENT B2, `(.L_x_358) ;  /* 0x0000250000027945 */ /* 0x000fe20003800200 */
[C---:B------:R-:W-:Y:S02]  /*e890*/  ISETP.GT.U32.AND P2, PT, R7.reuse, 0x1, PT ;  /* 0x000000010700780c */ /* 0x040fe40003f44070 */
[----:B0-----:R-:W-:Y:S01]  /*e8a0*/  IADD3 R15, PT, PT, -R7, 0x21, RZ ;  /* 0x00000021070f7810 */ /* 0x001fe20007ffe1ff */
[----:B------:R-:W-:Y:S01]  /*e8b0*/  IMAD.MOV.U32 R7, RZ, RZ, R14 ;  /* 0x000000ffff077224 */ /* 0x000fe200078e000e */
[----:B------:R-:W-:-:S13]  /*e8c0*/  ISETP.NE.AND P0, PT, R14, RZ, PT ;  /* 0x000000ff0e00720c */ /* 0x000fda0003f05270 */
[----:B-1----:R-:W-:Y:S05]  /*e8d0*/  @P0 BRA `(.L_x_359) ;  /* 0x0000001400a40947 */ /* 0x002fea0003800000 */
        /* <DEDUP_REMOVED lines=12> */
[----:B------:R-:W-:Y:S01]  /*e9a0*/  VIADD R8, R20, 0x2014 ;  /* 0x0000201414087836 */ /* 0x000fe20000000000 */
[----:B------:R-:W-:Y:S02]  /*e9b0*/  PRMT R23, R5, 0x7610, R23 ;  /* 0x0000761005177816 */ /* 0x000fe40000000017 */
[C---:B0-----:R-:W-:Y:S02]  /*e9c0*/  LEA R20, R21.reuse, R20, 0x18 ;  /* 0x0000001415147211 */ /* 0x041fe400078ec0ff */
[----:B------:R-:W-:Y:S01]  /*e9d0*/  LEA R21, R21, R8, 0x18 ;  /* 0x0000000815157211 */ /* 0x000fe200078ec0ff */
[----:B------:R-:W-:Y:S01]  /*e9e0*/  IMAD.MOV.U32 R8, RZ, RZ, RZ ;  /* 0x000000ffff087224 */ /* 0x000fe200078e00ff */
[----:B-1----:R-:W-:-:S07]  /*e9f0*/  LEA R9, R12, R9, 0x18 ;  /* 0x000000090c097211 */ /* 0x002fce00078ec0ff */
.L_x_361:
[----:B0-----:R-:W0:Y:S01]  /*ea00*/  LDS.64 R12, [R2+0x18] ;  /* 0x00001800020c7984 */ /* 0x001e220000000a00 */
[----:B------:R-:W-:-:S03]  /*ea10*/  LOP3.LUT R25, R23, 0xff, RZ, 0xc0, !PT ;  /* 0x000000ff17197812 */ /* 0x000fc600078ec0ff */
[----:B------:R-:W1:Y:S02]  /*ea20*/  LDS.U8 R15, [R20+0x2000] ;  /* 0x00200000140f7984 */ /* 0x000e640000000000 */
[----:B0-----:R-:W-:-:S05]  /*ea30*/  IMAD.WIDE.U32 R12, R25, 0x4, R12 ;  /* 0x00000004190c7825 */ /* 0x001fca00078e000c */
[----:B------:R0:W2:Y:S01]  /*ea40*/  LD.E R14, desc[UR36][R12.64] ;  /* 0x000000240c0e7980 */ /* 0x0000a2000c101900 */
[C---:B-1----:R-:W-:Y:S01]  /*ea50*/  ISETP.NE.AND P3, PT, R8.reuse, R15, PT ;  /* 0x0000000f0800720c */ /* 0x042fe20003f65270 */
[----:B------:R-:W-:Y:S02]  /*ea60*/  IMAD.MOV.U32 R15, RZ, RZ, RZ ;  /* 0x000000ffff0f7224 */ /* 0x000fe400078e00ff */
[----:B------:R-:W-:Y:S02]  /*ea70*/  IMAD R24, R8, 0x4, R21 ;  /* 0x0000000408187824 */ /* 0x000fe400078e0215 */
[C---:B------:R-:W-:Y:S01]  /*ea80*/  IMAD.SHL.U32 R27, R25.reuse, 0x4, RZ ;  /* 0x00000004191b7824 */ /* 0x040fe200078e00ff */
[----:B------:R-:W-:-:S04]  /*ea90*/  SHF.L.U64.HI R25, R25, 0x2, RZ ;  /* 0x0000000219197819 */ /* 0x000fc800000102ff */
[----:B0----5:R-:W-:-:S03]  /*eaa0*/  IADD3 R12, P4, PT, R10, R27, RZ ;  /* 0x0000001b0a0c7210 */ /* 0x021fc60007f9e0ff */
[----:B------:R-:W2:Y:S02]  /*eab0*/  @P3 LDS R15, [R24+0x2000] ;  /* 0x00200000180f3984 */ /* 0x000ea40000000800 */
[----:B------:R-:W-:Y:S02]  /*eac0*/  IMAD.X R13, R11, 0x1, R25, P4 ;  /* 0x000000010b0d7824 */ /* 0x000fe400020e0619 */
[C---:B--2---:R-:W-:Y:S01]  /*ead0*/  IMAD.IADD R26, R14.reuse, 0x1, -R15 ;  /* 0x000000010e1a7824 */ /* 0x044fe200078e0a0f */
        /* <DEDUP_REMOVED lines=8> */
[----:B------:R-:W0:Y:S02]  /*eb60*/  LDS.64 R14, [R2+0x18] ;  /* 0x00001800020e7984 */ /* 0x000e240000000a00 */
[----:B------:R-:W-:Y:S02]  /*eb70*/  ISETP.NE.U32.AND P4, PT, R20, 0x1, PT ;  /* 0x000000011400780c */ /* 0x000fe40003f85070 */
[----:B0-----:R-:W-:-:S05]  /*eb80*/  IADD3 R14, P0, PT, R14, R27, RZ ;  /* 0x0000001b0e0e7210 */ /* 0x001fca0007f1e0ff */
[----:B------:R-:W-:-:S05]  /*eb90*/  IMAD.X R15, R15, 0x1, R25, P0 ;  /* 0x000000010f0f7824 */ /* 0x000fca00000e0619 */
[----:B------:R-:W2:Y:S01]  /*eba0*/  LD.E R14, desc[UR36][R14.64+0x4] ;  /* 0x000004240e0e7980 */ /* 0x000ea2000c101900 */
[----:B------:R-:W-:Y:S02]  /*ebb0*/  IMAD.MOV.U32 R20, RZ, RZ, R9 ;  /* 0x000000ffff147224 */ /* 0x000fe400078e0009 */
[----:B------:R-:W-:Y:S02]  /*ebc0*/  VIADD R26, R8, 0x1 ;  /* 0x00000001081a7836 */ /* 0x000fe40000000000 */
[----:B------:R-:W-:Y:S01]  /*ebd0*/  IMAD.MOV.U32 R29, RZ, RZ, RZ ;  /* 0x000000ffff1d7224 */ /* 0x000fe200078e00ff */
[----:B------:R-:W0:Y:S02]  /*ebe0*/  LDS.U8 R28, [R20+0x2000] ;  /* 0x00200000141c7984 */ /* 0x000e240000000000 */
[----:B0-----:R-:W-:-:S13]  /*ebf0*/  ISETP.NE.AND P0, PT, R26, R28, PT ;  /* 0x0000001c1a00720c */ /* 0x001fda0003f05270 */
        /* <DEDUP_REMOVED lines=12> */
[----:B------:R-:W0:Y:S02]  /*ecc0*/  LDS.64 R14, [R2+0x18] ;  /* 0x00001800020e7984 */ /* 0x000e240000000a00 */
[----:B0-----:R-:W-:-:S05]  /*ecd0*/  IADD3 R14, P0, PT, R14, R27, RZ ;  /* 0x0000001b0e0e7210 */ /* 0x001fca0007f1e0ff */
        /* <DEDUP_REMOVED lines=96> */
[----:B------:R0:W2:Y:S01]  /*f2e0*/  LD.E R14, desc[UR36][R14.64+0x1c] ;  /* 0x00001c240e0e7980 */ /* 0x0000a2000c101900 */
[C---:B------:R-:W-:Y:S02]  /*f2f0*/  VIADD R25, R8.reuse, 0x7 ;  /* 0x0000000708197836 */ /* 0x040fe40000000000 */
[----:B------:R-:W-:Y:S02]  /*f300*/  VIADD R8, R8, 0x8 ;  /* 0x0000000808087836 */ /* 0x000fe40000000000 */
[----:B------:R-:W-:Y:S01]  /*f310*/  VIADD R23, R23, 0x8 ;  /* 0x0000000817177836 */ /* 0x000fe20000000000 */
[----:B------:R-:W-:Y:S01]  /*f320*/  ISETP.NE.AND P0, PT, R25, R26, PT ;  /* 0x0000001a1900720c */ /* 0x000fe20003f05270 */
[----:B------:R-:W-:Y:S02]  /*f330*/  IMAD.MOV.U32 R25, RZ, RZ, RZ ;  /* 0x000000ffff197224 */ /* 0x000fe400078e00ff */
[----:B0-----:R-:W-:-:S05]  /*f340*/  VIADD R15, R4, 0x1 ;  /* 0x00000001040f7836 */ /* 0x001fca0000000000 */
        /* <DEDUP_REMOVED lines=16> */
.L_x_360:
[----:B------:R-:W-:-:S05]  /*f450*/  VIADD R14, R4, 0x1 ;  /* 0x00000001040e7836 */ /* 0x000fca0000000000 */
[----:B------:R-:W-:-:S04]  /*f460*/  LOP3.LUT R8, R14, 0xffff, RZ, 0xc0, !PT ;  /* 0x0000ffff0e087812 */ /* 0x000fc800078ec0ff */
[----:B------:R-:W-:-:S13]  /*f470*/  LOP3.LUT P3, RZ, R8, 0x7, RZ, 0xc0, !PT ;  /* 0x0000000708ff7812 */ /* 0x000fda000786c0ff */
[----:B------:R-:W-:Y:S05]  /*f480*/  @!P3 BRA `(.L_x_362) ;  /* 0x00000018003cb947 */ /* 0x000fea0003800000 */
[----:B------:R-:W-:-:S04]  /*f490*/  LOP3.LUT R14, R14, 0x3, RZ, 0xc0, !PT ;  /* 0x000000030e0e7812 */ /* 0x000fc800078ec0ff */
[----:B------:R-:W-:Y:S01]  /*f4a0*/  ISETP.NE.AND P3, PT, R14, RZ, PT ;  /* 0x000000ff0e00720c */ /* 0x000fe20003f65270 */
[----:B------:R-:W-:-:S12]  /*f4b0*/  @!P1 BRA `(.L_x_363) ;  /* 0x00000004005c9947 */ /* 0x000fd80003800000 */
[----:B------:R-:W1:Y:S01]  /*f4c0*/  LDS.64 R8, [R2+0x18] ;  /* 0x0000180002087984 */ /* 0x000e620000000a00 */
[----:B------:R-:W-:-:S05]  /*f4d0*/  LOP3.LUT R25, R23, 0xff, RZ, 0xc0, !PT ;  /* 0x000000ff17197812 */ /* 0x000fca00078ec0ff */
[----:B-1----:R-:W-:-:S05]  /*f4e0*/  IMAD.WIDE.U32 R8, R25, 0x4, R8 ;  /* 0x0000000419087825 */ /* 0x002fca00078e0008 */
[----:B------:R1:W2:Y:S01]  /*f4f0*/  LD.E R24, desc[UR36][R8.64] ;  /* 0x0000002408187980 */ /* 0x0002a2000c101900 */
[----:B------:R-:W3:Y:S01]  /*f500*/  S2UR UR5, SR_CgaCtaId ;  /* 0x00000000000579c3 */ /* 0x000ee20000008800 */
[----:B------:R-:W-:Y:S01]  /*f510*/  UMOV UR4, 0x400 ;  /* 0x0000040000047882 */ /* 0x000fe20000000000 */
[----:B0-----:R-:W-:Y:S02]  /*f520*/  IMAD.MOV.U32 R27, RZ, RZ, RZ ;  /* 0x000000ffff1b7224 */ /* 0x001fe400078e00ff */
[C---:B------:R-:W-:Y:S01]  /*f530*/  IMAD.SHL.U32 R21, R25.reuse, 0x4, RZ ;  /* 0x0000000419157824 */ /* 0x040fe200078e00ff */
[----:B------:R-:W-:-:S04]  /*f540*/  SHF.L.U64.HI R25, R25, 0x2, RZ ;  /* 0x0000000219197819 */ /* 0x000fc800000102ff */
[----:B-1---5:R-:W-:Y:S01]  /*f550*/  IADD3 R8, P5, PT, R10, R21, RZ ;  /* 0x000000150a087210 */ /* 0x022fe20007fbe0ff */
[----:B---3--:R-:W-:Y:S02]  /*f560*/  ULEA UR6, UR5, UR4, 0x18 ;  /* 0x0000000405067291 */ /* 0x008fe4000f8ec0ff */
[----:B------:R-:W-:-:S04]  /*f570*/  UIADD3 UR4, UPT, UPT, UR4, 0x2014, URZ ;  /* 0x0000201404047890 */ /* 0x000fc8000fffe0ff */
[----:B------:R-:W-:-:S03]  /*f580*/  ULEA UR4, UR5, UR4, 0x18 ;  /* 0x0000000405047291 */ /* 0x000fc6000f8ec0ff */
[----:B------:R-:W0:Y:S03]  /*f590*/  LDS.U8 R12, [UR6+0x2000] ;  /* 0x00200006ff0c7984 */ /* 0x000e260008000000 */
[C---:B------:R-:W-:Y:S02]  /*f5a0*/  LEA R20, R15.reuse, UR4, 0x2 ;  /* 0x000000040f147c11 */ /* 0x040fe4000f8e10ff */
[----:B0-----:R-:W-:-:S13]  /*f5b0*/  ISETP.NE.AND P4, PT, R15, R12, PT ;  /* 0x0000000c0f00720c */ /* 0x001fda0003f85270 */
[----:B------:R-:W2:Y:S02]  /*f5c0*/  @P4 LDS R27, [R20+0x2000] ;  /* 0x00200000141b4984 */ /* 0x000ea40000000800 */
[----:B--2---:R-:W-:-:S04]  /*f5d0*/  IMAD.IADD R9, R24, 0x1, -R27 ;  /* 0x0000000118097824 */ /* 0x004fc800078e0a1b */
        /* <DEDUP_REMOVED lines=69> */
.L_x_363:
[----:B------:R-:W-:Y:S05]  /*fa30*/  @!P3 BRA `(.L_x_362) ;  /* 0x0000001000d0b947 */ /* 0x000fea0003800000 */
[C---:B-1----:R-:W-:Y:S01]  /*fa40*/  VIADD R8, R14.reuse, 0xffffffff ;  /* 0xffffffff0e087836 */ /* 0x042fe20000000000 */
        /* <DEDUP_REMOVED lines=10> */
[----:B------:R-:W-:Y:S02]  /*faf0*/  IMAD.MOV.U32 R21, RZ, RZ, RZ ;  /* 0x000000ffff157224 */ /* 0x000fe400078e00ff */
[C---:B0-----:R-:W-:Y:S01]  /*fb00*/  IMAD.SHL.U32 R27, R25.reuse, 0x4, RZ ;  /* 0x00000004191b7824 */ /* 0x041fe200078e00ff */
[----:B------:R-:W-:Y:S01]  /*fb10*/  SHF.L.U64.HI R25, R25, 0x2, RZ ;  /* 0x0000000219197819 */ /* 0x000fe200000102ff */
[----:B------:R-:W-:-:S03]  /*fb20*/  VIADD R13, R15, 0x1 ;  /* 0x000000010f0d7836 */ /* 0x000fc60000000000 */
        /* <DEDUP_REMOVED lines=39> */
.L_x_364:
[----:B------:R-:W-:Y:S05]  /*fda0*/  @!P3 BRA `(.L_x_362) ;  /* 0x0000000c00f4b947 */ /* 0x000fea0003800000 */
[----:B-1----:R-:W1:Y:S01]  /*fdb0*/  LDS.64 R8, [R2+0x18] ;  /* 0x0000180002087984 */ /* 0x002e620000000a00 */
[----:B0-----:R-:W-:-:S05]  /*fdc0*/  LOP3.LUT R13, R23, 0xff, RZ, 0xc0, !PT ;  /* 0x000000ff170d7812 */ /* 0x001fca00078ec0ff */
[----:B-1----:R-:W-:-:S05]  /*fdd0*/  IMAD.WIDE.U32 R8, R13, 0x4, R8 ;  /* 0x000000040d087825 */ /* 0x002fca00078e0008 */
[----:B------:R0:W2:Y:S01]  /*fde0*/  LD.E R12, desc[UR36][R8.64] ;  /* 0x00000024080c7980 */ /* 0x0000a2000c101900 */
[----:B------:R-:W-:Y:S01]  /*fdf0*/  MOV R20, 0x400 ;  /* 0x0000040000147802 */ /* 0x000fe20000000f00 */
[----:B------:R-:W-:Y:S01]  /*fe00*/  VIADD R23, R23, 0x1 ;  /* 0x0000000117177836 */ /* 0x000fe20000000000 */
[----:B------:R-:W1:Y:S02]  /*fe10*/  S2R R21, SR_CgaCtaId ;  /* 0x0000000000157919 */ /* 0x000e640000008800 */
[----:B-1----:R-:W-:-:S05]  /*fe20*/  LEA R24, R21, R20, 0x18 ;  /* 0x0000001415187211 */ /* 0x002fca00078ec0ff */
[----:B------:R-:W1:Y:S02]  /*fe30*/  LDS.U8 R14, [R24+0x2000] ;  /* 0x00200000180e7984 */ /* 0x000e640000000000 */
[----:B-1----:R-:W-:-:S13]  /*fe40*/  ISETP.NE.AND P3, PT, R15, R14, PT ;  /* 0x0000000e0f00720c */ /* 0x002fda0003f65270 */
[----:B------:R-:W-:-:S05]  /*fe50*/  @P3 VIADD R20, R20, 0x2014 ;  /* 0x0000201414143836 */ /* 0x000fca0000000000 */
[----:B------:R-:W-:Y:S01]  /*fe60*/  @P3 LEA R20, R21, R20, 0x18 ;  /* 0x0000001415143211 */ /* 0x000fe200078ec0ff */
[----:B------:R-:W-:-:S04]  /*fe70*/  IMAD.MOV.U32 R21, RZ, RZ, RZ ;  /* 0x000000ffff157224 */ /* 0x000fc800078e00ff */
[----:B------:R-:W-:-:S05]  /*fe80*/  @P3 IMAD R15, R15, 0x4, R20 ;  /* 0x000000040f0f3824 */ /* 0x000fca00078e0214 */
[----:B------:R-:W2:Y:S01]  /*fe90*/  @P3 LDS R21, [R15+0x2000] ;  /* 0x002000000f153984 */ /* 0x000ea20000000800 */
[----:B0----5:R-:W-:-:S04]  /*fea0*/  LEA R8, P3, R13, R10, 0x2 ;  /* 0x0000000a0d087211 */ /* 0x021fc800078610ff */
        /* <DEDUP_REMOVED lines=12> */
.L_x_359:
        /* <DEDUP_REMOVED lines=14> */
.L_x_367:
[----:B------:R-:W0:Y:S01]  /*10050*/  LDS.64 R8, [R2+0x18] ;  /* 0x0000180002087984 */ /* 0x000e220000000a00 */
[----:B------:R-:W-:-:S05]  /*10060*/  LOP3.LUT R25, R23, 0xff, RZ, 0xc0, !PT ;  /* 0x000000ff17197812 */ /* 0x000fca00078ec0ff */
[----:B0-----:R-:W-:-:S06]  /*10070*/  IMAD.WIDE.U32 R8, R25, 0x4, R8 ;  /* 0x0000000419087825 */ /* 0x001fcc00078e0008 */
[----:B------:R0:W2:Y:S01]  /*10080*/  LD.E R8, desc[UR36][R8.64] ;  /* 0x0000002408087980 */ /* 0x0000a2000c101900 */
[----:B------:R-:W1:Y:S01]  /*10090*/  S2UR UR5, SR_CgaCtaId ;  /* 0x00000000000579c3 */ /* 0x000e620000008800 */
[----:B------:R-:W-:Y:S01]  /*100a0*/  UMOV UR4, 0x400 ;  /* 0x0000040000047882 */ /* 0x000fe20000000000 */
[C---:B------:R-:W-:Y:S01]  /*100b0*/  ISETP.NE.AND P3, PT, R20.reuse, RZ, PT ;  /* 0x000000ff1400720c */ /* 0x040fe20003f65270 */
[----:B------:R-:W-:Y:S02]  /*100c0*/  IMAD R24, R20, 0x4, R21 ;  /* 0x0000000414187824 */ /* 0x000fe400078e0215 */
[----:B------:R-:W-:Y:S02]  /*100d0*/  IMAD.MOV.U32 R12, RZ, RZ, RZ ;  /* 0x000000ffff0c7224 */ /* 0x000fe400078e00ff */
[C---:B------:R-:W-:Y:S01]  /*100e0*/  IMAD.SHL.U32 R27, R25.reuse, 0x4, RZ ;  /* 0x00000004191b7824 */ /* 0x040fe200078e00ff */
[----:B------:R-:W-:Y:S01]  /*100f0*/  SHF.L.U64.HI R25, R25, 0x2, RZ ;  /* 0x0000000219197819 */ /* 0x000fe200000102ff */
[----:B0-----:R-:W-:-:S06]  /*10100*/  IMAD.MOV.U32 R9, RZ, RZ, RZ ;  /* 0x000000ffff097224 */ /* 0x001fcc00078e00ff */
[----:B------:R-:W0:Y:S01]  /*10110*/  @P3 LDS R26, [R24+0x1ffc] ;  /* 0x001ffc00181a3984 */ /* 0x000e220000000800 */
[----:B-1----:R-:W-:-:S09]  /*10120*/  ULEA UR4, UR5, UR4, 0x18 ;  /* 0x0000000405047291 */ /* 0x002fd2000f8ec0ff */
[----:B------:R-:W1:Y:S01]  /*10130*/  LDS.U8 R13, [UR4+0x2000] ;  /* 0x00200004ff0d7984 */ /* 0x000e620008000000 */
[----:B0-----:R-:W-:Y:S01]  /*10140*/  @P3 SHF.R.U32.HI R12, RZ, R15, R26 ;  /* 0x0000000fff0c3219 */ /* 0x001fe2000001161a */
[----:B------:R-:W-:Y:S01]  /*10150*/  IMAD.MOV.U32 R26, RZ, RZ, RZ ;  /* 0x000000ffff1a7224 */ /* 0x000fe200078e00ff */
[----:B-1----:R-:W-:-:S13]  /*10160*/  ISETP.NE.AND P4, PT, R20, R13, PT ;  /* 0x0000000d1400720c */ /* 0x002fda0003f85270 */
[----:B------:R-:W0:Y:S02]  /*10170*/  @P4 LDS R13, [R24+0x2000] ;  /* 0x00200000180d4984 */ /* 0x000e240000000800 */
[----:B0-----:R-:W-:-:S04]  /*10180*/  @P4 SHF.L.U32 R9, R13, R14, RZ ;  /* 0x0000000e0d094219 */ /* 0x001fc800000006ff */
        /* <DEDUP_REMOVED lines=14> */
[----:B------:R-:W0:Y:S04]  /*10270*/  LDS.U8 R29, [UR4+0x2000] ;  /* 0x00200004ff1d7984 */ /* 0x000e280008000000 */
[----:B------:R-:W-:Y:S01]  /*10280*/  LDS R28, [R24+0x2000] ;  /* 0x00200000181c7984 */ /* 0x000fe20000000800 */
[----:B0-----:R-:W-:-:S03]  /*10290*/  ISETP.NE.AND P0, PT, R12, R29, PT ;  /* 0x0000001d0c00720c */ /* 0x001fc60003f05270 */
[----:B------:R-:W-:Y:S10]  /*102a0*/  LDS.64 R12, [R2+0x18] ;  /* 0x00001800020c7984 */ /* 0x000ff40000000a00 */
[----:B------:R-:W0:Y:S02]  /*102b0*/  @P0 LDS R29, [R24+0x2004] ;  /* 0x00200400181d0984 */ /* 0x000e240000000800 */
[----:B0-----:R-:W-:-:S02]  /*102c0*/  @P0 SHF.L.U32 R26, R29, R14, RZ ;  /* 0x0000000e1d1a0219 */ /* 0x001fc400000006ff */
        /* <DEDUP_REMOVED lines=14> */
[----:B------:R-:W0:Y:S02]  /*103b0*/  LDS.U8 R26, [UR4+0x2000] ;  /* 0x00200004ff1a7984 */ /* 0x000e240008000000 */
[----:B------:R-:W-:Y:S01]  /*103c0*/  ISETP.NE.U32.AND P4, PT, R12, 0x1, PT ;  /* 0x000000010c00780c */ /* 0x000fe20003f85070 */
[----:B------:R-:W-:Y:S01]  /*103d0*/  VIADD R12, R20, 0x2 ;  /* 0x00000002140c7836 */ /* 0x000fe20000000000 */
[----:B------:R-:W-:Y:S04]  /*103e0*/  LDS R28, [R24+0x2004] ;  /* 0x00200400181c7984 */ /* 0x000fe80000000800 */
[----:B0-----:R-:W-:Y:S01]  /*103f0*/  ISETP.NE.AND P0, PT, R12, R26, PT ;  /* 0x0000001a0c00720c */ /* 0x001fe20003f05270 */
[----:B------:R-:W-:-:S12]  /*10400*/  IMAD.MOV.U32 R26, RZ, RZ, RZ ;  /* 0x000000ffff1a7224 */ /* 0x000fd800078e00ff */
[----:B------:R-:W0:Y:S02]  /*10410*/  @P0 LDS R13, [R24+0x2008] ;  /* 0x00200800180d0984 */ /* 0x000e240000000800 */
[----:B0-----:R-:W-:Y:S02]  /*10420*/  @P0 SHF.L.U32 R26, R13, R14, RZ ;  /* 0x0000000e0d1a0219 */ /* 0x001fe400000006ff */
[----:B------:R-:W0:Y:S02]  /*10430*/  LDS.64 R12, [R2+0x18] ;  /* 0x00001800020c7984 */ /* 0x000e240000000a00 */
[----:B0-----:R-:W-:-:S05]  /*10440*/  IADD3 R12, P0, PT, R12, R27, RZ ;  /* 0x0000001b0c0c7210 */ /* 0x001fca0007f1e0ff */
        /* <DEDUP_REMOVED lines=13> */
[----:B------:R-:W0:Y:S02]  /*10520*/  LDS.64 R12, [R2+0x18] ;  /* 0x00001800020c7984 */ /* 0x000e240000000a00 */
[----:B------:R-:W-:-:S02]  /*10530*/  ISETP.NE.U32.AND P4, PT, R26, 0x1, PT ;  /* 0x000000011a00780c */ /* 0x000fc40003f85070 */
        /* <DEDUP_REMOVED lines=8> */
[----:B------:R-:W-:Y:S01]  /*105c0*/  IMAD.MOV.U32 R25, RZ, RZ, RZ ;  /* 0x000000ffff197224 */ /* 0x000fe200078e00ff */
[----:B------:R-:W0:Y:S11]  /*105d0*/  LDS R26, [R24+0x2008] ;  /* 0x00200800181a7984 */ /* 0x000e360000000800 */
[----:B------:R-:W1:Y:S01]  /*105e0*/  @P0 LDS R27, [R24+0x200c] ;  /* 0x00200c00181b0984 */ /* 0x000e620000000800 */
[----:B0-----:R-:W-:-:S02]  /*105f0*/  SHF.R.U32.HI R26, RZ, R15, R26 ;  /* 0x0000000fff1a7219 */ /* 0x001fc4000001161a */
[----:B-1----:R-:W-:-:S04]  /*10600*/  @P0 SHF.L.U32 R25, R27, R14, RZ ;  /* 0x0000000e1b190219 */ /* 0x002fc800000006ff */
        /* <DEDUP_REMOVED lines=15> */
[----:B0-----:R-:W-:Y:S10]  /*10700*/  @P3 BRA `(.L_x_367) ;  /* 0xfffffff800503947 */ /* 0x001ff4000383ffff */
[----:B------:R-:W-:Y:S05]  /*10710*/  BSYNC.RECONVERGENT B6 ;  /* 0x0000000000067941 */ /* 0x000fea0003800200 */
.L_x_366:
[----:B------:R-:W-:-:S07]  /*10720*/  IMAD.MOV.U32 R20, RZ, RZ, R25 ;  /* 0x000000ffff147224 */ /* 0x000fce00078e0019 */
.L_x_365:
        /* <DEDUP_REMOVED lines=17> */
[----:B------:R-:W-:Y:S01]  /*10840*/  IMAD.SHL.U32 R27, R13, 0x4, RZ ;  /* 0x000000040d1b7824 */ /* 0x000fe200078e00ff */
[----:B0-----:R-:W-:Y:S01]  /*10850*/  CS2R R8, SRZ ;  /* 0x0000000000087805 */ /* 0x001fe2000001ff00 */
        /* <DEDUP_REMOVED lines=8> */
[----:B0-----:R-:W-:Y:S01]  /*108e0*/  @P4 SHF.R.U32.HI R8, RZ, R15, R24 ;  /* 0x0000000fff084219 */ /* 0x001fe20000011618 */
[----:B------:R-:W-:Y:S01]  /*108f0*/  IMAD.MOV.U32 R24, RZ, RZ, RZ ;  /* 0x000000ffff187224 */ /* 0x000fe200078e00ff */
[----:B-1----:R-:W-:Y:S02]  /*10900*/  @P5 SHF.L.U32 R9, R25, R14, RZ ;  /* 0x0000000e19095219 */ /* 0x002fe400000006ff */
        /* <DEDUP_REMOVED lines=11> */
[----:B------:R-:W0:Y:S04]  /*109c0*/  LDS.U8 R13, [UR6+0x2000] ;  /* 0x00200006ff0d7984 */ /* 0x000e280008000000 */
[----:B------:R-:W-:Y:S01]  /*109d0*/  LDS R26, [R21+0x2000] ;  /* 0x00200000151a7984 */ /* 0x000fe20000000800 */
[----:B0-----:R-:W-:Y:S02]  /*109e0*/  ISETP.NE.AND P4, PT, R12, R13, PT ;  /* 0x0000000d0c00720c */ /* 0x001fe40003f85270 */
[----:B------:R-:W-:-:S02]  /*109f0*/  SEL R12, RZ, 0xffffffff, P6 ;  /* 0xffffffffff0c7807 */ /* 0x000fc40003000000 */
[----:B------:R-:W-:-:S04]  /*10a00*/  @P0 SEL R12, RZ, 0xffffffff, !P5 ;  /* 0xffffffffff0c0807 */ /* 0x000fc80006800000 */
[----:B------:R-:W-:-:S04]  /*10a10*/  LOP3.LUT R12, R12, 0x1, RZ, 0xc0, !PT ;  /* 0x000000010c0c7812 */ /* 0x000fc800078ec0ff */
[----:B------:R-:W-:Y:S01]  /*10a20*/  ISETP.NE.U32.AND P0, PT, R12, 0x1, PT ;  /* 0x000000010c00780c */ /* 0x000fe20003f05070 */
[----:B------:R-:W0:Y:S02]  /*10a30*/  @P4 LDS R13, [R21+0x2004] ;  /* 0x00200400150d4984 */ /* 0x000e240000000800 */
[----:B0-----:R-:W-:Y:S02]  /*10a40*/  @P4 SHF.L.U32 R24, R13, R14, RZ ;  /* 0x0000000e0d184219 */ /* 0x001fe400000006ff */
[----:B------:R-:W0:Y:S02]  /*10a50*/  LDS.64 R12, [R2+0x18] ;  /* 0x00001800020c7984 */ /* 0x000e240000000a00 */
[----:B0-----:R-:W-:-:S05]  /*10a60*/  IADD3 R12, P4, PT, R12, R27, RZ ;  /* 0x0000001b0c0c7210 */ /* 0x001fca0007f9e0ff */
        /* <DEDUP_REMOVED lines=16> */
.L_x_368:
        /* <DEDUP_REMOVED lines=14> */
[C---:B------:R-:W-:Y:S02]  /*10c50*/  LEA R24, R20.reuse, UR4, 0x2 ;  /* 0x0000000414187c11 */ /* 0x040fe4000f8e10ff */
[----:B0-----:R-:W-:-:S03]  /*10c60*/  ISETP.NE.AND P4, PT, R20, R21, PT ;  /* 0x000000151400720c */ /* 0x001fc60003f85270 */
[----:B------:R-:W0:Y:S10]  /*10c70*/  @P3 LDS R20, [R24+0x1ffc] ;  /* 0x001ffc0018143984 */ /* 0x000e340000000800 */
[----:B------:R-:W1:Y:S01]  /*10c80*/  @P4 LDS R21, [R24+0x2000] ;  /* 0x0020000018154984 */ /* 0x000e620000000800 */
[----:B0-----:R-:W-:-:S02]  /*10c90*/  @P3 SHF.R.U32.HI R8, RZ, R15, R20 ;  /* 0x0000000fff083219 */ /* 0x001fc40000011614 */
[----:B-1----:R-:W-:-:S04]  /*10ca0*/  @P4 SHF.L.U32 R9, R21, R14, RZ ;  /* 0x0000000e15094219 */ /* 0x002fc800000006ff */
        /* <DEDUP_REMOVED lines=13> */
.L_x_362:
[----:B------:R-:W-:Y:S05]  /*10d80*/  BSYNC.RECONVERGENT B2 ;  /* 0x0000000000027941 */ /* 0x000fea0003800200 */
.L_x_358:
[----:B012---:R-:W-:Y:S01]  /*10d90*/  PRMT R8, R23, 0x8880, RZ ;  /* 0x0000888017087816 */ /* 0x007fe200000000ff */
[----:B------:R-:W-:Y:S01]  /*10da0*/  BSSY.RECONVERGENT B2, `(.L_x_369) ;  /* 0x0000013000027945 */ /* 0x000fe20003800200 */
[----:B------:R-:W-:Y:S02]  /*10db0*/  PRMT R14, R6, 0x8880, RZ ;  /* 0x00008880060e7816 */ /* 0x000fe400000000ff */
[----:B------:R-:W-:-:S13]  /*10dc0*/  ISETP.GE.OR P3, PT, R8, R3, !P0 ;  /* 0x000000030800720c */ /* 0x000fda0004766670 */
[----:B------:R-:W-:Y:S05]  /*10dd0*/  @P3 BRA `(.L_x_370) ;  /* 0x00000000003c3947 */ /* 0x000fea0003800000 */
.L_x_371:
[----:B0-----:R-:W0:Y:S01]  /*10de0*/  LDS.64 R8, [R2+0x18] ;  /* 0x0000180002087984 */ /* 0x001e220000000a00 */
[----:B------:R-:W-:-:S05]  /*10df0*/  LOP3.LUT R13, R23, 0xff, RZ, 0xc0, !PT ;  /* 0x000000ff170d7812 */ /* 0x000fca00078ec0ff */
        /* <DEDUP_REMOVED lines=13> */
.L_x_370:
[----:B------:R-:W-:Y:S05]  /*10ed0*/  BSYNC.RECONVERGENT B2 ;  /* 0x0000000000027941 */ /* 0x000fea0003800200 */
.L_x_369:
[----:B------:R-:W-:Y:S01]  /*10ee0*/  IMAD.MOV.U32 R20, RZ, RZ, R14 ;  /* 0x000000ffff147224 */ /* 0x000fe200078e000e */
[----:B------:R-:W-:Y:S01]  /*10ef0*/  PRMT R9, R23, 0x8880, RZ ;  /* 0x0000888017097816 */ /* 0x000fe200000000ff */
[----:B------:R-:W-:Y:S03]  /*10f00*/  BSSY.RECONVERGENT B2, `(.L_x_372) ;  /* 0x000000e000027945 */ /* 0x000fe60003800200 */
[----:B------:R-:W-:-:S13]  /*10f10*/  ISETP.LT.OR P0, PT, R9, R20, P0 ;  /* 0x000000140900720c */ /* 0x000fda0000701670 */
[----:B------:R-:W-:Y:S05]  /*10f20*/  @P0 BRA `(.L_x_373) ;  /* 0x00000000002c0947 */ /* 0x000fea0003800000 */
.L_x_374:
[----:B------:R-:W-:Y:S01]  /*10f30*/  VIADD R14, R23, 0xffffffff ;  /* 0xffffffff170e7836 */ /* 0x000fe20000000000 */
[----:B01----:R-:W0:Y:S04]  /*10f40*/  LDS.64 R12, [R2+0x18] ;  /* 0x00001800020c7984 */ /* 0x003e280000000a00 */
[----:B------:R-:W-:-:S05]  /*10f50*/  LOP3.LUT R15, R14, 0xff, RZ, 0xc0, !PT ;  /* 0x000000ff0e0f7812 */ /* 0x000fca00078ec0ff */
[----:B-----5:R-:W-:-:S06]  /*10f60*/  IMAD.WIDE.U32 R8, R15, 0x4, R10 ;  /* 0x000000040f087825 */ /* 0x020fcc00078e000a */
[----:B------:R-:W2:Y:S01]  /*10f70*/  LD.E R9, desc[UR36][R8.64] ;  /* 0x0000002408097980 */ /* 0x000ea2000c101900 */
[----:B0-----:R-:W-:Y:S01]  /*10f80*/  IMAD.WIDE.U32 R12, R15, 0x4, R12 ;  /* 0x000000040f0c7825 */ /* 0x001fe200078e000c */
[----:B------:R-:W-:Y:S02]  /*10f90*/  PRMT R15, R23, 0x8880, RZ ;  /* 0x00008880170f7816 */ /* 0x000fe400000000ff */
[----:B------:R-:W-:Y:S02]  /*10fa0*/  PRMT R23, R14, 0x7610, R23 ;  /* 0x000076100e177816 */ /* 0x000fe40000000017 */
[----:B------:R-:W-:Y:S01]  /*10fb0*/  ISETP.GT.AND P0, PT, R15, R20, PT ;  /* 0x000000140f00720c */ /* 0x000fe20003f04270 */
[----:B--2---:R1:W-:-:S12]  /*10fc0*/  ST.E desc[UR36][R12.64], R9 ;  /* 0x000000090c007985 */ /* 0x0043d8000c101924 */
[----:B------:R-:W-:Y:S05]  /*10fd0*/  @P0 BRA `(.L_x_374) ;  /* 0xfffffffc00d40947 */ /* 0x000fea000383ffff */
.L_x_373:
[----:B------:R-:W-:Y:S05]  /*10fe0*/  BSYNC.RECONVERGENT B2 ;  /* 0x0000000000027941 */ /* 0x000fea0003800200 */
.L_x_372:
[----:B------:R-:W-:Y:S05]  /*10ff0*/  @P2 BRA `(.L_x_375) ;  /* 0xffffffd8001c2947 */ /* 0x000fea000383ffff */
[----:B------:R-:W-:Y:S05]  /*11000*/  BSYNC.RECONVERGENT B3 ;  /* 0x0000000000037941 */ /* 0x000fea0003800200 */
.L_x_357:
[----:B------:R-:W-:-:S04]  /*11010*/  PRMT R6, R6, 0x8880, RZ ;  /* 0x0000888006067816 */ /* 0x000fc800000000ff */
[----:B------:R-:W-:-:S13]  /*11020*/  ISETP.GT.AND P0, PT, R6, 0x1, PT ;  /* 0x000000010600780c */ /* 0x000fda0003f04270 */
[----:B------:R-:W-:Y:S05]  /*11030*/  @P0 BRA `(.L_x_376) ;  /* 0xffffffd400f80947 */ /* 0x000fea000383ffff */
[----:B------:R-:W-:Y:S05]  /*11040*/  BSYNC.RECONVERGENT B4 ;  /* 0x0000000000047941 */ /* 0x000fea0003800200 */
.L_x_356:
[----:B------:R2:W0:Y:S02]  /*11050*/  LDS.U8 R5, [R2+0x10] ;  /* 0x0000100002057984 */ /* 0x0004240000000000 */
.L_x_355:
[----:B------:R-:W-:Y:S05]  /*11060*/  BSYNC.RECONVERGENT B5 ;  /* 0x0000000000057941 */ /* 0x000fea0003800200 */
.L_x_354:
[----:B0-----:R-:W-:-:S04]  /*11070*/  PRMT R3, R5, 0x8880, RZ ;  /* 0x0000888005037816 */ /* 0x001fc800000000ff */
[----:B------:R-:W-:-:S13]  /*11080*/  ISETP.GE.AND P0, PT, R3, 0x1, PT ;  /* 0x000000010300780c */ /* 0x000fda0003f06270 */
[----:B------:R-:W-:Y:S05]  /*11090*/  @!P0 BRA `(.L_x_322) ;  /* 0x00000000003c8947 */ /* 0x000fea0003800000 */
[----:B------:R0:W0:Y:S01]  /*110a0*/  LDS.64 R6, [R2+0x18] ;  /* 0x0000180002067984 */ /* 0x0000220000000a00 */
[----:B------:R-:W-:-:S07]  /*110b0*/  PRMT R3, R5, 0x7610, R3 ;  /* 0x0000761005037816 */ /* 0x000fce0000000003 */
.L_x_377:
[----:B-1----:R-:W-:-:S05]  /*110c0*/  LOP3.LUT R9, R3, 0xff, RZ, 0xc0, !PT ;  /* 0x000000ff03097812 */ /* 0x002fca00078ec0ff */
[----:B0-----:R-:W-:-:S06]  /*110d0*/  IMAD.WIDE.U32 R8, R9, 0x4, R6 ;  /* 0x0000000409087825 */ /* 0x001fcc00078e0006 */
[----:B------:R-:W2:Y:S01]  /*110e0*/  LD.E R8, desc[UR36][R8.64+-0x4] ;  /* 0xfffffc2408087980 */ /* 0x000ea2000c101900 */
[----:B------:R-:W-:Y:S02]  /*110f0*/  PRMT R5, R3, 0x7610, R5 ;  /* 0x0000761003057816 */ /* 0x000fe40000000005 */
[----:B--2---:R-:W-:-:S13]  /*11100*/  ISETP.NE.AND P0, PT, R8, RZ, PT ;  /* 0x000000ff0800720c */ /* 0x004fda0003f05270 */
[----:B------:R-:W-:Y:S05]  /*11110*/  @P0 BRA `(.L_x_322) ;  /* 0x00000000001c0947 */ /* 0x000fea0003800000 */
[C---:B------:R-:W-:Y:S01]  /*11120*/  VIADD R5, R3.reuse, 0xffffffff ;  /* 0xffffffff03057836 */ /* 0x040fe20000000000 */
[----:B------:R-:W-:-:S04]  /*11130*/  LOP3.LUT R3, R3, 0xff, RZ, 0xc0, !PT ;  /* 0x000000ff03037812 */ /* 0x000fc800078ec0ff */
[----:B------:R0:W-:Y:S01]  /*11140*/  STS.U8 [R2+0x10], R5 ;  /* 0x0000100502007388 */ /* 0x0001e20000000000 */
[----:B------:R-:W-:Y:S02]  /*11150*/  ISETP.GT.U32.AND P0, PT, R3, 0x1, PT ;  /* 0x000000010300780c */ /* 0x000fe40003f04070 */
[----:B------:R-:W-:-:S11]  /*11160*/  PRMT R3, R5, 0x7610, R3 ;  /* 0x0000761005037816 */ /* 0x000fd60000000003 */
[----:B0-----:R-:W-:Y:S05]  /*11170*/  @P0 BRA `(.L_x_377) ;  /* 0xfffffffc00d00947 */ /* 0x001fea000383ffff */
[----:B------:R-:W-:-:S07]  /*11180*/  PRMT R5, RZ, 0x7610, R5 ;  /* 0x00007610ff057816 */ /* 0x000fce0000000005 */
.L_x_322:
[----:B------:R-:W-:Y:S05]  /*11190*/  BSYNC.RECONVERGENT B1 ;  /* 0x0000000000017941 */ /* 0x000fea0003800200 */
.L_x_321:
[C---:B------:R-:W-:Y:S01]  /*111a0*/  PRMT R3, R0.reuse, 0x9910, RZ ;  /* 0x0000991000037816 */ /* 0x040fe200000000ff */
[----:B------:R-:W-:-:S03]  /*111b0*/  VIADD R0, R0, 0xffffffff ;  /* 0xffffffff00007836 */ /* 0x000fc60000000000 */
[----:B------:R-:W-:-:S13]  /*111c0*/  ISETP.GT.AND P0, PT, R3, 0x1, PT ;  /* 0x000000010300780c */ /* 0x000fda0003f04270 */
[----:B------:R-:W-:Y:S05]  /*111d0*/  @P0 BRA `(.L_x_378) ;  /* 0xffffff7c00440947 */ /* 0x000fea000383ffff */
.L_x_272:
[----:B------:R-:W-:Y:S05]  /*111e0*/  BSYNC.RECONVERGENT B0 ;  /* 0x0000000000007941 */ /* 0x000fea0003800200 */
.L_x_271:
[----:B------:R-:W-:Y:S01]  /*111f0*/  LOP3.LUT P0, RZ, R5, 0xff, RZ, 0xc0, !PT ;  /* 0x000000ff05ff7812 */ /* 0x000fe2000780c0ff */
[----:B------:R-:W-:Y:S04]  /*11200*/  BSSY.RECONVERGENT B1, `(.L_x_379) ;  /* 0x00000e5000017945 */ /* 0x000fe80003800200 */
[----:B------:R-:W-:Y:S08]  /*11210*/  BSSY.RELIABLE B0, `(.L_x_380) ;  /* 0x000000c000007945 */ /* 0x000ff00003800100 */
[----:B------:R-:W-:Y:S05]  /*11220*/  @!P0 BRA `(.L_x_381) ;  /* 0x0000000000288947 */ /* 0x000fea0003800000 */
[----:B------:R-:W0:Y:S01]  /*11230*/  S2R R4, SR_CgaCtaId ;  /* 0x0000000000047919 */ /* 0x000e220000008800 */
[----:B------:R-:W-:Y:S01]  /*11240*/  MOV R3, 0x400 ;  /* 0x0000040000037802 */ /* 0x000fe20000000f00 */
[----:B------:R-:W1:Y:S03]  /*11250*/  S2R R0, SR_TID.X ;  /* 0x0000000000007919 */ /* 0x000e660000002100 */
[----:B0-----:R-:W-:Y:S01]  /*11260*/  LEA R3, R4, R3, 0x18 ;  /* 0x0000000304037211 */ /* 0x001fe200078ec0ff */
[----:B-1----:R-:W-:-:S04]  /*11270*/  IMAD.SHL.U32 R0, R0, 0x10, RZ ;  /* 0x0000001000007824 */ /* 0x002fc800078e00ff */
[----:B------:R-:W-:-:S05]  /*11280*/  IMAD.IADD R0, R0, 0x1, R3 ;  /* 0x0000000100007824 */ /* 0x000fca00078e0203 */
[----:B------:R-:W0:Y:S02]  /*11290*/  LDS.U8 R4, [R0] ;  /* 0x0000000000047984 */ /* 0x000e240000000000 */
[----:B0-----:R-:W-:-:S13]  /*112a0*/  ISETP.NE.AND P0, PT, R4, RZ, PT ;  /* 0x000000ff0400720c */ /* 0x001fda0003f05270 */
[----:B------:R-:W-:Y:S05]  /*112b0*/  @P0 BREAK.RELIABLE B0 ;  /* 0x0000000000000942 */ /* 0x000fea0003800100 */
[----:B------:R-:W-:Y:S05]  /*112c0*/  @P0 BRA `(.L_x_382) ;  /* 0x0000000000100947 */ /* 0x000fea0003800000 */
.L_x_381:
[----:B------:R-:W-:Y:S05]  /*112d0*/  BSYNC.RELIABLE B0 ;  /* 0x0000000000007941 */ /* 0x000fea0003800100 */
.L_x_380:
[----:B------:R0:W-:Y:S01]  /*112e0*/  ST.E.U8 desc[UR36][R16.64], RZ ;  /* 0x000000ff10007985 */ /* 0x0001e2000c101124 */
[----:B------:R-:W-:Y:S01]  /*112f0*/  PRMT R5, RZ, 0x7610, R5 ;  /* 0x00007610ff057816 */ /* 0x000fe20000000005 */
[----:B------:R-:W-:Y:S06]  /*11300*/  BRA `(.L_x_383) ;  /* 0x0000000c00507947 */ /* 0x000fec0003800000 */
.L_x_382:
        /* <DEDUP_REMOVED lines=16> */
.L_x_388:
[----:B-----5:R-:W2:Y:S01]  /*11410*/  LD.E.64 R10, desc[UR36][R16.64+0x8] ;  /* 0x00000824100a7980 */ /* 0x020ea2000c101b00 */
        /* <DEDUP_REMOVED lines=16> */
.L_x_387:
[----:B------:R-:W-:Y:S05]  /*11520*/  BSYNC.RECONVERGENT B3 ;  /* 0x0000000000037941 */ /* 0x000fea0003800200 */
.L_x_386:
[----:B------:R-:W-:Y:S05]  /*11530*/  @!P1 BRA `(.L_x_385) ;  /* 0x0000000000289947 */ /* 0x000fea0003800000 */
[----:B------:R-:W-:-:S07]  /*11540*/  PRMT R7, RZ, 0x7610, R7 ;  /* 0x00007610ff077816 */ /* 0x000fce0000000007 */
.L_x_389:
[----:B0-----:R-:W2:Y:S01]  /*11550*/  LD.E.64 R8, desc[UR36][R16.64+0x8] ;  /* 0x0000082410087980 */ /* 0x001ea2000c101b00 */
[C---:B-----5:R-:W-:Y:S01]  /*11560*/  LOP3.LUT R11, R6.reuse, 0xff, RZ, 0xc0, !PT ;  /* 0x000000ff060b7812 */ /* 0x060fe200078ec0ff */
[----:B------:R-:W-:Y:S02]  /*11570*/  VIADD R7, R7, 0x1 ;  /* 0x0000000107077836 */ /* 0x000fe40000000000 */
[----:B------:R-:W-:-:S03]  /*11580*/  VIADD R6, R6, 0x1 ;  /* 0x0000000106067836 */ /* 0x000fc60000000000 */
[----:B------:R-:W-:-:S04]  /*11590*/  LOP3.LUT R10, R7, 0xff, RZ, 0xc0, !PT ;  /* 0x000000ff070a7812 */ /* 0x000fc800078ec0ff */
[----:B------:R-:W-:Y:S01]  /*115a0*/  ISETP.NE.AND P0, PT, R10, R3, PT ;  /* 0x000000030a00720c */ /* 0x000fe20003f05270 */
[----:B--2---:R-:W-:-:S05]  /*115b0*/  IMAD.WIDE.U32 R8, R11, 0x4, R8 ;  /* 0x000000040b087825 */ /* 0x004fca00078e0008 */
[----:B------:R0:W-:Y:S07]  /*115c0*/  ST.E desc[UR36][R8.64], RZ ;  /* 0x000000ff08007985 */ /* 0x0001ee000c101924 */
[----:B------:R-:W-:Y:S05]  /*115d0*/  @P0 BRA `(.L_x_389) ;  /* 0xfffffffc00dc0947 */ /* 0x000fea000383ffff */
.L_x_385:
[----:B------:R-:W-:Y:S05]  /*115e0*/  BSYNC.RECONVERGENT B2 ;  /* 0x0000000000027941 */ /* 0x000fea0003800200 */
.L_x_384:
[----:B------:R-:W-:Y:S01]  /*115f0*/  PRMT R3, R5, 0x8880, RZ ;  /* 0x0000888005037816 */ /* 0x000fe200000000ff */
[----:B------:R-:W-:Y:S03]  /*11600*/  BSSY.RECONVERGENT B2, `(.L_x_390) ;  /* 0x000009b000027945 */ /* 0x000fe60003800200 */
[----:B------:R-:W-:-:S13]  /*11610*/  ISETP.GE.AND P0, PT, R3, 0x1, PT ;  /* 0x000000010300780c */ /* 0x000fda0003f06270 */
[----:B------:R-:W-:Y:S05]  /*11620*/  @!P0 BRA `(.L_x_391) ;  /* 0x0000000800608947 */ /* 0x000fea0003800000 */
[C---:B0-----:R-:W-:Y:S02]  /*11630*/  PRMT R8, R4.reuse, 0x8880, RZ ;  /* 0x0000888004087816 */ /* 0x041fe400000000ff */
[C---:B------:R-:W-:Y:S02]  /*11640*/  LOP3.LUT R3, R4.reuse, 0x3, RZ, 0xc0, !PT ;  /* 0x0000000304037812 */ /* 0x040fe400078ec0ff */
[----:B------:R-:W-:Y:S02]  /*11650*/  LOP3.LUT R6, R4, 0x7c, RZ, 0xc0, !PT ;  /* 0x0000007c04067812 */ /* 0x000fe400078ec0ff */
[----:B------:R-:W-:-:S07]  /*11660*/  PRMT R7, RZ, 0x7610, R7 ;  /* 0x00007610ff077816 */ /* 0x000fce0000000007 */
.L_x_400:
[----:B-----5:R-:W0:Y:S01]  /*11670*/  LDS.64 R10, [R2+0x18] ;  /* 0x00001800020a7984 */ /* 0x020e220000000a00 */
        /* <DEDUP_REMOVED lines=18> */
.L_x_399:
[----:B------:R-:W2:Y:S01]  /*117a0*/  LD.E.64 R14, desc[UR36][R16.64+0x8] ;  /* 0x00000824100e7980 */ /* 0x000ea2000c101b00 */
[C---:B------:R-:W-:Y:S01]  /*117b0*/  IMAD.IADD R27, R24.reuse, 0x1, R7 ;  /* 0x00000001181b7824 */ /* 0x040fe200078e0207 */
[----:B------:R-:W-:Y:S02]  /*117c0*/  LOP3.LUT R25, R24, 0xff, RZ, 0xc0, !PT ;  /* 0x000000ff18197812 */ /* 0x000fe400078ec0ff */
[----:B0-----:R-:W0:Y:S02]  /*117d0*/  LDS.64 R20, [R0+0x8] ;  /* 0x0000080000147984 */ /* 0x001e240000000a00 */
[----:B------:R-:W-:Y:S01]  /*117e0*/  LOP3.LUT R27, R27, 0xff, RZ, 0xc0, !PT ;  /* 0x000000ff1b1b7812 */ /* 0x000fe200078ec0ff */
[----:B0-----:R-:W-:-:S06]  /*117f0*/  IMAD.WIDE.U32 R20, R25, 0x4, R20 ;  /* 0x0000000419147825 */ /* 0x001fcc00078e0014 */
[----:B------:R-:W5:Y:S01]  /*11800*/  LD.E R20, desc[UR36][R20.64] ;  /* 0x0000002414147980 */ /* 0x000f62000c101900 */
[----:B--2---:R-:W-:-:S05]  /*11810*/  IMAD.WIDE.U32 R14, R27, 0x4, R14 ;  /* 0x000000041b0e7825 */ /* 0x004fca00078e000e */
[----:B------:R-:W5:Y:S02]  /*11820*/  LD.E R10, desc[UR36][R14.64] ;  /* 0x000000240e0a7980 */ /* 0x000f64000c101900 */
[----:B-----5:R-:W-:-:S04]  /*11830*/  IMAD R11, R23, R20, R10 ;  /* 0x00000014170b7224 */ /* 0x020fc800078e020a */
[----:B------:R-:W-:-:S05]  /*11840*/  IMAD.IADD R11, R11, 0x1, R12 ;  /* 0x000000010b0b7824 */ /* 0x000fca00078e020c */
[----:B------:R-:W-:-:S04]  /*11850*/  ISETP.NE.AND P0, PT, R11, -0x1, PT ;  /* 0xffffffff0b00780c */ /* 0x000fc80003f05270 */
[----:B------:R-:W-:-:S05]  /*11860*/  SEL R29, R11, RZ, P0 ;  /* 0x000000ff0b1d7207 */ /* 0x000fca0000000000 */
[----:B------:R-:W-:Y:S04]  /*11870*/  ST.E desc[UR36][R14.64], R29 ;  /* 0x0000001d0e007985 */ /* 0x000fe8000c101924 */
[----:B------:R-:W2:Y:S04]  /*11880*/  LD.E.64 R10, desc[UR36][R16.64+0x8] ;  /* 0x00000824100a7980 */ /* 0x000ea8000c101b00 */
[----:B------:R-:W0:Y:S02]  /*11890*/  LDS.64 R12, [R0+0x8] ;  /* 0x00000800000c7984 */ /* 0x000e240000000a00 */
[----:B0-----:R-:W-:-:S06]  /*118a0*/  IMAD.WIDE.U32 R12, R25, 0x4, R12 ;  /* 0x00000004190c7825 */ /* 0x001fcc00078e000c */
[----:B------:R-:W5:Y:S01]  /*118b0*/  LD.E R12, desc[UR36][R12.64+0x4] ;  /* 0x000004240c0c7980 */ /* 0x000f62000c101900 */
[----:B--2---:R-:W-:-:S05]  /*118c0*/  IMAD.WIDE.U32 R10, R27, 0x4, R10 ;  /* 0x000000041b0a7825 */ /* 0x004fca00078e000a */
[----:B------:R-:W5:Y:S02]  /*118d0*/  LD.E R20, desc[UR36][R10.64+0x4] ;  /* 0x000004240a147980 */ /* 0x000f64000c101900 */
[----:B-----5:R-:W-:-:S04]  /*118e0*/  IMAD R20, R23, R12, R20 ;  /* 0x0000000c17147224 */ /* 0x020fc800078e0214 */
        /* <DEDUP_REMOVED lines=22> */
[----:B------:R-:W5:Y:S01]  /*11a50*/  LD.E R20, desc[UR36][R10.64+0xc] ;  /* 0x00000c240a147980 */ /* 0x000f62000c101900 */
[----:B------:R-:W-:-:S05]  /*11a60*/  VIADD R24, R24, 0x4 ;  /* 0x0000000418187836 */ /* 0x000fca0000000000 */
[----:B------:R-:W-:-:S04]  /*11a70*/  LOP3.LUT R15, R24, 0xff, RZ, 0xc0, !PT ;  /* 0x000000ff180f7812 */ /* 0x000fc800078ec0ff */
[----:B------:R-:W-:Y:S01]  /*11a80*/  ISETP.NE.AND P1, PT, R15, R6, PT ;  /* 0x000000060f00720c */ /* 0x000fe20003f25270 */
[----:B-----5:R-:W-:-:S04]  /*11a90*/  IMAD R20, R23, R12, R20 ;  /* 0x0000000c17147224 */ /* 0x020fc800078e0214 */
        /* <DEDUP_REMOVED lines=8> */
.L_x_398:
[----:B------:R-:W-:-:S07]  /*11b20*/  PRMT R20, R6, 0x7610, R20 ;  /* 0x0000761006147816 */ /* 0x000fce0000000014 */
.L_x_397:
[----:B------:R-:W-:Y:S05]  /*11b30*/  BSYNC.RECONVERGENT B5 ;  /* 0x0000000000057941 */ /* 0x000fea0003800200 */
.L_x_396:
[----:B------:R-:W-:-:S13]  /*11b40*/  ISETP.NE.AND P0, PT, R3, RZ, PT ;  /* 0x000000ff0300720c */ /* 0x000fda0003f05270 */
[----:B------:R-:W-:Y:S05]  /*11b50*/  @!P0 BRA `(.L_x_395) ;  /* 0x0000000000d88947 */ /* 0x000fea0003800000 */
[----:B0-----:R-:W2:Y:S01]  /*11b60*/  LD.E.64 R10, desc[UR36][R16.64+0x8] ;  /* 0x00000824100a7980 */ /* 0x001ea2000c101b00 */
[C---:B------:R-:W-:Y:S01]  /*11b70*/  IMAD.IADD R13, R20.reuse, 0x1, R7 ;  /* 0x00000001140d7824 */ /* 0x040fe200078e0207 */
[----:B------:R-:W-:Y:S02]  /*11b80*/  LOP3.LUT R20, R20, 0xffff, RZ, 0xc0, !PT ;  /* 0x0000ffff14147812 */ /* 0x000fe400078ec0ff */
[----:B------:R-:W0:Y:S02]  /*11b90*/  LDS.64 R14, [R0+0x8] ;  /* 0x00000800000e7984 */ /* 0x000e240000000a00 */
[----:B------:R-:W-:Y:S01]  /*11ba0*/  LOP3.LUT R13, R13, 0xff, RZ, 0xc0, !PT ;  /* 0x000000ff0d0d7812 */ /* 0x000fe200078ec0ff */
[----:B0-----:R-:W-:-:S06]  /*11bb0*/  IMAD.WIDE.U32 R14, R20, 0x4, R14 ;  /* 0x00000004140e7825 */ /* 0x001fcc00078e000e */
[----:B------:R-:W5:Y:S01]  /*11bc0*/  LD.E R14, desc[UR36][R14.64] ;  /* 0x000000240e0e7980 */ /* 0x000f62000c101900 */
[----:B--2---:R-:W-:-:S05]  /*11bd0*/  IMAD.WIDE.U32 R10, R13, 0x4, R10 ;  /* 0x000000040d0a7825 */ /* 0x004fca00078e000a */
[----:B------:R-:W5:Y:S01]  /*11be0*/  LD.E R13, desc[UR36][R10.64] ;  /* 0x000000240a0d7980 */ /* 0x000f62000c101900 */
[----:B------:R-:W-:Y:S01]  /*11bf0*/  ISETP.NE.AND P1, PT, R3, 0x1, PT ;  /* 0x000000010300780c */ /* 0x000fe20003f25270 */
[----:B-----5:R-:W-:-:S04]  /*11c00*/  IMAD R13, R23, R14, R13 ;  /* 0x0000000e170d7224 */ /* 0x020fc800078e020d */
[----:B------:R-:W-:-:S05]  /*11c10*/  IMAD.IADD R13, R13, 0x1, R12 ;  /* 0x000000010d0d7824 */ /* 0x000fca00078e020c */
[----:B------:R-:W-:-:S04]  /*11c20*/  ISETP.NE.AND P0, PT, R13, -0x1, PT ;  /* 0xffffffff0d00780c */ /* 0x000fc80003f05270 */
[----:B------:R-:W-:-:S05]  /*11c30*/  SEL R13, R13, RZ, P0 ;  /* 0x000000ff0d0d7207 */ /* 0x000fca0000000000 */
[----:B------:R2:W-:Y:S01]  /*11c40*/  ST.E desc[UR36][R10.64], R13 ;  /* 0x0000000d0a007985 */ /* 0x0005e2000c101924 */
[----:B------:R-:W-:Y:S05]  /*11c50*/  @!P1 BRA `(.L_x_395) ;  /* 0x0000000000989947 */ /* 0x000fea0003800000 */
[----:B--2---:R-:W2:Y:S01]  /*11c60*/  LD.E.64 R12, desc[UR36][R16.64+0x8] ;  /* 0x00000824100c7980 */ /* 0x004ea2000c101b00 */
        /* <DEDUP_REMOVED lines=9> */
[----:B------:R-:W5:Y:S01]  /*11d00*/  LD.E R10, desc[UR36][R10.64+0x4] ;  /* 0x000004240a0a7980 */ /* 0x000f62000c101900 */
[----:B--2---:R-:W-:-:S05]  /*11d10*/  IADD3 R12, P2, PT, R12, R27, RZ ;  /* 0x0000001b0c0c7210 */ /* 0x004fca0007f5e0ff */
[----:B------:R-:W-:-:S05]  /*11d20*/  IMAD.X R13, R13, 0x1, R24, P2 ;  /* 0x000000010d0d7824 */ /* 0x000fca00010e0618 */
[----:B------:R-:W5:Y:S01]  /*11d30*/  LD.E R14, desc[UR36][R12.64+0x4] ;  /* 0x000004240c0e7980 */ /* 0x000f62000c101900 */
[----:B------:R-:W-:Y:S01]  /*11d40*/  ISETP.NE.AND P1, PT, R3, 0x2, PT ;  /* 0x000000020300780c */ /* 0x000fe20003f25270 */
[----:B-----5:R-:W-:-:S04]  /*11d50*/  IMAD R14, R23, R10, R14 ;  /* 0x0000000a170e7224 */ /* 0x020fc800078e020e */
[----:B------:R-:W-:Y:S02]  /*11d60*/  VIADD R26, R14, 0x1 ;  /* 0x000000010e1a7836 */ /* 0x000fe40000000000 */
[----:B------:R-:W-:-:S05]  /*11d70*/  @P0 IMAD.MOV R26, RZ, RZ, R14 ;  /* 0x000000ffff1a0224 */ /* 0x000fca00078e020e */
[----:B------:R-:W-:-:S04]  /*11d80*/  ISETP.NE.AND P0, PT, R26, -0x1, PT ;  /* 0xffffffff1a00780c */ /* 0x000fc80003f05270 */
[----:B------:R-:W-:-:S05]  /*11d90*/  SEL R28, R26, RZ, P0 ;  /* 0x000000ff1a1c7207 */ /* 0x000fca0000000000 */
[----:B------:R-:W-:Y:S04]  /*11da0*/  ST.E desc[UR36][R12.64+0x4], R28 ;  /* 0x0000041c0c007985 */ /* 0x000fe8000c101924 */
[----:B------:R-:W2:Y:S04]  /*11db0*/  @P1 LD.E.64 R14, desc[UR36][R16.64+0x8] ;  /* 0x00000824100e1980 */ /* 0x000ea8000c101b00 */
[----:B------:R-:W0:Y:S02]  /*11dc0*/  @P1 LDS.64 R20, [R0+0x8] ;  /* 0x0000080000141984 */ /* 0x000e240000000a00 */
[----:B0-----:R-:W-:-:S05]  /*11dd0*/  @P1 IADD3 R10, P0, PT, R20, R25, RZ ;  /* 0x00000019140a1210 */ /* 0x001fca0007f1e0ff */
[----:B------:R-:W-:-:S05]  /*11de0*/  @P1 IMAD.X R11, R21, 0x1, R29, P0 ;  /* 0x00000001150b1824 */ /* 0x000fca00000e061d */
[----:B------:R-:W5:Y:S01]  /*11df0*/  @P1 LD.E R10, desc[UR36][R10.64+0x8] ;  /* 0x000008240a0a1980 */ /* 0x000f62000c101900 */
[----:B--2---:R-:W-:-:S05]  /*11e00*/  @P1 IADD3 R14, P2, PT, R14, R27, RZ ;  /* 0x0000001b0e0e1210 */ /* 0x004fca0007f5e0ff */
[----:B------:R-:W-:-:S05]  /*11e10*/  @P1 IMAD.X R15, R15, 0x1, R24, P2 ;  /* 0x000000010f0f1824 */ /* 0x000fca00010e0618 */
[----:B------:R-:W5:Y:S01]  /*11e20*/  @P1 LD.E R20, desc[UR36][R14.64+0x8] ;  /* 0x000008240e141980 */ /* 0x000f62000c101900 */
[----:B------:R-:W-:Y:S02]  /*11e30*/  @P1 ISETP.NE.AND P0, PT, R26, -0x1, PT ;  /* 0xffffffff1a00180c */ /* 0x000fe40003f05270 */
[----:B------:R-:W-:Y:S02]  /*11e40*/  PLOP3.LUT P2, PT, PT, PT, PT, 0x8, 0x80 ;  /* 0x000000000080781c */ /* 0x000fe40003f4e170 */
[----:B------:R-:W-:Y:S01]  /*11e50*/  @P1 PLOP3.LUT P2, PT, P0, PT, PT, 0x80, 0x8 ;  /* 0x000000000008181c */ /* 0x000fe2000074f070 */
[----:B-----5:R-:W-:-:S04]  /*11e60*/  @P1 IMAD R20, R23, R10, R20 ;  /* 0x0000000a17141224 */ /* 0x020fc800078e0214 */
[----:B------:R-:W-:-:S08]  /*11e70*/  @P1 VIADD R12, R20, 0x1 ;  /* 0x00000001140c1836 */ /* 0x000fd00000000000 */
[----:B------:R-:W-:-:S05]  /*11e80*/  @P2 IMAD.MOV R12, RZ, RZ, R20 ;  /* 0x000000ffff0c2224 */ /* 0x000fca00078e0214 */
[----:B------:R-:W-:-:S04]  /*11e90*/  @P1 ISETP.NE.AND P0, PT, R12, -0x1, PT ;  /* 0xffffffff0c00180c */ /* 0x000fc80003f05270 */
[----:B------:R-:W-:-:S05]  /*11ea0*/  @P1 SEL R13, R12, RZ, P0 ;  /* 0x000000ff0c0d1207 */ /* 0x000fca0000000000 */
[----:B------:R0:W-:Y:S04]  /*11eb0*/  @P1 ST.E desc[UR36][R14.64+0x8], R13 ;  /* 0x0000080d0e001985 */ /* 0x0001e8000c101924 */
.L_x_395:
[----:B------:R-:W-:Y:S05]  /*11ec0*/  BSYNC.RECONVERGENT B4 ;  /* 0x0000000000047941 */ /* 0x000fea0003800200 */
.L_x_394:
[----:B0-2---:R-:W2:Y:S01]  /*11ed0*/  LD.E.64 R10, desc[UR36][R16.64+0x8] ;  /* 0x00000824100a7980 */ /* 0x005ea2000c101b00 */
[----:B------:R-:W-:-:S04]  /*11ee0*/  IADD3 R9, P0, PT, R8, R9, RZ ;  /* 0x0000000908097210 */ /* 0x000fc80007f1e0ff */
[----:B-1----:R-:W-:Y:S02]  /*11ef0*/  LEA.HI.X.SX32 R12, R8, RZ, 0x1, P0 ;  /* 0x000000ff080c7211 */ /* 0x002fe400000f0eff */
[----:B--2---:R-:W-:-:S04]  /*11f00*/  LEA R10, P0, R9, R10, 0x2 ;  /* 0x0000000a090a7211 */ /* 0x004fc800078010ff */
[----:B------:R-:W-:-:S05]  /*11f10*/  LEA.HI.X R11, R9, R11, R12, 0x2, P0 ;  /* 0x0000000b090b7211 */ /* 0x000fca00000f140c */
[----:B------:R0:W-:Y:S04]  /*11f20*/  ST.E desc[UR36][R10.64], RZ ;  /* 0x000000ff0a007985 */ /* 0x0001e8000c101924 */
.L_x_393:
[----:B------:R-:W-:Y:S05]  /*11f30*/  BSYNC.RECONVERGENT B3 ;  /* 0x0000000000037941 */ /* 0x000fea0003800200 */
.L_x_392:
[----:B------:R-:W-:Y:S01]  /*11f40*/  VIADD R7, R7, 0x1 ;  /* 0x0000000107077836 */ /* 0x000fe20000000000 */
[----:B0-----:R-:W-:-:S04]  /*11f50*/  PRMT R10, R5, 0x8880, RZ ;  /* 0x00008880050a7816 */ /* 0x001fc800000000ff */
[C---:B------:R-:W-:Y:S02]  /*11f60*/  PRMT R9, R7.reuse, 0x8880, RZ ;  /* 0x0000888007097816 */ /* 0x040fe400000000ff */
[----:B------:R-:W-:Y:S02]  /*11f70*/  PRMT R7, R7, 0x8880, RZ ;  /* 0x0000888007077816 */ /* 0x000fe400000000ff */
[----:B------:R-:W-:Y:S02]  /*11f80*/  ISETP.GE.AND P0, PT, R9, R10, PT ;  /* 0x0000000a0900720c */ /* 0x000fe40003f06270 */
[----:B------:R-:W-:-:S11]  /*11f90*/  PRMT R7, R7, 0x7710, RZ ;  /* 0x0000771007077816 */ /* 0x000fd600000000ff */
[----:B------:R-:W-:Y:S05]  /*11fa0*/  @!P0 BRA `(.L_x_400) ;  /* 0xfffffff400b08947 */ /* 0x000fea000383ffff */
.L_x_391:
[----:B------:R-:W-:Y:S05]  /*11fb0*/  BSYNC.RECONVERGENT B2 ;  /* 0x0000000000027941 */ /* 0x000fea0003800200 */
.L_x_390:
        /* <DEDUP_REMOVED lines=9> */
.L_x_383:
[----:B------:R-:W-:Y:S05]  /*12050*/  BSYNC.RECONVERGENT B1 ;  /* 0x0000000000017941 */ /* 0x000fea0003800200 */
.L_x_379:
[----:B------:R-:W5:Y:S01]  /*12060*/  LD.E.64 R18, desc[UR36][R18.64+0x8] ;  /* 0x0000082412127980 */ /* 0x000f62000c101b00 */
[----:B------:R-:W-:Y:S01]  /*12070*/  PRMT R0, R5, 0x8880, RZ ;  /* 0x0000888005007816 */ /* 0x000fe200000000ff */
[----:B------:R-:W-:Y:S02]  /*12080*/  BSSY.RECONVERGENT B1, `(.L_x_401) ;  /* 0x0000016000017945 */ /* 0x000fe40003800200 */
[----:B------:R0:W-:Y:S01]  /*12090*/  STS.U8 [R2+0x10], R5 ;  /* 0x0000100502007388 */ /* 0x0001e20000000000 */
[----:B------:R-:W-:-:S13]  /*120a0*/  ISETP.GE.AND P0, PT, R0, 0x1, PT ;  /* 0x000000010000780c */ /* 0x000fda0003f06270 */
[----:B0-----:R-:W-:Y:S05]  /*120b0*/  @!P0 BRA `(.L_x_402) ;  /* 0x0000000000488947 */ /* 0x001fea0003800000 */
[----:B------:R-:W-:Y:S01]  /*120c0*/  BSSY.RECONVERGENT B2, `(.L_x_403) ;  /* 0x0000010000027945 */ /* 0x000fe20003800200 */
[----:B------:R-:W-:-:S07]  /*120d0*/  PRMT R0, RZ, 0x7610, R0 ;  /* 0x00007610ff007816 */ /* 0x000fce0000000000 */
.L_x_404:
[----:B------:R-:W3:Y:S01]  /*120e0*/  LD.E.64 R4, desc[UR36][R16.64+0x8] ;  /* 0x0000082410047980 */ /* 0x000ee2000c101b00 */
[----:B--2---:R-:W-:-:S03]  /*120f0*/  LOP3.LUT R3, R0, 0xff, RZ, 0xc0, !PT ;  /* 0x000000ff00037812 */ /* 0x004fc600078ec0ff */
[----:B------:R-:W0:Y:S02]  /*12100*/  LDS.64 R6, [R2+0x18] ;  /* 0x0000180002067984 */ /* 0x000e240000000a00 */
[----:B---3--:R-:W-:-:S06]  /*12110*/  IMAD.WIDE.U32 R4, R3, 0x4, R4 ;  /* 0x0000000403047825 */ /* 0x008fcc00078e0004 */
[----:B------:R-:W2:Y:S01]  /*12120*/  LD.E R5, desc[UR36][R4.64] ;  /* 0x0000002404057980 */ /* 0x000ea2000c101900 */
[----:B0-----:R-:W-:-:S04]  /*12130*/  IMAD.WIDE.U32 R6, R3, 0x4, R6 ;  /* 0x0000000403067825 */ /* 0x001fc800078e0006 */
[----:B------:R-:W-:-:S05]  /*12140*/  VIADD R0, R0, 0x1 ;  /* 0x0000000100007836 */ /* 0x000fca0000000000 */
[C---:B-1----:R-:W-:Y:S02]  /*12150*/  PRMT R8, R0.reuse, 0x8880, RZ ;  /* 0x0000888000087816 */ /* 0x042fe400000000ff */
[----:B------:R-:W-:-:S04]  /*12160*/  PRMT R0, R0, 0x8880, RZ ;  /* 0x0000888000007816 */ /* 0x000fc800000000ff */
[----:B------:R-:W-:Y:S01]  /*12170*/  PRMT R0, R0, 0x7710, RZ ;  /* 0x0000771000007816 */ /* 0x000fe200000000ff */
[----:B--2---:R-:W-:Y:S04]  /*12180*/  ST.E desc[UR36][R6.64], R5 ;  /* 0x0000000506007985 */ /* 0x004fe8000c101924 */
[----:B------:R-:W0:Y:S02]  /*12190*/  LDS.S8 R3, [R2+0x10] ;  /* 0x0000100002037984 */ /* 0x000e240000000200 */
[----:B0-----:R-:W-:-:S13]  /*121a0*/  ISETP.GE.AND P0, PT, R8, R3, PT ;  /* 0x000000030800720c */ /* 0x001fda0003f06270 */
[----:B------:R-:W-:Y:S05]  /*121b0*/  @!P0 BRA `(.L_x_404) ;  /* 0xfffffffc00c88947 */ /* 0x000fea000383ffff */
[----:B------:R-:W-:Y:S05]  /*121c0*/  BSYNC.RECONVERGENT B2 ;  /* 0x0000000000027941 */ /* 0x000fea0003800200 */
.L_x_403:
[----:B------:R-:W-:-:S07]  /*121d0*/  PRMT R5, R3, 0x7610, R5 ;  /* 0x0000761003057816 */ /* 0x000fce0000000005 */
.L_x_402:
[----:B------:R-:W-:Y:S05]  /*121e0*/  BSYNC.RECONVERGENT B1 ;  /* 0x0000000000017941 */ /* 0x000fea0003800200 */
.L_x_401:
[----:B--2---:R-:W2:Y:S01]  /*121f0*/  LD.E.S8 R16, desc[UR36][R16.64] ;  /* 0x0000002410107980 */ /* 0x004ea2000c101300 */
        /* <DEDUP_REMOVED lines=11> */
[----:B------:R-:W-:-:S05]  /*122b0*/  PRMT R5, R5, 0x8880, RZ ;  /* 0x0000888005057816 */ /* 0x000fca00000000ff */
[----:B0-----:R-:W-:-:S04]  /*122c0*/  IMAD.WIDE R6, R5, 0x4, R6 ;  /* 0x0000000405067825 */ /* 0x001fc800078e0206 */
[----:B------:R-:W-:Y:S01]  /*122d0*/  IMAD.MOV R5, RZ, RZ, -R3 ;  /* 0x000000ffff057224 */ /* 0x000fe200078e0a03 */
[----:B------:R-:W-:Y:S04]  /*122e0*/  ST.E desc[UR36][R6.64], RZ ;  /* 0x000000ff06007985 */ /* 0x000fe8000c101924 */
[----:B------:R-:W1:Y:S01]  /*122f0*/  LDS.U8 R0, [R2+0x10] ;  /* 0x0000100002007984 */ /* 0x000e620000000000 */
[----:B------:R-:W-:Y:S01]  /*12300*/  PRMT R5, R5, 0x7710, RZ ;  /* 0x0000771005057816 */ /* 0x000fe200000000ff */
[----:B-1----:R-:W-:-:S03]  /*12310*/  VIADD R9, R0, 0x1 ;  /* 0x0000000100097836 */ /* 0x002fc60000000000 */
[--C-:B------:R-:W-:Y:S02]  /*12320*/  IADD3 R0, PT, PT, R16, 0x1, R5.reuse ;  /* 0x0000000110007810 */ /* 0x100fe40007ffe005 */
[----:B------:R0:W-:Y:S02]  /*12330*/  STS.U8 [R2+0x10], R9 ;  /* 0x0000100902007388 */ /* 0x0001e40000000000 */
[----:B------:R-:W-:Y:S02]  /*12340*/  PRMT R4, R0, 0x8880, RZ ;  /* 0x0000888000047816 */ /* 0x000fe400000000ff */
[----:B------:R-:W-:Y:S02]  /*12350*/  PRMT R5, R9, 0x7610, R5 ;  /* 0x0000761009057816 */ /* 0x000fe40000000005 */
[----:B------:R-:W-:-:S13]  /*12360*/  ISETP.LT.OR P0, PT, R4, 0x1, !P0 ;  /* 0x000000010400780c */ /* 0x000fda0004701670 */
        /* <DEDUP_REMOVED lines=8> */
[----:B------:R-:W-:Y:S02]  /*123f0*/  PRMT R5, R0, 0x7710, RZ ;  /* 0x0000771000057816 */ /* 0x000fe400000000ff */
[C---:B------:R-:W-:Y:S02]  /*12400*/  LOP3.LUT R0, R4.reuse, 0xffff, RZ, 0xc0, !PT ;  /* 0x0000ffff04007812 */ /* 0x040fe400078ec0ff */
[----:B------:R-:W-:-:S07]  /*12410*/  LOP3.LUT R4, R4, 0xfc, RZ, 0xc0, !PT ;  /* 0x000000fc04047812 */ /* 0x000fce00078ec0ff */
.L_x_429:
[C---:B-1----:R-:W-:Y:S01]  /*12420*/  VIADD R8, R5.reuse, 0xffffffff ;  /* 0xffffffff05087836 */ /* 0x042fe20000000000 */
[----:B------:R-:W-:Y:S01]  /*12430*/  BSSY.RECONVERGENT B2, `(.L_x_410) ;  /* 0x000027b000027945 */ /* 0x000fe20003800200 */
[----:B------:R-:W-:Y:S01]  /*12440*/  PRMT R6, R5, 0x7610, R6 ;  /* 0x0000761005067816 */ /* 0x000fe20000000006 */
[----:B------:R-:W-:Y:S02]  /*12450*/  IMAD.MOV.U32 R7, RZ, RZ, 0x20 ;  /* 0x00000020ff077424 */ /* 0x000fe400078e00ff */
[----:B0-----:R-:W-:-:S07]  /*12460*/  PRMT R5, R8, 0x7610, R5 ;  /* 0x0000761008057816 */ /* 0x001fce0000000005 */
.L_x_428:
[C---:B-1----:R-:W-:Y:S01]  /*12470*/  VIADD R8, R7.reuse, 0xffffffff ;  /* 0xffffffff07087836 */ /* 0x042fe20000000000 */
[----:B------:R-:W-:Y:S01]  /*12480*/  BSSY.RECONVERGENT B1, `(.L_x_411) ;  /* 0x000024f000017945 */ /* 0x000fe20003800200 */
[C---:B------:R-:W-:Y:S02]  /*12490*/  ISETP.GT.U32.AND P2, PT, R7.reuse, 0x1, PT ;  /* 0x000000010700780c */ /* 0x040fe40003f44070 */
[----:B------:R-:W-:Y:S01]  /*124a0*/  IADD3 R9, PT, PT, -R7, 0x21, RZ ;  /* 0x0000002107097810 */ /* 0x000fe20007ffe1ff */
[----:B------:R-:W-:Y:S01]  /*124b0*/  IMAD.MOV.U32 R7, RZ, RZ, R8 ;  /* 0x000000ffff077224 */ /* 0x000fe200078e0008 */
[----:B------:R-:W-:-:S13]  /*124c0*/  ISETP.NE.AND P0, PT, R8, RZ, PT ;  /* 0x000000ff0800720c */ /* 0x000fda0003f05270 */
[----:B0-----:R-:W-:Y:S05]  /*124d0*/  @P0 BRA `(.L_x_412) ;  /* 0x0000001400980947 */ /* 0x001fea0003800000 */
        /* <DEDUP_REMOVED lines=10> */
[----:B-----5:R-:W1:Y:S01]  /*12580*/  S2R R10, SR_CgaCtaId ;  /* 0x00000000000a7919 */ /* 0x020e620000008800 */
[----:B------:R-:W-:Y:S01]  /*12590*/  PLOP3.LUT P0, PT, PT, PT, PT, 0x8, 0x80 ;  /* 0x000000000080781c */ /* 0x000fe20003f0e170 */
[----:B------:R-:W-:Y:S01]  /*125a0*/  VIADD R8, R14, 0x2014 ;  /* 0x000020140e087836 */ /* 0x000fe20000000000 */
[----:B------:R-:W-:Y:S02]  /*125b0*/  PRMT R17, R5, 0x7610, R17 ;  /* 0x0000761005117816 */ /* 0x000fe40000000011 */
[C---:B0-----:R-:W-:Y:S02]  /*125c0*/  LEA R14, R15.reuse, R14, 0x18 ;  /* 0x0000000e0f0e7211 */ /* 0x041fe400078ec0ff */
[----:B------:R-:W-:Y:S01]  /*125d0*/  LEA R15, R15, R8, 0x18 ;  /* 0x000000080f0f7211 */ /* 0x000fe200078ec0ff */
[----:B------:R-:W-:Y:S01]  /*125e0*/  IMAD.MOV.U32 R8, RZ, RZ, RZ ;  /* 0x000000ffff087224 */ /* 0x000fe200078e00ff */
[----:B-1----:R-:W-:-:S07]  /*125f0*/  LEA R9, R10, R9, 0x18 ;  /* 0x000000090a097211 */ /* 0x002fce00078ec0ff */
.L_x_415:
        /* <DEDUP_REMOVED lines=138> */
[C---:B------:R-:W-:Y:S02]  /*12ea0*/  VIADD R21, R8.reuse, 0x7 ;  /* 0x0000000708157836 */ /* 0x040fe40000000000 */
        /* <DEDUP_REMOVED lines=9> */
[----:B------:R-:W-:Y:S02]  /*12f40*/  ISETP.NE.U32.AND P4, PT, R21, 0x1, PT ;  /* 0x000000011500780c */ /* 0x000fe40003f85070 */
        /* <DEDUP_REMOVED lines=14> */
.L_x_414:
[----:B------:R-:W-:-:S07]  /*13030*/  IMAD.MOV.U32 R12, RZ, RZ, R21 ;  /* 0x000000ffff0c7224 */ /* 0x000fce00078e0015 */
.L_x_413:
[----:B------:R-:W-:-:S13]  /*13040*/  LOP3.LUT P3, RZ, R0, 0x7, RZ, 0xc0, !PT ;  /* 0x0000000700ff7812 */ /* 0x000fda000786c0ff */
[----:B------:R-:W-:Y:S05]  /*13050*/  @!P3 BRA `(.L_x_416) ;  /* 0x000000180044b947 */ /* 0x000fea0003800000 */
[----:B------:R-:W-:-:S05]  /*13060*/  VIADD R8, R3, 0x1 ;  /* 0x0000000103087836 */ /* 0x000fca0000000000 */
[----:B------:R-:W-:-:S04]  /*13070*/  LOP3.LUT R8, R8, 0x3, RZ, 0xc0, !PT ;  /* 0x0000000308087812 */ /* 0x000fc800078ec0ff */
[----:B------:R-:W-:Y:S01]  /*13080*/  ISETP.NE.AND P3, PT, R8, RZ, PT ;  /* 0x000000ff0800720c */ /* 0x000fe20003f65270 */
[----:B------:R-:W-:-:S12]  /*13090*/  @!P1 BRA `(.L_x_417) ;  /* 0x00000004005c9947 */ /* 0x000fd80003800000 */
        /* <DEDUP_REMOVED lines=12> */
[----:B-----5:R-:W0:Y:S03]  /*13160*/  LDS.U8 R11, [UR6+0x2000] ;  /* 0x00200006ff0b7984 */ /* 0x020e260008000000 */
        /* <DEDUP_REMOVED lines=74> */
.L_x_417:
[----:B------:R-:W-:Y:S05]  /*13610*/  @!P3 BRA `(.L_x_416) ;  /* 0x0000001000d4b947 */ /* 0x000fea0003800000 */
[C---:B------:R-:W-:Y:S02]  /*13620*/  LOP3.LUT P4, RZ, R3.reuse, 0x3, RZ, 0xc0, !PT ;  /* 0x0000000303ff7812 */ /* 0x040fe4000788c0ff */
[----:B-1----:R-:W-:-:S04]  /*13630*/  LOP3.LUT R8, R3, 0x1, RZ, 0xc0, !PT ;  /* 0x0000000103087812 */ /* 0x002fc800078ec0ff */
[----:B------:R-:W-:-:S07]  /*13640*/  ISETP.NE.AND P3, PT, R8, RZ, PT ;  /* 0x000000ff0800720c */ /* 0x000fce0003f65270 */
[----:B------:R-:W-:Y:S06]  /*13650*/  @!P4 BRA `(.L_x_418) ;  /* 0x0000000000c4c947 */ /* 0x000fec0003800000 */
[----:B------:R-:W1:Y:S01]  /*13660*/  LDS.64 R8, [R2+0x18] ;  /* 0x0000180002087984 */ /* 0x000e620000000a00 */
[----:B------:R-:W-:-:S05]  /*13670*/  LOP3.LUT R23, R17, 0xff, RZ, 0xc0, !PT ;  /* 0x000000ff11177812 */ /* 0x000fca00078ec0ff */
[----:B-1----:R-:W-:-:S05]  /*13680*/  IMAD.WIDE.U32 R8, R23, 0x4, R8 ;  /* 0x0000000417087825 */ /* 0x002fca00078e0008 */
[----:B0-----:R0:W2:Y:S01]  /*13690*/  LD.E R13, desc[UR36][R8.64] ;  /* 0x00000024080d7980 */ /* 0x0010a2000c101900 */
        /* <DEDUP_REMOVED lines=8> */
[----:B-----5:R-:W1:Y:S03]  /*13720*/  LDS.U8 R11, [UR6+0x2000] ;  /* 0x00200006ff0b7984 */ /* 0x020e660008000000 */
        /* <DEDUP_REMOVED lines=13> */
[----:B------:R-:W-:-:S05]  /*13800*/  IMAD.X R11, R11, 0x1, R23, P5 ;  /* 0x000000010b0b7824 */ /* 0x000fca00028e0617 */
        /* <DEDUP_REMOVED lines=22> */
.L_x_418:
[----:B------:R-:W-:Y:S05]  /*13970*/  @P3 BRA `(.L_x_416) ;  /* 0x0000000c00fc3947 */ /* 0x000fea0003800000 */
[----:B01---5:R-:W0:Y:S01]  /*13980*/  LDS.64 R10, [R2+0x18] ;  /* 0x00001800020a7984 */ /* 0x023e220000000a00 */
[----:B------:R-:W-:-:S05]  /*13990*/  LOP3.LUT R9, R17, 0xff, RZ, 0xc0, !PT ;  /* 0x000000ff11097812 */ /* 0x000fca00078ec0ff */
[----:B0-----:R-:W-:-:S05]  /*139a0*/  IMAD.WIDE.U32 R10, R9, 0x4, R10 ;  /* 0x00000004090a7825 */ /* 0x001fca00078e000a */
[----:B------:R-:W2:Y:S01]  /*139b0*/  LD.E R14, desc[UR36][R10.64] ;  /* 0x000000240a0e7980 */ /* 0x000ea2000c101900 */
[----:B------:R-:W-:Y:S01]  /*139c0*/  MOV R8, 0x400 ;  /* 0x0000040000087802 */ /* 0x000fe20000000f00 */
[----:B------:R-:W-:Y:S01]  /*139d0*/  VIADD R17, R17, 0x1 ;  /* 0x0000000111117836 */ /* 0x000fe20000000000 */
[----:B------:R-:W0:Y:S02]  /*139e0*/  S2R R15, SR_CgaCtaId ;  /* 0x00000000000f7919 */ /* 0x000e240000008800 */
[----:B0-----:R-:W-:-:S05]  /*139f0*/  LEA R20, R15, R8, 0x18 ;  /* 0x000000080f147211 */ /* 0x001fca00078ec0ff */
[----:B------:R-:W0:Y:S02]  /*13a00*/  LDS.U8 R13, [R20+0x2000] ;  /* 0x00200000140d7984 */ /* 0x000e240000000000 */
[----:B0-----:R-:W-:Y:S01]  /*13a10*/  ISETP.NE.AND P3, PT, R12, R13, PT ;  /* 0x0000000d0c00720c */ /* 0x001fe20003f65270 */
[----:B------:R-:W-:-:S12]  /*13a20*/  IMAD.MOV.U32 R13, RZ, RZ, RZ ;  /* 0x000000ffff0d7224 */ /* 0x000fd800078e00ff */
[----:B------:R-:W-:-:S05]  /*13a30*/  @P3 VIADD R8, R8, 0x2014 ;  /* 0x0000201408083836 */ /* 0x000fca0000000000 */
[----:B------:R-:W-:-:S05]  /*13a40*/  @P3 LEA R15, R15, R8, 0x18 ;  /* 0x000000080f0f3211 */ /* 0x000fca00078ec0ff */
[----:B------:R-:W-:-:S05]  /*13a50*/  @P3 IMAD R12, R12, 0x4, R15 ;  /* 0x000000040c0c3824 */ /* 0x000fca00078e020f */
[----:B------:R-:W2:Y:S01]  /*13a60*/  @P3 LDS R13, [R12+0x2000] ;  /* 0x002000000c0d3984 */ /* 0x000ea20000000800 */
[----:B------:R-:W-:-:S04]  /*13a70*/  LEA R8, P3, R9, R18, 0x2 ;  /* 0x0000001209087211 */ /* 0x000fc800078610ff */
        /* <DEDUP_REMOVED lines=12> */
.L_x_412:
[C---:B-----5:R-:W-:Y:S01]  /*13b40*/  LOP3.LUT R11, R3.reuse, 0xffff, RZ, 0xc0, !PT ;  /* 0x0000ffff030b7812 */ /* 0x060fe200078ec0ff */
[----:B------:R-:W-:Y:S01]  /*13b50*/  VIADD R10, R3, 0x1 ;  /* 0x00000001030a7836 */ /* 0x000fe20000000000 */
[----:B------:R-:W-:Y:S01]  /*13b60*/  PLOP3.LUT P0, PT, PT, PT, PT, 0x8, 0x80 ;  /* 0x000000000080781c */ /* 0x000fe20003f0e170 */
[----:B------:R-:W-:Y:S01]  /*13b70*/  IMAD.MOV.U32 R21, RZ, RZ, RZ ;  /* 0x000000ffff157224 */ /* 0x000fe200078e00ff */
[----:B------:R-:W-:Y:S02]  /*13b80*/  ISETP.GE.U32.AND P4, PT, R11, 0x3, PT ;  /* 0x000000030b00780c */ /* 0x000fe40003f86070 */
[----:B------:R-:W-:Y:S02]  /*13b90*/  LOP3.LUT R10, R10, 0x3, RZ, 0xc0, !PT ;  /* 0x000000030a0a7812 */ /* 0x000fe400078ec0ff */
[----:B------:R-:W-:Y:S02]  /*13ba0*/  PRMT R17, R5, 0x7610, R17 ;  /* 0x0000761005117816 */ /* 0x000fe40000000011 */
[----:B------:R-:W-:-:S07]  /*13bb0*/  ISETP.NE.AND P3, PT, R10, RZ, PT ;  /* 0x000000ff0a00720c */ /* 0x000fce0003f65270 */
[----:B------:R-:W-:Y:S06]  /*13bc0*/  @!P4 BRA `(.L_x_419) ;  /* 0x0000000400e4c947 */ /* 0x000fec0003800000 */
[----:B------:R-:W0:Y:S01]  /*13bd0*/  S2UR UR5, SR_CgaCtaId ;  /* 0x00000000000579c3 */ /* 0x000e220000008800 */
[----:B------:R-:W-:Y:S01]  /*13be0*/  UMOV UR4, 0x400 ;  /* 0x0000040000047882 */ /* 0x000fe20000000000 */
[----:B------:R-:W-:Y:S01]  /*13bf0*/  BSSY.RECONVERGENT B6, `(.L_x_419) ;  /* 0x0000076000067945 */ /* 0x000fe20003800200 */
[----:B------:R-:W-:Y:S01]  /*13c00*/  UIADD3 UR4, UPT, UPT, UR4, 0x2014, URZ ;  /* 0x0000201404047890 */ /* 0x000fe2000fffe0ff */
[----:B------:R-:W-:Y:S01]  /*13c10*/  PLOP3.LUT P0, PT, PT, PT, PT, 0x8, 0x80 ;  /* 0x000000000080781c */ /* 0x000fe20003f0e170 */
[----:B------:R-:W-:Y:S01]  /*13c20*/  IMAD.MOV.U32 R21, RZ, RZ, RZ ;  /* 0x000000ffff157224 */ /* 0x000fe200078e00ff */
[----:B------:R-:W-:Y:S01]  /*13c30*/  PRMT R24, RZ, 0x7610, R24 ;  /* 0x00007610ff187816 */ /* 0x000fe20000000018 */
[----:B------:R-:W-:Y:S01]  /*13c40*/  IMAD.MOV.U32 R23, RZ, RZ, 0x1ffc ;  /* 0x00001ffcff177424 */ /* 0x000fe200078e00ff */
[----:B------:R-:W-:Y:S01]  /*13c50*/  PRMT R17, R5, 0x7610, R17 ;  /* 0x0000761005117816 */ /* 0x000fe20000000011 */
[----:B0-----:R-:W-:-:S04]  /*13c60*/  ULEA UR4, UR5, UR4, 0x18 ;  /* 0x0000000405047291 */ /* 0x001fc8000f8ec0ff */
[----:B------:R-:W-:-:S06]  /*13c70*/  UIADD3 UR4, UPT, UPT, UR4, 0x200c, URZ ;  /* 0x0000200c04047890 */ /* 0x000fcc000fffe0ff */
[----:B------:R-:W-:-:S07]  /*13c80*/  IMAD.U32 R20, RZ, RZ, UR4 ;  /* 0x00000004ff147e24 */ /* 0x000fce000f8e00ff */
.L_x_420:
[----:B------:R-:W0:Y:S01]  /*13c90*/  LDS.64 R10, [R2+0x18] ;  /* 0x00001800020a7984 */ /* 0x000e220000000a00 */
[----:B------:R-:W-:-:S05]  /*13ca0*/  LOP3.LUT R27, R17, 0xff, RZ, 0xc0, !PT ;  /* 0x000000ff111b7812 */ /* 0x000fca00078ec0ff */
[----:B0-----:R-:W-:-:S05]  /*13cb0*/  IMAD.WIDE.U32 R10, R27, 0x4, R10 ;  /* 0x000000041b0a7825 */ /* 0x001fca00078e000a */
[----:B------:R0:W2:Y:S01]  /*13cc0*/  LD.E R12, desc[UR36][R10.64] ;  /* 0x000000240a0c7980 */ /* 0x0000a2000c101900 */
[----:B------:R-:W1:Y:S01]  /*13cd0*/  S2UR UR5, SR_CgaCtaId ;  /* 0x00000000000579c3 */ /* 0x000e620000008800 */
[----:B------:R-:W-:Y:S01]  /*13ce0*/  UMOV UR4, 0x400 ;  /* 0x0000040000047882 */ /* 0x000fe20000000000 */
[----:B------:R-:W-:Y:S01]  /*13cf0*/  ISETP.NE.AND P4, PT, R23, 0x1ffc, PT ;  /* 0x00001ffc1700780c */ /* 0x000fe20003f85270 */
[----:B------:R-:W-:Y:S02]  /*13d00*/  IMAD.MOV.U32 R13, RZ, RZ, RZ ;  /* 0x000000ffff0d7224 */ /* 0x000fe400078e00ff */
[----:B------:R-:W-:Y:S02]  /*13d10*/  IMAD.MOV.U32 R26, RZ, RZ, RZ ;  /* 0x000000ffff1a7224 */ /* 0x000fe400078e00ff */
[C---:B------:R-:W-:Y:S01]  /*13d20*/  IMAD.SHL.U32 R25, R27.reuse, 0x4, RZ ;  /* 0x000000041b197824 */ /* 0x040fe200078e00ff */
[----:B------:R-:W-:Y:S01]  /*13d30*/  SHF.L.U64.HI R27, R27, 0x2, RZ ;  /* 0x000000021b1b7819 */ /* 0x000fe200000102ff */
[----:B-1----:R-:W-:-:S09]  /*13d40*/  ULEA UR4, UR5, UR4, 0x18 ;  /* 0x0000000405047291 */ /* 0x002fd2000f8ec0ff */
[----:B------:R-:W1:Y:S02]  /*13d50*/  LDS.U8 R14, [UR4+0x2000] ;  /* 0x00200004ff0e7984 */ /* 0x000e640008000000 */
[C---:B-1----:R-:W-:Y:S02]  /*13d60*/  ISETP.NE.AND P5, PT, R21.reuse, R14, PT ;  /* 0x0000000e1500720c */ /* 0x042fe40003fa5270 */
[----:B------:R-:W1:Y:S11]  /*13d70*/  @P4 LDS R14, [R20+-0x10] ;  /* 0xfffff000140e4984 */ /* 0x000e760000000800 */
[----:B------:R-:W5:Y:S01]  /*13d80*/  @P5 LDS R15, [R20+-0xc] ;  /* 0xfffff400140f5984 */ /* 0x000f620000000800 */
[----:B-1----:R-:W-:Y:S01]  /*13d90*/  @P4 SHF.R.U32.HI R13, RZ, R9, R14 ;  /* 0x00000009ff0d4219 */ /* 0x002fe2000001160e */
[----:B------:R-:W-:Y:S01]  /*13da0*/  VIADD R14, R21, 0x1 ;  /* 0x00000001150e7836 */ /* 0x000fe20000000000 */
[----:B0-----:R-:W-:-:S02]  /*13db0*/  IADD3 R10, P4, PT, R18, R25, RZ ;  /* 0x00000019120a7210 */ /* 0x001fc40007f9e0ff */
[----:B-----5:R-:W-:-:S04]  /*13dc0*/  @P5 SHF.L.U32 R26, R15, R8, RZ ;  /* 0x000000080f1a5219 */ /* 0x020fc800000006ff */
[----:B------:R-:W-:-:S05]  /*13dd0*/  LOP3.LUT R13, R26, R13, RZ, 0xfc, !PT ;  /* 0x0000000d1a0d7212 */ /* 0x000fca00078efcff */
[C---:B--2---:R-:W-:Y:S01]  /*13de0*/  IMAD.IADD R11, R12.reuse, 0x1, -R13 ;  /* 0x000000010c0b7824 */ /* 0x044fe200078e0a0d */
[----:B------:R-:W-:-:S03]  /*13df0*/  ISETP.GE.U32.AND P6, PT, R12, R13, PT ;  /* 0x0000000d0c00720c */ /* 0x000fc60003fc6070 */
[----:B------:R-:W-:-:S05]  /*13e00*/  VIADD R15, R11, 0xffffffff ;  /* 0xffffffff0b0f7836 */ /* 0x000fca0000000000 */
[----:B------:R-:W-:Y:S01]  /*13e10*/  ISETP.GE.U32.AND P5, PT, R15, R12, PT ;  /* 0x0000000c0f00720c */ /* 0x000fe20003fa6070 */
[----:B------:R-:W-:Y:S02]  /*13e20*/  @!P0 IMAD.MOV R15, RZ, RZ, R11 ;  /* 0x000000ffff0f8224 */ /* 0x000fe400078e020b */
[----:B------:R-:W-:-:S05]  /*13e30*/  IMAD.X R11, R19, 0x1, R27, P4 ;  /* 0x00000001130b7824 */ /* 0x000fca00020e061b */
[----:B------:R-:W-:Y:S04]  /*13e40*/  ST.E desc[UR36][R10.64], R15 ;  /* 0x0000000f0a007985 */ /* 0x000fe8000c101924 */
[----:B------:R-:W0:Y:S04]  /*13e50*/  LDS.U8 R29, [UR4+0x2000] ;  /* 0x00200004ff1d7984 */ /* 0x000e280008000000 */
[----:B------:R-:W1:Y:S04]  /*13e60*/  LDS.64 R12, [R2+0x18] ;  /* 0x00001800020c7984 */ /* 0x000e680000000a00 */
[----:B------:R-:W2:Y:S01]  /*13e70*/  LDS R26, [R20+-0xc] ;  /* 0xfffff400141a7984 */ /* 0x000ea20000000800 */
[----:B0-----:R-:W-:-:S02]  /*13e80*/  ISETP.NE.AND P4, PT, R14, R29, PT ;  /* 0x0000001d0e00720c */ /* 0x001fc40003f85270 */
[----:B------:R-:W-:Y:S02]  /*13e90*/  SEL R14, RZ, 0xffffffff, P6 ;  /* 0xffffffffff0e7807 */ /* 0x000fe40003000000 */
[----:B------:R-:W-:Y:S02]  /*13ea0*/  @P0 SEL R14, RZ, 0xffffffff, !P5 ;  /* 0xffffffffff0e0807 */ /* 0x000fe40006800000 */
[----:B-1----:R-:W-:Y:S02]  /*13eb0*/  IADD3 R12, P0, PT, R12, R25, RZ ;  /* 0x000000190c0c7210 */ /* 0x002fe40007f1e0ff */
[----:B------:R-:W-:-:S03]  /*13ec0*/  LOP3.LUT R14, R14, 0x1, RZ, 0xc0, !PT ;  /* 0x000000010e0e7812 */ /* 0x000fc600078ec0ff */
[----:B------:R-:W-:Y:S01]  /*13ed0*/  IMAD.X R13, R13, 0x1, R27, P0 ;  /* 0x000000010d0d7824 */ /* 0x000fe200000e061b */
[----:B------:R-:W-:Y:S01]  /*13ee0*/  ISETP.NE.U32.AND P5, PT, R14, 0x1, PT ;  /* 0x000000010e00780c */ /* 0x000fe20003fa5070 */
[----:B------:R-:W0:Y:S01]  /*13ef0*/  @P4 LDS R29, [R20+-0x8] ;  /* 0xfffff800141d4984 */ /* 0x000e220000000800 */
[----:B------:R-:W-:-:S03]  /*13f00*/  IMAD.MOV.U32 R14, RZ, RZ, RZ ;  /* 0x000000ffff0e7224 */ /* 0x000fc600078e00ff */
[----:B------:R-:W5:Y:S01]  /*13f10*/  LD.E R12, desc[UR36][R12.64+0x4] ;  /* 0x000004240c0c7980 */ /* 0x000f62000c101900 */
[----:B--2---:R-:W-:Y:S02]  /*13f20*/  SHF.R.U32.HI R15, RZ, R9, R26 ;  /* 0x00000009ff0f7219 */ /* 0x004fe4000001161a */
[----:B0-----:R-:W-:-:S04]  /*13f30*/  @P4 SHF.L.U32 R14, R29, R8, RZ ;  /* 0x000000081d0e4219 */ /* 0x001fc800000006ff */
[----:B------:R-:W-:-:S05]  /*13f40*/  LOP3.LUT R15, R14, R15, RZ, 0xfc, !PT ;  /* 0x0000000f0e0f7212 */ /* 0x000fca00078efcff */
[----:B-----5:R-:W-:-:S04]  /*13f50*/  IMAD.IADD R14, R12, 0x1, -R15 ;  /* 0x000000010c0e7824 */ /* 0x020fc800078e0a0f */
[----:B------:R-:W-:-:S05]  /*13f60*/  VIADD R29, R14, 0xffffffff ;  /* 0xffffffff0e1d7836 */ /* 0x000fca0000000000 */
[----:B------:R-:W-:Y:S01]  /*13f70*/  ISETP.GE.U32.AND P4, PT, R29, R12, PT ;  /* 0x0000000c1d00720c */ /* 0x000fe20003f86070 */
[----:B------:R-:W-:-:S05]  /*13f80*/  @P5 IMAD.MOV R29, RZ, RZ, R14 ;  /* 0x000000ffff1d5224 */ /* 0x000fca00078e020e */
[----:B------:R-:W-:Y:S04]  /*13f90*/  ST.E desc[UR36][R10.64+0x4], R29 ;  /* 0x0000041d0a007985 */ /* 0x000fe8000c101924 */
[----:B------:R-:W0:Y:S01]  /*13fa0*/  LDS.U8 R26, [UR4+0x2000] ;  /* 0x00200004ff1a7984 */ /* 0x000e220008000000 */
[----:B------:R-:W-:Y:S01]  /*13fb0*/  VIADD R14, R21, 0x2 ;  /* 0x00000002150e7836 */ /* 0x000fe20000000000 */
[----:B------:R-:W-:Y:S02]  /*13fc0*/  ISETP.GE.U32.AND P6, PT, R12, R15, PT ;  /* 0x0000000f0c00720c */ /* 0x000fe40003fc6070 */
[----:B------:R-:W-:Y:S02]  /*13fd0*/  LDS.64 R12, [R2+0x18] ;  /* 0x00001800020c7984 */ /* 0x000fe40000000a00 */
[----:B0-----:R-:W-:-:S02]  /*13fe0*/  ISETP.NE.AND P0, PT, R14, R26, PT ;  /* 0x0000001a0e00720c */ /* 0x001fc40003f05270 */
[----:B------:R-:W-:Y:S01]  /*13ff0*/  SEL R14, RZ, 0xffffffff, P6 ;  /* 0xffffffffff0e7807 */ /* 0x000fe20003000000 */
[----:B------:R-:W-:Y:S10]  /*14000*/  LDS R26, [R20+-0x8] ;  /* 0xfffff800141a7984 */ /* 0x000ff40000000800 */
[----:B------:R-:W0:Y:S01]  /*14010*/  @P0 LDS R15, [R20+-0x4] ;  /* 0xfffffc00140f0984 */ /* 0x000e220000000800 */
[----:B------:R-:W-:-:S04]  /*14020*/  @!P5 SEL R14, RZ, 0xffffffff, !P4 ;  /* 0xffffffffff0ed807 */ /* 0x000fc80006000000 */
[----:B------:R-:W-:-:S04]  /*14030*/  LOP3.LUT R14, R14, 0x1, RZ, 0xc0, !PT ;  /* 0x000000010e0e7812 */ /* 0x000fc800078ec0ff */
[----:B------:R-:W-:Y:S01]  /*14040*/  ISETP.NE.U32.AND P4, PT, R14, 0x1, PT ;  /* 0x000000010e00780c */ /* 0x000fe20003f85070 */
[----:B------:R-:W-:Y:S01]  /*14050*/  IMAD.MOV.U32 R14, RZ, RZ, RZ ;  /* 0x000000ffff0e7224 */ /* 0x000fe200078e00ff */
[----:B0-----:R-:W-:Y:S02]  /*14060*/  @P0 SHF.L.U32 R14, R15, R8, RZ ;  /* 0x000000080f0e0219 */ /* 0x001fe400000006ff */
[----:B------:R-:W-:-:S05]  /*14070*/  IADD3 R12, P0, PT, R12, R25, RZ ;  /* 0x000000190c0c7210 */ /* 0x000fca0007f1e0ff */
[----:B------:R-:W-:-:S05]  /*14080*/  IMAD.X R13, R13, 0x1, R27, P0 ;  /* 0x000000010d0d7824 */ /* 0x000fca00000e061b */
[----:B------:R-:W2:Y:S01]  /*14090*/  LD.E R12, desc[UR36][R12.64+0x8] ;  /* 0x000008240c0c7980 */ /* 0x000ea2000c101900 */
[----:B------:R-:W-:-:S04]  /*140a0*/  SHF.R.U32.HI R29, RZ, R9, R26 ;  /* 0x00000009ff1d7219 */ /* 0x000fc8000001161a */
        /* <DEDUP_REMOVED lines=12> */
[----:B-1----:R-:W-:Y:S02]  /*14170*/  ISETP.NE.AND P6, PT, R13, R28, PT ;  /* 0x0000001c0d00720c */ /* 0x002fe40003fc5270 */
[----:B------:R-:W0:Y:S11]  /*14180*/  LDS R28, [R20+-0x4] ;  /* 0xfffffc00141c7984 */ /* 0x000e360000000800 */
[----:B------:R-:W1:Y:S01]  /*14190*/  @P6 LDS R25, [R20] ;  /* 0x0000000014196984 */ /* 0x000e620000000800 */
[----:B------:R-:W-:Y:S01]  /*141a0*/  ISETP.GE.U32.AND P5, PT, R12, R29, PT ;  /* 0x0000001d0c00720c */ /* 0x000fe20003fa6070 */
[----:B------:R-:W-:-:S03]  /*141b0*/  IMAD.MOV.U32 R13, RZ, RZ, RZ ;  /* 0x000000ffff0d7224 */ /* 0x000fc600078e00ff */
[----:B------:R-:W-:Y:S02]  /*141c0*/  SEL R12, RZ, 0xffffffff, P5 ;  /* 0xffffffffff0c7807 */ /* 0x000fe40002800000 */
[----:B------:R-:W-:-:S04]  /*141d0*/  @!P4 SEL R12, RZ, 0xffffffff, !P0 ;  /* 0xffffffffff0cc807 */ /* 0x000fc80004000000 */
[----:B------:R-:W-:-:S04]  /*141e0*/  LOP3.LUT R12, R12, 0x1, RZ, 0xc0, !PT ;  /* 0x000000010c0c7812 */ /* 0x000fc800078ec0ff */
[----:B------:R-:W-:Y:S02]  /*141f0*/  ISETP.NE.U32.AND P5, PT, R12, 0x1, PT ;  /* 0x000000010c00780c */ /* 0x000fe40003fa5070 */
[----:B0-----:R-:W-:Y:S02]  /*14200*/  SHF.R.U32.HI R26, RZ, R9, R28 ;  /* 0x00000009ff1a7219 */ /* 0x001fe4000001161c */
[----:B-1----:R-:W-:-:S04]  /*14210*/  @P6 SHF.L.U32 R13, R25, R8, RZ ;  /* 0x00000008190d6219 */ /* 0x002fc800000006ff */
[----:B------:R-:W-:Y:S01]  /*14220*/  LOP3.LUT R13, R13, R26, RZ, 0xfc, !PT ;  /* 0x0000001a0d0d7212 */ /* 0x000fe200078efcff */
[----:B------:R-:W-:Y:S02]  /*14230*/  VIADD R24, R24, 0x4 ;  /* 0x0000000418187836 */ /* 0x000fe40000000000 */
[----:B------:R-:W-:Y:S02]  /*14240*/  VIADD R17, R17, 0x4 ;  /* 0x0000000411117836 */ /* 0x000fe40000000000 */
[----:B------:R-:W-:Y:S02]  /*14250*/  VIADD R23, R23, 0x10 ;  /* 0x0000001017177836 */ /* 0x000fe40000000000 */
[----:B------:R-:W-:Y:S02]  /*14260*/  VIADD R21, R21, 0x4 ;  /* 0x0000000415157836 */ /* 0x000fe40000000000 */
[----:B------:R-:W-:Y:S02]  /*14270*/  VIADD R20, R20, 0x10 ;  /* 0x0000001014147836 */ /* 0x000fe40000000000 */
[----:B--2---:R-:W-:-:S04]  /*14280*/  IMAD.IADD R12, R14, 0x1, -R13 ;  /* 0x000000010e0c7824 */ /* 0x004fc800078e0a0d */
[----:B------:R-:W-:-:S05]  /*14290*/  VIADD R15, R12, 0xffffffff ;  /* 0xffffffff0c0f7836 */ /* 0x000fca0000000000 */
[----:B------:R-:W-:Y:S01]  /*142a0*/  ISETP.GE.U32.AND P0, PT, R15, R14, PT ;  /* 0x0000000e0f00720c */ /* 0x000fe20003f06070 */
[----:B------:R-:W-:Y:S01]  /*142b0*/  @P5 IMAD.MOV R15, RZ, RZ, R12 ;  /* 0x000000ffff0f5224 */ /* 0x000fe200078e020c */
[----:B------:R-:W-:Y:S02]  /*142c0*/  ISETP.GE.U32.AND P4, PT, R14, R13, PT ;  /* 0x0000000d0e00720c */ /* 0x000fe40003f86070 */
[----:B------:R-:W-:Y:S02]  /*142d0*/  LOP3.LUT R13, R24, 0xff, RZ, 0xc0, !PT ;  /* 0x000000ff180d7812 */ /* 0x000fe400078ec0ff */
[----:B------:R0:W-:Y:S01]  /*142e0*/  ST.E desc[UR36][R10.64+0xc], R15 ;  /* 0x00000c0f0a007985 */ /* 0x0001e2000c101924 */
[----:B------:R-:W-:Y:S02]  /*142f0*/  SEL R12, RZ, 0xffffffff, P4 ;  /* 0xffffffffff0c7807 */ /* 0x000fe40002000000 */
[----:B------:R-:W-:Y:S02]  /*14300*/  ISETP.NE.AND P4, PT, R13, R4, PT ;  /* 0x000000040d00720c */ /* 0x000fe40003f85270 */
[----:B------:R-:W-:-:S04]  /*14310*/  @!P5 SEL R12, RZ, 0xffffffff, !P0 ;  /* 0xffffffffff0cd807 */ /* 0x000fc80004000000 */
[----:B------:R-:W-:-:S04]  /*14320*/  LOP3.LUT R12, R12, 0x1, RZ, 0xc0, !PT ;  /* 0x000000010c0c7812 */ /* 0x000fc800078ec0ff */
[----:B------:R-:W-:-:S03]  /*14330*/  ISETP.EQ.U32.AND P0, PT, R12, 0x1, PT ;  /* 0x000000010c00780c */ /* 0x000fc60003f02070 */
[----:B0-----:R-:W-:Y:S10]  /*14340*/  @P4 BRA `(.L_x_420) ;  /* 0xfffffff800504947 */ /* 0x001ff4000383ffff */
[----:B------:R-:W-:Y:S05]  /*14350*/  BSYNC.RECONVERGENT B6 ;  /* 0x0000000000067941 */ /* 0x000fea0003800200 */
.L_x_419:
[----:B------:R-:W-:Y:S05]  /*14360*/  @!P3 BRA `(.L_x_416) ;  /* 0x000000040080b947 */ /* 0x000fea0003800000 */
[C---:B------:R-:W-:Y:S02]  /*14370*/  LOP3.LUT P4, RZ, R3.reuse, 0x3, RZ, 0xc0, !PT ;  /* 0x0000000303ff7812 */ /* 0x040fe4000788c0ff */
[----:B------:R-:W-:-:S04]  /*14380*/  LOP3.LUT R10, R3, 0x1, RZ, 0xc0, !PT ;  /* 0x00000001030a7812 */ /* 0x000fc800078ec0ff */
[----:B------:R-:W-:-:S07]  /*14390*/  ISETP.NE.AND P3, PT, R10, RZ, PT ;  /* 0x000000ff0a00720c */ /* 0x000fce0003f65270 */
[----:B------:R-:W-:Y:S06]  /*143a0*/  @!P4 BRA `(.L_x_421) ;  /* 0x0000000000ecc947 */ /* 0x000fec0003800000 */
[----:B------:R-:W0:Y:S01]  /*143b0*/  LDS.64 R10, [R2+0x18] ;  /* 0x00001800020a7984 */ /* 0x000e220000000a00 */
[----:B------:R-:W-:-:S05]  /*143c0*/  LOP3.LUT R13, R17, 0xff, RZ, 0xc0, !PT ;  /* 0x000000ff110d7812 */ /* 0x000fca00078ec0ff */
[----:B0-----:R-:W-:-:S05]  /*143d0*/  IMAD.WIDE.U32 R10, R13, 0x4, R10 ;  /* 0x000000040d0a7825 */ /* 0x001fca00078e000a */
[----:B------:R0:W2:Y:S01]  /*143e0*/  LD.E R14, desc[UR36][R10.64] ;  /* 0x000000240a0e7980 */ /* 0x0000a2000c101900 */
[----:B------:R-:W1:Y:S01]  /*143f0*/  S2UR UR5, SR_CgaCtaId ;  /* 0x00000000000579c3 */ /* 0x000e620000008800 */
[----:B------:R-:W-:Y:S01]  /*14400*/  UMOV UR4, 0x400 ;  /* 0x0000040000047882 */ /* 0x000fe20000000000 */
[----:B------:R-:W-:Y:S01]  /*14410*/  ISETP.NE.AND P4, PT, R21, RZ, PT ;  /* 0x000000ff1500720c */ /* 0x000fe20003f85270 */
[----:B------:R-:W-:Y:S01]  /*14420*/  IMAD.MOV.U32 R23, RZ, RZ, RZ ;  /* 0x000000ffff177224 */ /* 0x000fe200078e00ff */
[C---:B------:R-:W-:Y:S01]  /*14430*/  SHF.L.U64.HI R29, R13.reuse, 0x2, RZ ;  /* 0x000000020d1d7819 */ /* 0x040fe200000102ff */
[----:B------:R-:W-:Y:S02]  /*14440*/  IMAD.SHL.U32 R27, R13, 0x4, RZ ;  /* 0x000000040d1b7824 */ /* 0x000fe400078e00ff */
[----:B0-----:R-:W-:Y:S01]  /*14450*/  IMAD.MOV.U32 R10, RZ, RZ, RZ ;  /* 0x000000ffff0a7224 */ /* 0x001fe200078e00ff */
        /* <DEDUP_REMOVED lines=48> */
.L_x_421:
[----:B------:R-:W-:Y:S05]  /*14760*/  @P3 BRA `(.L_x_416) ;  /* 0x0000000000803947 */ /* 0x000fea0003800000 */
        /* <DEDUP_REMOVED lines=32> */
.L_x_416:
[----:B------:R-:W-:Y:S05]  /*14970*/  BSYNC.RECONVERGENT B1 ;  /* 0x0000000000017941 */ /* 0x000fea0003800200 */
.L_x_411:
[----:B-12---:R-:W-:Y:S01]  /*14980*/  PRMT R9, R17, 0x8880, RZ ;  /* 0x0000888011097816 */ /* 0x006fe200000000ff */
[----:B------:R-:W-:Y:S01]  /*14990*/  BSSY.RECONVERGENT B1, `(.L_x_422) ;  /* 0x0000013000017945 */ /* 0x000fe20003800200 */
[----:B------:R-:W-:Y:S02]  /*149a0*/  PRMT R14, R6, 0x8880, RZ ;  /* 0x00008880060e7816 */ /* 0x000fe400000000ff */
[----:B------:R-:W-:-:S13]  /*149b0*/  ISETP.GE.OR P3, PT, R9, R16, !P0 ;  /* 0x000000100900720c */ /* 0x000fda0004766670 */
[----:B------:R-:W-:Y:S05]  /*149c0*/  @P3 BRA `(.L_x_423) ;  /* 0x00000000003c3947 */ /* 0x000fea0003800000 */
.L_x_424:
[----:B-1----:R-:W1:Y:S01]  /*149d0*/  LDS.64 R8, [R2+0x18] ;  /* 0x0000180002087984 */ /* 0x002e620000000a00 */
[----:B0-----:R-:W-:-:S05]  /*149e0*/  LOP3.LUT R13, R17, 0xff, RZ, 0xc0, !PT ;  /* 0x000000ff110d7812 */ /* 0x001fca00078ec0ff */
[----:B-1---5:R-:W-:-:S06]  /*149f0*/  IMAD.WIDE.U32 R10, R13, 0x4, R8 ;  /* 0x000000040d0a7825 */ /* 0x022fcc00078e0008 */
        /* <DEDUP_REMOVED lines=12> */
.L_x_423:
[----:B------:R-:W-:Y:S05]  /*14ac0*/  BSYNC.RECONVERGENT B1 ;  /* 0x0000000000017941 */ /* 0x000fea0003800200 */
.L_x_422:
[----:B-1----:R-:W-:Y:S01]  /*14ad0*/  PRMT R9, R17, 0x8880, RZ ;  /* 0x0000888011097816 */ /* 0x002fe200000000ff */
[----:B------:R-:W-:Y:S03]  /*14ae0*/  BSSY.RECONVERGENT B1, `(.L_x_425) ;  /* 0x000000e000017945 */ /* 0x000fe60003800200 */
[----:B------:R-:W-:-:S13]  /*14af0*/  ISETP.LT.OR P0, PT, R9, R14, P0 ;  /* 0x0000000e0900720c */ /* 0x000fda0000701670 */
[----:B------:R-:W-:Y:S05]  /*14b00*/  @P0 BRA `(.L_x_426) ;  /* 0x00000000002c0947 */ /* 0x000fea0003800000 */
.L_x_427:
[----:B------:R-:W-:Y:S01]  /*14b10*/  VIADD R12, R17, 0xffffffff ;  /* 0xffffffff110c7836 */ /* 0x000fe20000000000 */
[----:B-1----:R-:W1:Y:S04]  /*14b20*/  LDS.64 R8, [R2+0x18] ;  /* 0x0000180002087984 */ /* 0x002e680000000a00 */
[----:B0-----:R-:W-:-:S05]  /*14b30*/  LOP3.LUT R13, R12, 0xff, RZ, 0xc0, !PT ;  /* 0x000000ff0c0d7812 */ /* 0x001fca00078ec0ff */
        /* <DEDUP_REMOVED lines=8> */
.L_x_426:
[----:B------:R-:W-:Y:S05]  /*14bc0*/  BSYNC.RECONVERGENT B1 ;  /* 0x0000000000017941 */ /* 0x000fea0003800200 */
.L_x_425:
[----:B------:R-:W-:Y:S05]  /*14bd0*/  @P2 BRA `(.L_x_428) ;  /* 0xffffffd800242947 */ /* 0x000fea000383ffff */
[----:B------:R-:W-:Y:S05]  /*14be0*/  BSYNC.RECONVERGENT B2 ;  /* 0x0000000000027941 */ /* 0x000fea0003800200 */
.L_x_410:
[----:B------:R-:W-:-:S04]  /*14bf0*/  PRMT R6, R6, 0x8880, RZ ;  /* 0x0000888006067816 */ /* 0x000fc800000000ff */
[----:B------:R-:W-:-:S13]  /*14c00*/  ISETP.GT.AND P0, PT, R6, 0x1, PT ;  /* 0x000000010600780c */ /* 0x000fda0003f04270 */
[----:B------:R-:W-:Y:S05]  /*14c10*/  @P0 BRA `(.L_x_429) ;  /* 0xffffffd800000947 */ /* 0x000fea000383ffff */
[----:B------:R-:W-:Y:S05]  /*14c20*/  BSYNC.RECONVERGENT B3 ;  /* 0x0000000000037941 */ /* 0x000fea0003800200 */
.L_x_409:
[----:B------:R2:W0:Y:S02]  /*14c30*/  LDS.U8 R5, [R2+0x10] ;  /* 0x0000100002057984 */ /* 0x0004240000000000 */
.L_x_408:
[----:B------:R-:W-:Y:S05]  /*14c40*/  BSYNC.RECONVERGENT B4 ;  /* 0x0000000000047941 */ /* 0x000fea0003800200 */
.L_x_407:
[----:B0-----:R-:W-:-:S04]  /*14c50*/  PRMT R0, R5, 0x8880, RZ ;  /* 0x0000888005007816 */ /* 0x001fc800000000ff */
[----:B------:R-:W-:-:S13]  /*14c60*/  ISETP.GE.AND P0, PT, R0, 0x1, PT ;  /* 0x000000010000780c */ /* 0x000fda0003f06270 */
[----:B------:R-:W-:Y:S05]  /*14c70*/  @!P0 BRA `(.L_x_406) ;  /* 0x00000000003c8947 */ /* 0x000fea0003800000 */
[----:B------:R0:W0:Y:S01]  /*14c80*/  LDS.64 R6, [R2+0x18] ;  /* 0x0000180002067984 */ /* 0x0000220000000a00 */
[----:B------:R-:W-:-:S07]  /*14c90*/  PRMT R0, R5, 0x7610, R0 ;  /* 0x0000761005007816 */ /* 0x000fce0000000000 */
.L_x_430:
        /* <DEDUP_REMOVED lines=13> */
.L_x_406:
[----:B------:R-:W-:Y:S05]  /*14d70*/  BSYNC.RECONVERGENT B5 ;  /* 0x0000000000057941 */ /* 0x000fea0003800200 */
.L_x_405:
[----:B------:R-:W0:Y:S01]  /*14d80*/  LDS.S8 R3, [R2] ;  /* 0x0000000002037984 */ /* 0x000e220000000200 */
[----:B------:R-:W2:Y:S01]  /*14d90*/  LDC.64 R6, c[0x0][0x3a8] ;  /* 0x0000ea00ff067b82 */ /* 0x000ea20000000a00 */
[----:B-1----:R-:W-:Y:S01]  /*14da0*/  IMAD.SHL.U32 R9, R22, 0x2, RZ ;  /* 0x0000000216097824 */ /* 0x002fe200078e00ff */
[----:B------:R-:W-:Y:S03]  /*14db0*/  BSSY.RECONVERGENT B1, `(.L_x_431) ;  /* 0x0000014000017945 */ /* 0x000fe60003800200 */
[----:B--2---:R-:W-:-:S05]  /*14dc0*/  IMAD.WIDE R6, R9, 0x10, R6 ;  /* 0x0000001009067825 */ /* 0x004fca00078e0206 */
[----:B------:R1:W-:Y:S04]  /*14dd0*/  STG.E.U8 desc[UR36][R6.64+0x10], R5 ;  /* 0x0000100506007986 */ /* 0x0003e8000c101124 */
[----:B0-----:R1:W-:Y:S01]  /*14de0*/  STG.E.U8 desc[UR36][R6.64], R3 ;  /* 0x0000000306007986 */ /* 0x0013e2000c101124 */
[----:B------:R-:W-:-:S13]  /*14df0*/  ISETP.GE.AND P0, PT, R3, 0x1, PT ;  /* 0x000000010300780c */ /* 0x000fda0003f06270 */
[----:B-1----:R-:W-:Y:S05]  /*14e00*/  @!P0 BRA `(.L_x_432) ;  /* 0x0000000000388947 */ /* 0x002fea0003800000 */
[----:B------:R-:W-:Y:S01]  /*14e10*/  BSSY.RECONVERGENT B2, `(.L_x_433) ;  /* 0x000000c000027945 */ /* 0x000fe20003800200 */
[----:B------:R-:W-:-:S07]  /*14e20*/  IMAD.MOV.U32 R3, RZ, RZ, RZ ;  /* 0x000000ffff037224 */ /* 0x000fce00078e00ff */
.L_x_434:
[----:B------:R-:W0:Y:S04]  /*14e30*/  LDS.64 R4, [R2+0x8] ;  /* 0x0000080002047984 */ /* 0x000e280000000a00 */
[----:B------:R-:W2:Y:S01]  /*14e40*/  LDG.E.64 R8, desc[UR36][R6.64+0x8] ;  /* 0x0000082406087981 */ /* 0x000ea2000c1e1b00 */
[----:B0-----:R-:W-:-:S06]  /*14e50*/  IMAD.WIDE.U32 R4, R3, 0x4, R4 ;  /* 0x0000000403047825 */ /* 0x001fcc00078e0004 */
[----:B------:R-:W3:Y:S01]  /*14e60*/  LD.E R5, desc[UR36][R4.64] ;  /* 0x0000002404057980 */ /* 0x000ee2000c101900 */
[----:B--2---:R-:W-:-:S04]  /*14e70*/  IMAD.WIDE.U32 R8, R3, 0x4, R8 ;  /* 0x0000000403087825 */ /* 0x004fc800078e0008 */
[----:B------:R-:W-:Y:S01]  /*14e80*/  VIADD R3, R3, 0x1 ;  /* 0x0000000103037836 */ /* 0x000fe20000000000 */
[----:B---3--:R-:W-:Y:S04]  /*14e90*/  ST.E desc[UR36][R8.64], R5 ;  /* 0x0000000508007985 */ /* 0x008fe8000c101924 */
[----:B------:R-:W0:Y:S02]  /*14ea0*/  LDS.S8 R0, [R2] ;  /* 0x0000000002007984 */ /* 0x000e240000000200 */
[----:B0-----:R-:W-:-:S13]  /*14eb0*/  ISETP.GE.AND P0, PT, R3, R0, PT ;  /* 0x000000000300720c */ /* 0x001fda0003f06270 */
[----:B------:R-:W-:Y:S05]  /*14ec0*/  @!P0 BRA `(.L_x_434) ;  /* 0xfffffffc00d88947 */ /* 0x000fea000383ffff */
[----:B------:R-:W-:Y:S05]  /*14ed0*/  BSYNC.RECONVERGENT B2 ;  /* 0x0000000000027941 */ /* 0x000fea0003800200 */
.L_x_433:
[----:B------:R0:W1:Y:S02]  /*14ee0*/  LDS.U8 R5, [R2+0x10] ;  /* 0x0000100002057984 */ /* 0x0000640000000000 */
.L_x_432:
[----:B------:R-:W-:Y:S05]  /*14ef0*/  BSYNC.RECONVERGENT B1 ;  /* 0x0000000000017941 */ /* 0x000fea0003800200 */
.L_x_431:
[----:B-1----:R-:W-:-:S04]  /*14f00*/  PRMT R0, R5, 0x8880, RZ ;  /* 0x0000888005007816 */ /* 0x002fc800000000ff */
[----:B------:R-:W-:-:S13]  /*14f10*/  ISETP.GE.AND P0, PT, R0, 0x1, PT ;  /* 0x000000010000780c */ /* 0x000fda0003f06270 */
[----:B------:R-:W-:Y:S05]  /*14f20*/  @!P0 EXIT ;  /* 0x000000000000894d */ /* 0x000fea0003800000 */
[----:B------:R-:W-:-:S07]  /*14f30*/  IMAD.MOV.U32 R3, RZ, RZ, RZ ;  /* 0x000000ffff037224 */ /* 0x000fce00078e00ff */
.L_x_435:
[----:B------:R-:W1:Y:S04]  /*14f40*/  LDS.64 R4, [R2+0x18] ;  /* 0x0000180002047984 */ /* 0x000e680000000a00 */
[----:B------:R-:W2:Y:S01]  /*14f50*/  LDG.E.64 R8, desc[UR36][R6.64+0x18] ;  /* 0x0000182406087981 */ /* 0x000ea2000c1e1b00 */
[----:B-1----:R-:W-:-:S06]  /*14f60*/  IMAD.WIDE.U32 R4, R3, 0x4, R4 ;  /* 0x0000000403047825 */ /* 0x002fcc00078e0004 */
[----:B------:R-:W3:Y:S01]  /*14f70*/  LD.E R5, desc[UR36][R4.64] ;  /* 0x0000002404057980 */ /* 0x000ee2000c101900 */
[----:B--2---:R-:W-:-:S04]  /*14f80*/  IMAD.WIDE.U32 R8, R3, 0x4, R8 ;  /* 0x0000000403087825 */ /* 0x004fc800078e0008 */
[----:B------:R-:W-:Y:S01]  /*14f90*/  VIADD R3, R3, 0x1 ;  /* 0x0000000103037836 */ /* 0x000fe20000000000 */
[----:B---3--:R-:W-:Y:S04]  /*14fa0*/  ST.E desc[UR36][R8.64], R5 ;  /* 0x0000000508007985 */ /* 0x008fe8000c101924 */
[----:B------:R-:W1:Y:S02]  /*14fb0*/  LDS.S8 R0, [R2+0x10] ;  /* 0x0000100002007984 */ /* 0x000e640000000200 */
[----:B-1----:R-:W-:-:S13]  /*14fc0*/  ISETP.GE.AND P0, PT, R3, R0, PT ;  /* 0x000000000300720c */ /* 0x002fda0003f06270 */
[----:B------:R-:W-:Y:S05]  /*14fd0*/  @!P0 BRA `(.L_x_435) ;  /* 0xfffffffc00d88947 */ /* 0x000fea000383ffff */
[----:B------:R-:W-:Y:S05]  /*14fe0*/  EXIT ;  /* 0x000000000000794d */ /* 0x000fea0003800000 */
.L_x_436:
        /* <DEDUP_REMOVED lines=9> */
.L_x_438:


//--------------------- .nv.shared._Z9kerneldekP3bigS0_S0_S0_ --------------------------
	.section	.nv.shared._Z9kerneldekP3bigS0_S0_S0_,"aw",@nobits
	.sectionflags	@""
	.align	8
.nv.shared._Z9kerneldekP3bigS0_S0_S0_:
	.zero		15580


//--------------------- .nv.shared.reserved.0     --------------------------
	.section	.nv.shared.reserved.0,"aw",@nobits
	.weak		__nv_reservedSMEM_offset_0_alias
	.size		__nv_reservedSMEM_offset_0_alias, 0, 64
	.other		__nv_reservedSMEM_offset_0_alias,@"STO_CUDA_RESERVED_SHARED STV_DEFAULT"
__nv_reservedSMEM_offset_0_alias:
	.zero		0
	.zero		64


//--------------------- .nv.shared._Z9kernelenkP3bigS0_S0_S0_S0_S0_ --------------------------
	.section	.nv.shared._Z9kernelenkP3bigS0_S0_S0_S0_S0_,"aw",@nobits
	.sectionflags	@""
	.align	8
.nv.shared._Z9kernelenkP3bigS0_S0_S0_S0_S0_:
	.zero		22036


//--------------------- .nv.constant0._Z9kerneldekP3bigS0_S0_S0_ --------------------------
	.section	.nv.constant0._Z9kerneldekP3bigS0_S0_S0_,"a",@progbits
	.sectionflags	@""
	.align	4
.nv.constant0._Z9kerneldekP3bigS0_S0_S0_:
	.zero		928


//--------------------- .nv.constant0._Z9kernelenkP3bigS0_S0_S0_S0_S0_ --------------------------
	.section	.nv.constant0._Z9kernelenkP3bigS0_S0_S0_S0_S0_,"a",@progbits
	.sectionflags	@""
	.align	4
.nv.constant0._Z9kernelenkP3bigS0_S0_S0_S0_S0_:
	.zero		944


//--------------------- SYMBOLS --------------------------

	.type		.nv.reservedSmem.offset0,@object
	.size		.nv.reservedSmem.offset0,0x4
	.type		.nv.reservedSmem.cap,@object
	.size		.nv.reservedSmem.cap,0x4
	.type		malloc,@function
